def matmul_kernel(
    a_ptr,
    b_ptr,
    c_ptr,
    M,
    N,
    K,
    stride_am,
    stride_ak,
    stride_bk,
    stride_bn,
    stride_cm,
    stride_cn,
    BLOCK_M: tl.constexpr,
    BLOCK_N: tl.constexpr,
    BLOCK_K: tl.constexpr,
    GROUP_M: tl.constexpr,
):
    pid = tl.program_id(axis=0)
    num_pid_m = tl.cdiv(M, BLOCK_M)
    num_pid_n = tl.cdiv(N, BLOCK_N)
    num_pid_in_group = GROUP_M * num_pid_n
    group_id = pid // num_pid_in_group
    first_pid_m = group_id * GROUP_M
    group_size_m = min(num_pid_m - first_pid_m, GROUP_M)
    pid_m = first_pid_m + ((pid % num_pid_in_group) % group_size_m)
    pid_n = (pid % num_pid_in_group) // group_size_m

    offs_am = (pid_m * BLOCK_M + tl.arange(0, BLOCK_M)) % M
    offs_bn = (pid_n * BLOCK_N + tl.arange(0, BLOCK_N)) % N
    offs_k = tl.arange(0, BLOCK_K)
    a_ptrs = a_ptr + offs_am[:, None] * stride_am + offs_k[None, :] * stride_ak
    b_ptrs = b_ptr + offs_k[:, None] * stride_bk + offs_bn[None, :] * stride_bn

    acc = tl.zeros((BLOCK_M, BLOCK_N), dtype=tl.float32)
    for kk in range(0, tl.cdiv(K, BLOCK_K)):
        a = tl.load(a_ptrs, mask=offs_k[None, :] < K - kk * BLOCK_K, other=0.0)
        b = tl.load(b_ptrs, mask=offs_k[:, None] < K - kk * BLOCK_K, other=0.0)
        acc = tl.dot(a, b, acc)
        a_ptrs += BLOCK_K * stride_ak
        b_ptrs += BLOCK_K * stride_bk

    c = acc.to(c_ptr.dtype.element_ty)
    offs_cm = pid_m * BLOCK_M + tl.arange(0, BLOCK_M)
    offs_cn = pid_n * BLOCK_N + tl.arange(0, BLOCK_N)
    c_ptrs = c_ptr + offs_cm[:, None] * stride_cm + offs_cn[None, :] * stride_cn
    mask = (offs_cm[:, None] < M) & (offs_cn[None, :] < N)
    tl.store(c_ptrs, c, mask=mask)

# config = {"BLOCK_K": 64, "BLOCK_M": 256, "BLOCK_N": 128, "GROUP_M": 8, "arch": "sm_80", "dtype": "bf16", "num_ctas": 1, "num_stages": 2, "num_warps": 4}
# arch = sm_80


// ===== COMPILED SASS (sm_80) =====

	.target	sm_80

	.elftype	@"ET_EXEC"


//--------------------- .note.nv.tkinfo           --------------------------
	.section	.note.nv.tkinfo,"",@"SHT_NOTE"
	.sectionflags	@"SHF_NOTE_NV_TKINFO"
	.tkinfo
        /*0018*/ 	.word	0x00000002
        /*0030*/ 	.string	""
        /*0030*/ 	.string	"ptxas"
        /*0030*/ 	.string	"Cuda compilation tools, release 13.0, V13.0.88"
        /*0030*/ 	.string	"Build cuda_13.0.r13.0/compiler.36424714_0"
        /*0030*/ 	.string	"-v  -suppress-debug-info  -lineinfo  -arch sm_80 "



//--------------------- .note.nv.cuinfo           --------------------------
	.section	.note.nv.cuinfo,"",@"SHT_NOTE"
	.sectionflags	@"SHF_NOTE_NV_CUINFO"
        /*0018*/ 	.short	0x0002
        /*001a*/ 	.short	0x0050
        /*001c*/ 	.short	0x0082
	.zero		2


//--------------------- .nv.info                  --------------------------
	.section	.nv.info,"",@"SHT_CUDA_INFO"
	.align	4


	//----- nvinfo : EIATTR_REGCOUNT
	.align		4
        /*0000*/ 	.byte	0x04, 0x2f
        /*0002*/ 	.short	(.L_1 - .L_0)
	.align		4
.L_0:
        /*0004*/ 	.word	index@(matmul_kernel)
        /*0008*/ 	.word	0x00000020


	//----- nvinfo : EIATTR_FRAME_SIZE
	.align		4
.L_1:
        /*000c*/ 	.byte	0x04, 0x11
        /*000e*/ 	.short	(.L_3 - .L_2)
	.align		4
.L_2:
        /*0010*/ 	.word	index@(matmul_kernel)
        /*0014*/ 	.word	0x00002070


	//----- nvinfo : EIATTR_MIN_STACK_SIZE
	.align		4
.L_3:
        /*0018*/ 	.byte	0x04, 0x12
        /*001a*/ 	.short	(.L_5 - .L_4)
	.align		4
.L_4:
        /*001c*/ 	.word	index@(matmul_kernel)
        /*0020*/ 	.word	0x00002070
.L_5:


//--------------------- .nv.info.matmul_kernel    --------------------------
	.section	.nv.info.matmul_kernel,"",@"SHT_CUDA_INFO"
	.sectionflags	@""
	.align	4


	//----- nvinfo : EIATTR_CUDA_API_VERSION
	.align		4
        /*0000*/ 	.byte	0x04, 0x37
        /*0002*/ 	.short	(.L_7 - .L_6)
.L_6:
        /*0004*/ 	.word	0x00000082


	//----- nvinfo : EIATTR_SW2861232_WAR
	.align		4
.L_7:
        /*0008*/ 	.byte	0x01, 0x35
	.zero		2


	//----- nvinfo : EIATTR_PARAM_CBANK
	.align		4
        /*000c*/ 	.byte	0x04, 0x0a
        /*000e*/ 	.short	(.L_9 - .L_8)
	.align		4
.L_8:
        /*0010*/ 	.word	index@(.nv.constant0.matmul_kernel)
        /*0014*/ 	.short	0x0160
        /*0016*/ 	.short	0x0050


	//----- nvinfo : EIATTR_CBANK_PARAM_SIZE
	.align		4
.L_9:
        /*0018*/ 	.byte	0x03, 0x19
        /*001a*/ 	.short	0x0050


	//----- nvinfo : EIATTR_KPARAM_INFO
	.align		4
        /*001c*/ 	.byte	0x04, 0x17
        /*001e*/ 	.short	(.L_11 - .L_10)
.L_10:
        /*0020*/ 	.word	0x00000000
        /*0024*/ 	.short	0x000d
        /*0026*/ 	.short	0x0048
        /*0028*/ 	.byte	0x00, 0xf4, 0x21, 0x00


	//----- nvinfo : EIATTR_KPARAM_INFO
	.align		4
.L_11:
        /*002c*/ 	.byte	0x04, 0x17
        /*002e*/ 	.short	(.L_13 - .L_12)
.L_12:
        /*0030*/ 	.word	0x00000000
        /*0034*/ 	.short	0x000c
        /*0036*/ 	.short	0x0040
        /*0038*/ 	.byte	0x00, 0xf4, 0x21, 0x00


	//----- nvinfo : EIATTR_KPARAM_INFO
	.align		4
.L_13:
        /*003c*/ 	.byte	0x04, 0x17
        /*003e*/ 	.short	(.L_15 - .L_14)
.L_14:
        /*0040*/ 	.word	0x00000000
        /*0044*/ 	.short	0x000b
        /*0046*/ 	.short	0x0038
        /*0048*/ 	.byte	0x00, 0xf0, 0x11, 0x00


	//----- nvinfo : EIATTR_KPARAM_INFO
	.align		4
.L_15:
        /*004c*/ 	.byte	0x04, 0x17
        /*004e*/ 	.short	(.L_17 - .L_16)
.L_16:
        /*0050*/ 	.word	0x00000000
        /*0054*/ 	.short	0x000a
        /*0056*/ 	.short	0x0034
        /*0058*/ 	.byte	0x00, 0xf0, 0x11, 0x00


	//----- nvinfo : EIATTR_KPARAM_INFO
	.align		4
.L_17:
        /*005c*/ 	.byte	0x04, 0x17
        /*005e*/ 	.short	(.L_19 - .L_18)
.L_18:
        /*0060*/ 	.word	0x00000000
        /*0064*/ 	.short	0x0009
        /*0066*/ 	.short	0x0030
        /*0068*/ 	.byte	0x00, 0xf0, 0x11, 0x00


	//----- nvinfo : EIATTR_KPARAM_INFO
	.align		4
.L_19:
        /*006c*/ 	.byte	0x04, 0x17
        /*006e*/ 	.short	(.L_21 - .L_20)
.L_20:
        /*0070*/ 	.word	0x00000000
        /*0074*/ 	.short	0x0008
        /*0076*/ 	.short	0x002c
        /*0078*/ 	.byte	0x00, 0xf0, 0x11, 0x00


	//----- nvinfo : EIATTR_KPARAM_INFO
	.align		4
.L_21:
        /*007c*/ 	.byte	0x04, 0x17
        /*007e*/ 	.short	(.L_23 - .L_22)
.L_22:
        /*0080*/ 	.word	0x00000000
        /*0084*/ 	.short	0x0007
        /*0086*/ 	.short	0x0028
        /*0088*/ 	.byte	0x00, 0xf0, 0x11, 0x00


	//----- nvinfo : EIATTR_KPARAM_INFO
	.align		4
.L_23:
        /*008c*/ 	.byte	0x04, 0x17
        /*008e*/ 	.short	(.L_25 - .L_24)
.L_24:
        /*0090*/ 	.word	0x00000000
        /*0094*/ 	.short	0x0006
        /*0096*/ 	.short	0x0024
        /*0098*/ 	.byte	0x00, 0xf0, 0x11, 0x00


	//----- nvinfo : EIATTR_KPARAM_INFO
	.align		4
.L_25:
        /*009c*/ 	.byte	0x04, 0x17
        /*009e*/ 	.short	(.L_27 - .L_26)
.L_26:
        /*00a0*/ 	.word	0x00000000
        /*00a4*/ 	.short	0x0005
        /*00a6*/ 	.short	0x0020
        /*00a8*/ 	.byte	0x00, 0xf0, 0x11, 0x00


	//----- nvinfo : EIATTR_KPARAM_INFO
	.align		4
.L_27:
        /*00ac*/ 	.byte	0x04, 0x17
        /*00ae*/ 	.short	(.L_29 - .L_28)
.L_28:
        /*00b0*/ 	.word	0x00000000
        /*00b4*/ 	.short	0x0004
        /*00b6*/ 	.short	0x001c
        /*00b8*/ 	.byte	0x00, 0xf0, 0x11, 0x00


	//----- nvinfo : EIATTR_KPARAM_INFO
	.align		4
.L_29:
        /*00bc*/ 	.byte	0x04, 0x17
        /*00be*/ 	.short	(.L_31 - .L_30)
.L_30:
        /*00c0*/ 	.word	0x00000000
        /*00c4*/ 	.short	0x0003
        /*00c6*/ 	.short	0x0018
        /*00c8*/ 	.byte	0x00, 0xf0, 0x11, 0x00


	//----- nvinfo : EIATTR_KPARAM_INFO
	.align		4
.L_31:
        /*00cc*/ 	.byte	0x04, 0x17
        /*00ce*/ 	.short	(.L_33 - .L_32)
.L_32:
        /*00d0*/ 	.word	0x00000000
        /*00d4*/ 	.short	0x0002
        /*00d6*/ 	.short	0x0010
        /*00d8*/ 	.byte	0x00, 0xf4, 0x21, 0x00


	//----- nvinfo : EIATTR_KPARAM_INFO
	.align		4
.L_33:
        /*00dc*/ 	.byte	0x04, 0x17
        /*00de*/ 	.short	(.L_35 - .L_34)
.L_34:
        /*00e0*/ 	.word	0x00000000
        /*00e4*/ 	.short	0x0001
        /*00e6*/ 	.short	0x0008
        /*00e8*/ 	.byte	0x00, 0xf4, 0x21, 0x00


	//----- nvinfo : EIATTR_KPARAM_INFO
	.align		4
.L_35:
        /*00ec*/ 	.byte	0x04, 0x17
        /*00ee*/ 	.short	(.L_37 - .L_36)
.L_36:
        /*00f0*/ 	.word	0x00000000
        /*00f4*/ 	.short	0x0000
        /*00f6*/ 	.short	0x0000
        /*00f8*/ 	.byte	0x00, 0xf4, 0x21, 0x00


	//----- nvinfo : EIATTR_MAXREG_COUNT
	.align		4
.L_37:
        /*00fc*/ 	.byte	0x03, 0x1b
        /*00fe*/ 	.short	0x00ff


	//----- nvinfo : EIATTR_NUM_BARRIERS
	.align		4
        /*0100*/ 	.byte	0x02, 0x4c
        /*0102*/ 	.byte	0x01
	.zero		1


	//----- nvinfo : EIATTR_ANNOTATIONS
	.align		4
        /*0104*/ 	.byte	0x04, 0x55
        /*0106*/ 	.short	(.L_39 - .L_38)


	//   ....[0]....
.L_38:
        /*0108*/ 	.word	0x00000001
        /*010c*/ 	.byte	0x10, 0x05, 0x00, 0x00, 0x01, 0x00, 0x00, 0x00, 0x20, 0x05, 0x00, 0x00, 0x01, 0x00, 0x00, 0x00
        /* <DEDUP_REMOVED lines=3243> */
        /*cbcc*/ 	.byte	0x50, 0xf1, 0x02, 0x00, 0x01, 0x00, 0x00, 0x00, 0x00, 0xf2, 0x02, 0x00


	//----- nvinfo : EIATTR_MERCURY_ISA_VERSION
	.align		4
.L_39:
        /*cbd8*/ 	.byte	0x03, 0x5f
        /*cbda*/ 	.short	0x0000


	//----- nvinfo : EIATTR_EXIT_INSTR_OFFSETS
	.align		4
        /*cbdc*/ 	.byte	0x04, 0x1c
        /*cbde*/ 	.short	(.L_41 - .L_40)


	//   ....[0]....
.L_40:
        /*cbe0*/ 	.word	0x0002f340


	//   ....[1]....
        /*cbe4*/ 	.word	0x0002f370


	//----- nvinfo : EIATTR_REQNTID
	.align		4
.L_41:
        /*cbe8*/ 	.byte	0x04, 0x10
        /*cbea*/ 	.short	(.L_43 - .L_42)
.L_42:
        /*cbec*/ 	.word	0x00000080
        /*cbf0*/ 	.word	0x00000001
        /*cbf4*/ 	.word	0x00000001
.L_43:


//--------------------- .nv.callgraph             --------------------------
	.section	.nv.callgraph,"",@"SHT_CUDA_CALLGRAPH"
	.align	4
	.sectionentsize	8
	.align		4
        /*0000*/ 	.word	0x00000000
	.align		4
        /*0004*/ 	.word	0xffffffff
	.align		4
        /*0008*/ 	.word	0x00000000
	.align		4
        /*000c*/ 	.word	0xfffffffe
	.align		4
        /*0010*/ 	.word	0x00000000
	.align		4
        /*0014*/ 	.word	0xfffffffd
	.align		4
        /*0018*/ 	.word	0x00000000
	.align		4
        /*001c*/ 	.word	0xfffffffc


//--------------------- .nv.rel.action            --------------------------
	.section	.nv.rel.action,"",@"SHT_CUDA_RELOCINFO"
	.align	8
	.sectionentsize	8
        /*0000*/ 	.byte	0x73, 0x00, 0x00, 0x00, 0x00, 0x00, 0x00, 0x00, 0x00, 0x00, 0x00, 0x11, 0x25, 0x00, 0x05, 0x36


//--------------------- .nv.constant0.matmul_kernel --------------------------
	.section	.nv.constant0.matmul_kernel,"a",@progbits
	.sectionflags	@""
	.align	4
.nv.constant0.matmul_kernel:
	.zero		432


//--------------------- .text.matmul_kernel       --------------------------
	.section	.text.matmul_kernel,"ax",@progbits
	.sectioninfo	@"SHI_REGISTERS=32"
	.align	128
        .global         matmul_kernel
        .type           matmul_kernel,@function
        .size           matmul_kernel,(.L_x_5 - matmul_kernel)
        .other          matmul_kernel,@"STO_CUDA_ENTRY STV_DEFAULT"
matmul_kernel:
.text.matmul_kernel:
[----:B------:R-:W-:-:S03]  /*0000*/  IMAD.MOV.U32 R1, RZ, RZ, c[0x0][0x28] ;  /* 0x00000a00ff017624 */ /* 0x000fc600078e00ff */
[----:B------:R-:W-:Y:S01]  /*0010*/  IMAD.MOV.U32 R0, RZ, RZ, c[0x0][0x17c] ;  /* 0x00005f00ff007624 */ /* 0x000fe200078e00ff */
[----:B------:R-:W0:Y:S01]  /*0020*/  S2R R12, SR_TID.X ;  /* 0x00000000000c7919 */ /* 0x000e220000002100 */
[----:B------:R-:W-:Y:S01]  /*0030*/  IADD3 R1, R1, -0x2070, RZ ;  /* 0xffffdf9001017810 */ /* 0x000fe20007ffe0ff */
[----:B------:R-:W-:Y:S02]  /*0040*/  ULDC.64 UR6, c[0x0][0x118] ;  /* 0x0000460000067ab9 */ /* 0x000fe40000000a00 */
[----:B------:R-:W-:-:S04]  /*0050*/  IADD3 R0, R0, 0x7f, RZ ;  /* 0x0000007f00007810 */ /* 0x000fc80007ffe0ff */
[----:B------:R-:W-:-:S04]  /*0060*/  SHF.R.S32.HI R3, RZ, 0x1f, R0 ;  /* 0x0000001fff037819 */ /* 0x000fc80000011400 */
[----:B------:R-:W-:-:S04]  /*0070*/  LEA.HI R3, R3, R0, RZ, 0x7 ;  /* 0x0000000003037211 */ /* 0x000fc800078f38ff */
[----:B------:R-:W-:Y:S02]  /*0080*/  SHF.R.S32.HI R0, RZ, 0x7, R3 ;  /* 0x00000007ff007819 */ /* 0x000fe40000011403 */
[----:B------:R-:W1:Y:S03]  /*0090*/  S2R R3, SR_CTAID.X ;  /* 0x0000000000037919 */ /* 0x000e660000002500 */
[----:B------:R-:W-:Y:S01]  /*00a0*/  IMAD.SHL.U32 R0, R0, 0x8, RZ ;  /* 0x0000000800007824 */ /* 0x000fe200078e00ff */
[----:B0-----:R-:W-:-:S04]  /*00b0*/  LOP3.LUT R14, R12, 0x7f, RZ, 0xc0, !PT ;  /* 0x0000007f0c0e7812 */ /* 0x001fc800078ec0ff */
[-C--:B------:R-:W-:Y:S02]  /*00c0*/  IABS R7, R0.reuse ;  /* 0x0000000000077213 */ /* 0x080fe40000000000 */
[----:B------:R-:W-:Y:S02]  /*00d0*/  IABS R10, R0 ;  /* 0x00000000000a7213 */ /* 0x000fe40000000000 */
[----:B------:R-:W0:Y:S01]  /*00e0*/  I2F.RP R2, R7 ;  /* 0x0000000700027306 */ /* 0x000e220000209400 */
[----:B-1----:R-:W-:-:S07]  /*00f0*/  IABS R8, R3 ;  /* 0x0000000300087213 */ /* 0x002fce0000000000 */
[----:B0-----:R-:W0:Y:S02]  /*0100*/  MUFU.RCP R2, R2 ;  /* 0x0000000200027308 */ /* 0x001e240000001000 */
[----:B0-----:R-:W-:Y:S01]  /*0110*/  IADD3 R4, R2, 0xffffffe, RZ ;  /* 0x0ffffffe02047810 */ /* 0x001fe20007ffe0ff */
[----:B------:R-:W-:-:S05]  /*0120*/  IMAD.MOV R2, RZ, RZ, -R10 ;  /* 0x000000ffff027224 */ /* 0x000fca00078e0a0a */
[----:B------:R0:W1:Y:S02]  /*0130*/  F2I.FTZ.U32.TRUNC.NTZ R5, R4 ;  /* 0x0000000400057305 */ /* 0x000064000021f000 */
[----:B0-----:R-:W-:Y:S02]  /*0140*/  IMAD.MOV.U32 R4, RZ, RZ, RZ ;  /* 0x000000ffff047224 */ /* 0x001fe400078e00ff */
[----:B-1----:R-:W-:-:S04]  /*0150*/  IMAD.MOV R6, RZ, RZ, -R5 ;  /* 0x000000ffff067224 */ /* 0x002fc800078e0a05 */
[----:B------:R-:W-:Y:S02]  /*0160*/  IMAD R9, R6, R7, RZ ;  /* 0x0000000706097224 */ /* 0x000fe400078e02ff */
[----:B------:R-:W-:Y:S02]  /*0170*/  IMAD.MOV.U32 R6, RZ, RZ, R8 ;  /* 0x000000ffff067224 */ /* 0x000fe400078e0008 */
[----:B------:R-:W-:-:S06]  /*0180*/  IMAD.HI.U32 R5, R5, R9, R4 ;  /* 0x0000000905057227 */ /* 0x000fcc00078e0004 */
[----:B------:R-:W-:-:S04]  /*0190*/  IMAD.HI.U32 R5, R5, R6, RZ ;  /* 0x0000000605057227 */ /* 0x000fc800078e00ff */
[----:B------:R-:W-:-:S05]  /*01a0*/  IMAD R2, R5, R2, R6 ;  /* 0x0000000205027224 */ /* 0x000fca00078e0206 */
[----:B------:R-:W-:-:S13]  /*01b0*/  ISETP.GT.U32.AND P1, PT, R7, R2, PT ;  /* 0x000000020700720c */ /* 0x000fda0003f24070 */
[----:B------:R-:W-:Y:S01]  /*01c0*/  @!P1 IMAD.IADD R2, R2, 0x1, -R7 ;  /* 0x0000000102029824 */ /* 0x000fe200078e0a07 */
[----:B------:R-:W-:Y:S02]  /*01d0*/  @!P1 IADD3 R5, R5, 0x1, RZ ;  /* 0x0000000105059810 */ /* 0x000fe40007ffe0ff */
[----:B------:R-:W-:Y:S02]  /*01e0*/  ISETP.NE.AND P1, PT, R0, RZ, PT ;  /* 0x000000ff0000720c */ /* 0x000fe40003f25270 */
[----:B------:R-:W-:Y:S02]  /*01f0*/  ISETP.GE.U32.AND P0, PT, R2, R7, PT ;  /* 0x000000070200720c */ /* 0x000fe40003f06070 */
[----:B------:R-:W-:-:S04]  /*0200*/  LOP3.LUT R2, R3, R0, RZ, 0x3c, !PT ;  /* 0x0000000003027212 */ /* 0x000fc800078e3cff */
[----:B------:R-:W-:Y:S01]  /*0210*/  ISETP.GE.AND P2, PT, R2, RZ, PT ;  /* 0x000000ff0200720c */ /* 0x000fe20003f46270 */
[----:B------:R-:W-:-:S05]  /*0220*/  IMAD.MOV.U32 R2, RZ, RZ, c[0x0][0x178] ;  /* 0x00005e00ff027624 */ /* 0x000fca00078e00ff */
[----:B------:R-:W-:Y:S02]  /*0230*/  IADD3 R2, R2, 0xff, RZ ;  /* 0x000000ff02027810 */ /* 0x000fe40007ffe0ff */
[----:B------:R-:W-:-:S05]  /*0240*/  @P0 IADD3 R5, R5, 0x1, RZ ;  /* 0x0000000105050810 */ /* 0x000fca0007ffe0ff */
[----:B------:R-:W-:Y:S01]  /*0250*/  IMAD.MOV.U32 R4, RZ, RZ, R5 ;  /* 0x000000ffff047224 */ /* 0x000fe200078e0005 */
[----:B------:R-:W-:-:S03]  /*0260*/  SHF.R.S32.HI R5, RZ, 0x1f, R2 ;  /* 0x0000001fff057819 */ /* 0x000fc60000011402 */
[----:B------:R-:W-:Y:S01]  /*0270*/  @!P2 IMAD.MOV R4, RZ, RZ, -R4 ;  /* 0x000000ffff04a224 */ /* 0x000fe200078e0a04 */
[----:B------:R-:W-:Y:S02]  /*0280*/  @!P1 LOP3.LUT R4, RZ, R0, RZ, 0x33, !PT ;  /* 0x00000000ff049212 */ /* 0x000fe400078e33ff */
[----:B------:R-:W-:-:S03]  /*0290*/  LEA.HI R5, R5, R2, RZ, 0x8 ;  /* 0x0000000205057211 */ /* 0x000fc600078f40ff */
[----:B------:R-:W-:Y:S02]  /*02a0*/  IMAD.SHL.U32 R2, R4, 0x8, RZ ;  /* 0x0000000804027824 */ /* 0x000fe400078e00ff */
[----:B------:R-:W-:-:S03]  /*02b0*/  IMAD.MOV R4, RZ, RZ, -R4 ;  /* 0x000000ffff047224 */ /* 0x000fc600078e0a04 */
[----:B------:R-:W-:Y:S01]  /*02c0*/  LEA.HI.SX32 R5, R5, -R2, 0x18 ;  /* 0x8000000205057211 */ /* 0x000fe200078fc2ff */
[----:B------:R-:W-:Y:S02]  /*02d0*/  IMAD R13, R0, R4, R3 ;  /* 0x00000004000d7224 */ /* 0x000fe400078e0203 */
[----:B------:R-:W-:Y:S01]  /*02e0*/  IMAD.MOV.U32 R4, RZ, RZ, RZ ;  /* 0x000000ffff047224 */ /* 0x000fe200078e00ff */
[----:B------:R-:W-:Y:S02]  /*02f0*/  IMNMX R6, R5, 0x8, PT ;  /* 0x0000000805067817 */ /* 0x000fe40003800200 */
[----:B------:R-:W-:Y:S02]  /*0300*/  IABS R11, R13 ;  /* 0x0000000d000b7213 */ /* 0x000fe40000000000 */
[----:B------:R-:W-:-:S04]  /*0310*/  IABS R9, R6 ;  /* 0x0000000600097213 */ /* 0x000fc80000000000 */
[----:B------:R-:W0:Y:S08]  /*0320*/  I2F.RP R7, R9 ;  /* 0x0000000900077306 */ /* 0x000e300000209400 */
[----:B0-----:R-:W0:Y:S02]  /*0330*/  MUFU.RCP R7, R7 ;  /* 0x0000000700077308 */ /* 0x001e240000001000 */
[----:B0-----:R-:W-:-:S06]  /*0340*/  IADD3 R5, R7, 0xffffffe, RZ ;  /* 0x0ffffffe07057810 */ /* 0x001fcc0007ffe0ff */
[----:B------:R-:W0:Y:S02]  /*0350*/  F2I.FTZ.U32.TRUNC.NTZ R5, R5 ;  /* 0x0000000500057305 */ /* 0x000e24000021f000 */
[----:B0-----:R-:W-:-:S04]  /*0360*/  IMAD.MOV R8, RZ, RZ, -R5 ;  /* 0x000000ffff087224 */ /* 0x001fc800078e0a05 */
[----:B------:R-:W-:-:S04]  /*0370*/  IMAD.MOV.U32 R0, RZ, RZ, R8 ;  /* 0x000000ffff007224 */ /* 0x000fc800078e0008 */
[----:B------:R-:W-:Y:S01]  /*0380*/  IMAD R3, R0, R9, RZ ;  /* 0x0000000900037224 */ /* 0x000fe200078e02ff */
[----:B------:R-:W-:-:S03]  /*0390*/  IABS R0, R6 ;  /* 0x0000000600007213 */ /* 0x000fc60000000000 */
[----:B------:R-:W-:-:S04]  /*03a0*/  IMAD.HI.U32 R4, R5, R3, R4 ;  /* 0x0000000305047227 */ /* 0x000fc800078e0004 */
[----:B------:R-:W-:Y:S02]  /*03b0*/  IMAD.MOV R0, RZ, RZ, -R0 ;  /* 0x000000ffff007224 */ /* 0x000fe400078e0a00 */
[----:B------:R-:W-:-:S04]  /*03c0*/  IMAD.HI.U32 R4, R4, R11, RZ ;  /* 0x0000000b04047227 */ /* 0x000fc800078e00ff */
[----:B------:R-:W-:Y:S02]  /*03d0*/  IMAD R0, R4, R0, R11 ;  /* 0x0000000004007224 */ /* 0x000fe400078e020b */
[----:B------:R-:W-:-:S03]  /*03e0*/  IMAD.MOV.U32 R5, RZ, RZ, 0x3f ;  /* 0x0000003fff057424 */ /* 0x000fc600078e00ff */
[----:B------:R-:W-:Y:S02]  /*03f0*/  ISETP.GT.U32.AND P1, PT, R9, R0, PT ;  /* 0x000000000900720c */ /* 0x000fe40003f24070 */
[----:B------:R-:W-:-:S11]  /*0400*/  IADD3 R5, R5, c[0x0][0x180], RZ ;  /* 0x0000600005057a10 */ /* 0x000fd60007ffe0ff */
[----:B------:R-:W-:Y:S01]  /*0410*/  @!P1 IMAD.IADD R0, R0, 0x1, -R9 ;  /* 0x0000000100009824 */ /* 0x000fe200078e0a09 */
[----:B------:R-:W-:Y:S02]  /*0420*/  @!P1 IADD3 R4, R4, 0x1, RZ ;  /* 0x0000000104049810 */ /* 0x000fe40007ffe0ff */
[----:B------:R-:W-:Y:S02]  /*0430*/  ISETP.NE.AND P1, PT, R6, RZ, PT ;  /* 0x000000ff0600720c */ /* 0x000fe40003f25270 */
[----:B------:R-:W-:Y:S02]  /*0440*/  ISETP.GE.U32.AND P0, PT, R0, R9, PT ;  /* 0x000000090000720c */ /* 0x000fe40003f06070 */
[----:B------:R-:W-:-:S04]  /*0450*/  LOP3.LUT R0, R13, R6, RZ, 0x3c, !PT ;  /* 0x000000060d007212 */ /* 0x000fc800078e3cff */
[----:B------:R-:W-:-:S07]  /*0460*/  ISETP.GE.AND P2, PT, R0, RZ, PT ;  /* 0x000000ff0000720c */ /* 0x000fce0003f46270 */
[----:B------:R-:W-:Y:S02]  /*0470*/  @P0 IADD3 R4, R4, 0x1, RZ ;  /* 0x0000000104040810 */ /* 0x000fe40007ffe0ff */
[----:B------:R-:W-:-:S04]  /*0480*/  ISETP.GT.AND P0, PT, R5, 0x3f, PT ;  /* 0x0000003f0500780c */ /* 0x000fc80003f04270 */
[----:B------:R-:W-:Y:S01]  /*0490*/  @!P2 IMAD.MOV R4, RZ, RZ, -R4 ;  /* 0x000000ffff04a224 */ /* 0x000fe200078e0a04 */
[----:B------:R-:W-:-:S05]  /*04a0*/  @!P1 LOP3.LUT R4, RZ, R6, RZ, 0x33, !PT ;  /* 0x00000006ff049212 */ /* 0x000fca00078e33ff */
[----:B------:R-:W-:Y:S02]  /*04b0*/  IMAD.MOV R3, RZ, RZ, -R4 ;  /* 0x000000ffff037224 */ /* 0x000fe400078e0a04 */
[----:B------:R-:W-:Y:S02]  /*04c0*/  IMAD.SHL.U32 R0, R4, 0x80, RZ ;  /* 0x0000008004007824 */ /* 0x000fe400078e00ff */
[----:B------:R-:W-:-:S04]  /*04d0*/  IMAD R3, R6, R3, R13 ;  /* 0x0000000306037224 */ /* 0x000fc800078e020d */
[----:B------:R-:W-:-:S04]  /*04e0*/  IMAD.IADD R3, R2, 0x1, R3 ;  /* 0x0000000102037824 */ /* 0x000fc800078e0203 */
[----:B------:R-:W-:-:S05]  /*04f0*/  IMAD R28, R3, 0x100, R14 ;  /* 0x00000100031c7824 */ /* 0x000fca00078e020e */
[----:B------:R-:W-:Y:S01]  /*0500*/  IADD3 R29, R28, 0x80, RZ ;  /* 0x000000801c1d7810 */ /* 0x000fe20007ffe0ff */
[----:B------:R0:W-:Y:S04]  /*0510*/  STL [R1+0x760], R28 ;  /* 0x0007601c01007387 */ /* 0x0001e80000100800 */
[----:B------:R0:W-:Y:S04]  /*0520*/  STL [R1+0x764], R29 ;  /* 0x0007641d01007387 */ /* 0x0001e80000100800 */
[----:B------:R0:W-:Y:S01]  /*0530*/  STL [R1+0x75c], R0 ;  /* 0x00075c0001007387 */ /* 0x0001e20000100800 */
[----:B------:R-:W-:Y:S05]  /*0540*/  @P0 BRA `(.L_x_0) ;  /* 0x0000077000000947 */ /* 0x000fea0003800000 */
[----:B0-----:R-:W-:Y:S01]  /*0550*/  IMAD.SHL.U32 R0, R12, 0x20, RZ ;  /* 0x000000200c007824 */ /* 0x001fe200078e00ff */
[----:B------:R-:W-:Y:S01]  /*0560*/  CS2R R24, SRZ ;  /* 0x0000000000187805 */ /* 0x000fe2000001ff00 */
[----:B------:R-:W-:Y:S01]  /*0570*/  CS2R R26, SRZ ;  /* 0x00000000001a7805 */ /* 0x000fe2000001ff00 */
[----:B------:R-:W-:Y:S01]  /*0580*/  CS2R R20, SRZ ;  /* 0x0000000000147805 */ /* 0x000fe2000001ff00 */
[----:B------:R-:W-:Y:S01]  /*0590*/  CS2R R22, SRZ ;  /* 0x0000000000167805 */ /* 0x000fe2000001ff00 */
[----:B------:R0:W-:Y:S01]  /*05a0*/  STL [R1+0xd8c], R0 ;  /* 0x000d8c0001007387 */ /* 0x0001e20000100800 */
[----:B------:R-:W-:Y:S01]  /*05b0*/  CS2R R16, SRZ ;  /* 0x0000000000107805 */ /* 0x000fe2000001ff00 */
[----:B------:R-:W-:Y:S01]  /*05c0*/  CS2R R18, SRZ ;  /* 0x0000000000127805 */ /* 0x000fe2000001ff00 */
[----:B------:R-:W-:Y:S01]  /*05d0*/  CS2R R12, SRZ ;  /* 0x00000000000c7805 */ /* 0x000fe2000001ff00 */
[----:B------:R0:W-:Y:S01]  /*05e0*/  STL [R1], RZ ;  /* 0x000000ff01007387 */ /* 0x0001e20000100800 */
[----:B------:R-:W-:Y:S01]  /*05f0*/  CS2R R14, SRZ ;  /* 0x00000000000e7805 */ /* 0x000fe2000001ff00 */
[----:B------:R-:W-:Y:S01]  /*0600*/  CS2R R8, SRZ ;  /* 0x0000000000087805 */ /* 0x000fe2000001ff00 */
[----:B------:R-:W-:Y:S01]  /*0610*/  CS2R R10, SRZ ;  /* 0x00000000000a7805 */ /* 0x000fe2000001ff00 */
[----:B------:R0:W-:Y:S01]  /*0620*/  STL [R1+0x4], RZ ;  /* 0x000004ff01007387 */ /* 0x0001e20000100800 */
[----:B------:R-:W-:Y:S01]  /*0630*/  CS2R R4, SRZ ;  /* 0x0000000000047805 */ /* 0x000fe2000001ff00 */
[----:B------:R-:W-:-:S02]  /*0640*/  CS2R R6, SRZ ;  /* 0x0000000000067805 */ /* 0x000fc4000001ff00 */
[----:B------:R0:W-:Y:S04]  /*0650*/  STL [R1+0x8], RZ ;  /* 0x000008ff01007387 */ /* 0x0001e80000100800 */
        /* <DEDUP_REMOVED lines=100> */
[----:B------:R0:W-:Y:S01]  /*0ca0*/  STL [R1+0x26c], RZ ;  /* 0x00026cff01007387 */ /* 0x0001e20000100800 */
[----:B------:R-:W-:Y:S05]  /*0cb0*/  BRA `(.L_x_1) ;  /* 0x0002780000007947 */ /* 0x000fea0003800000 */
.L_x_0:
[----:B------:R-:W-:Y:S01]  /*0cc0*/  IABS R4, c[0x0][0x178] ;  /* 0x00005e0000047a13 */ /* 0x000fe20000000000 */
[----:B------:R-:W-:Y:S01]  /*0cd0*/  IMAD.MOV.U32 R13, RZ, RZ, R0 ;  /* 0x000000ffff0d7224 */ /* 0x000fe200078e0000 */
[----:B0-----:R-:W-:Y:S01]  /*0ce0*/  IABS R0, c[0x0][0x17c] ;  /* 0x00005f0000007a13 */ /* 0x001fe20000000000 */
[----:B------:R-:W0:Y:S01]  /*0cf0*/  S2R R15, SR_TID.X ;  /* 0x00000000000f7919 */ /* 0x000e220000002100 */
[----:B------:R-:W1:Y:S01]  /*0d00*/  I2F.RP R8, R4 ;  /* 0x0000000400087306 */ /* 0x000e620000209400 */
[----:B------:R-:W-:Y:S01]  /*0d10*/  SHF.R.S32.HI R14, RZ, 0x1f, R5 ;  /* 0x0000001fff0e7819 */ /* 0x000fe20000011405 */
[----:B------:R-:W-:Y:S01]  /*0d20*/  IMAD.MOV.U32 R19, RZ, RZ, R28 ;  /* 0x000000ffff137224 */ /* 0x000fe200078e001c */
[----:B------:R-:W-:-:S02]  /*0d30*/  ISETP.GE.AND P4, PT, R29, RZ, PT ;  /* 0x000000ff1d00720c */ /* 0x000fc40003f86270 */
[----:B------:R-:W-:-:S03]  /*0d40*/  LEA.HI R5, R14, R5, RZ, 0x6 ;  /* 0x000000050e057211 */ /* 0x000fc600078f30ff */
[----:B------:R-:W2:Y:S02]  /*0d50*/  I2F.RP R10, R0 ;  /* 0x00000000000a7306 */ /* 0x000ea40000209400 */
[----:B------:R-:W-:Y:S06]  /*0d60*/  STL [R1+0x114], R5 ;  /* 0x0001140501007387 */ /* 0x000fec0000100800 */
[----:B-1----:R-:W1:Y:S01]  /*0d70*/  MUFU.RCP R8, R8 ;  /* 0x0000000800087308 */ /* 0x002e620000001000 */
[----:B0-----:R-:W-:-:S07]  /*0d80*/  IMAD.SHL.U32 R2, R15, 0x2, RZ ;  /* 0x000000020f027824 */ /* 0x001fce00078e00ff */
[----:B--2---:R-:W0:Y:S01]  /*0d90*/  MUFU.RCP R10, R10 ;  /* 0x0000000a000a7308 */ /* 0x004e220000001000 */
[----:B------:R-:W-:Y:S02]  /*0da0*/  LOP3.LUT R9, R15, 0x40, RZ, 0xc0, !PT ;  /* 0x000000400f097812 */ /* 0x000fe400078ec0ff */
[----:B------:R-:W-:Y:S02]  /*0db0*/  SHF.R.U32.HI R28, RZ, 0x6, R15 ;  /* 0x00000006ff1c7819 */ /* 0x000fe4000001160f */
[----:B------:R-:W-:Y:S02]  /*0dc0*/  LOP3.LUT R12, R2, 0x10, RZ, 0xc0, !PT ;  /* 0x00000010020c7812 */ /* 0x000fe400078ec0ff */
[----:B------:R-:W-:Y:S02]  /*0dd0*/  SGXT.U32 R28, R28, 0x1 ;  /* 0x000000011c1c781a */ /* 0x000fe40000000000 */
[----:B-1----:R-:W-:Y:S02]  /*0de0*/  IADD3 R6, R8, 0xffffffe, RZ ;  /* 0x0ffffffe08067810 */ /* 0x002fe40007ffe0ff */
[----:B------:R-:W-:-:S02]  /*0df0*/  LEA.HI R9, R9, R12, RZ, 0x1f ;  /* 0x0000000c09097211 */ /* 0x000fc400078ff8ff */
[----:B------:R1:W2:Y:S01]  /*0e00*/  F2I.FTZ.U32.TRUNC.NTZ R7, R6 ;  /* 0x0000000600077305 */ /* 0x0002a2000021f000 */
[----:B------:R-:W-:Y:S02]  /*0e10*/  IABS R8, R19 ;  /* 0x0000001300087213 */ /* 0x000fe40000000000 */
[----:B0-----:R-:W-:Y:S01]  /*0e20*/  IADD3 R3, R10, 0xffffffe, RZ ;  /* 0x0ffffffe0a037810 */ /* 0x001fe20007ffe0ff */
[----:B------:R0:W-:Y:S01]  /*0e30*/  STL [R1+0x84], R9 ;  /* 0x0000840901007387 */ /* 0x0001e20000100800 */
[----:B------:R-:W-:Y:S02]  /*0e40*/  LOP3.LUT R10, R15, 0x7, RZ, 0xc0, !PT ;  /* 0x000000070f0a7812 */ /* 0x000fe400078ec0ff */
[----:B------:R-:W-:Y:S02]  /*0e50*/  LOP3.LUT R28, R13, R28, RZ, 0xfc, !PT ;  /* 0x0000001c0d1c7212 */ /* 0x000fe400078efcff */
[----:B------:R-:W3:Y:S01]  /*0e60*/  F2I.FTZ.U32.TRUNC.NTZ R3, R3 ;  /* 0x0000000300037305 */ /* 0x000ee2000021f000 */
[----:B-1----:R-:W-:Y:S01]  /*0e70*/  IMAD.MOV.U32 R6, RZ, RZ, RZ ;  /* 0x000000ffff067224 */ /* 0x002fe200078e00ff */
[----:B0-----:R-:W-:Y:S01]  /*0e80*/  IABS R9, R29 ;  /* 0x0000001d00097213 */ /* 0x001fe20000000000 */
[----:B--2---:R-:W-:-:S04]  /*0e90*/  IMAD.MOV R11, RZ, RZ, -R7 ;  /* 0x000000ffff0b7224 */ /* 0x004fc800078e0a07 */
[----:B------:R-:W-:-:S04]  /*0ea0*/  IMAD R5, R11, R4, RZ ;  /* 0x000000040b057224 */ /* 0x000fc800078e02ff */
[----:B------:R-:W-:-:S04]  /*0eb0*/  IMAD.HI.U32 R6, R7, R5, R6 ;  /* 0x0000000507067227 */ /* 0x000fc800078e0006 */
[----:B------:R-:W-:Y:S02]  /*0ec0*/  IMAD.MOV.U32 R5, RZ, RZ, R8 ;  /* 0x000000ffff057224 */ /* 0x000fe400078e0008 */
[----:B------:R-:W-:Y:S02]  /*0ed0*/  IMAD.MOV.U32 R7, RZ, RZ, R9 ;  /* 0x000000ffff077224 */ /* 0x000fe400078e0009 */
[----:B------:R-:W-:-:S04]  /*0ee0*/  IMAD.HI.U32 R8, R6, R5, RZ ;  /* 0x0000000506087227 */ /* 0x000fc800078e00ff */
[----:B------:R-:W-:Y:S02]  /*0ef0*/  IMAD R9, R10, 0x90, RZ ;  /* 0x000000900a097824 */ /* 0x000fe400078e02ff */
[----:B---3--:R-:W-:Y:S02]  /*0f00*/  IMAD.MOV R11, RZ, RZ, -R3 ;  /* 0x000000ffff0b7224 */ /* 0x008fe400078e0a03 */
[----:B------:R-:W-:Y:S01]  /*0f10*/  IMAD.MOV R8, RZ, RZ, -R8 ;  /* 0x000000ffff087224 */ /* 0x000fe200078e0a08 */
[----:B------:R-:W-:Y:S01]  /*0f20*/  LOP3.LUT R10, R9, 0x30, R2, 0x78, !PT ;  /* 0x00000030090a7812 */ /* 0x000fe200078e7802 */
[----:B------:R-:W-:-:S04]  /*0f30*/  IMAD.HI.U32 R6, R6, R7, RZ ;  /* 0x0000000706067227 */ /* 0x000fc800078e00ff */
[----:B------:R-:W-:Y:S01]  /*0f40*/  IMAD R9, R11, R0, RZ ;  /* 0x000000000b097224 */ /* 0x000fe200078e02ff */
[----:B------:R-:W-:Y:S01]  /*0f50*/  LOP3.LUT R11, R28, 0x7c, RZ, 0xfc, !PT ;  /* 0x0000007c1c0b7812 */ /* 0x000fe200078efcff */
[----:B------:R-:W-:Y:S01]  /*0f60*/  IMAD.MOV.U32 R2, RZ, RZ, RZ ;  /* 0x000000ffff027224 */ /* 0x000fe200078e00ff */
[----:B------:R0:W-:Y:S01]  /*0f70*/  STL [R1+0x118], R10 ;  /* 0x0001180a01007387 */ /* 0x0001e20000100800 */
[----:B------:R-:W-:Y:S01]  /*0f80*/  IMAD R5, R4, R8, R5 ;  /* 0x0000000804057224 */ /* 0x000fe200078e0205 */
[----:B------:R-:W-:Y:S01]  /*0f90*/  LOP3.LUT R8, R28, 0x7e, RZ, 0xfc, !PT ;  /* 0x0000007e1c087812 */ /* 0x000fe200078efcff */
[----:B------:R-:W-:Y:S01]  /*0fa0*/  IMAD.MOV R6, RZ, RZ, -R6 ;  /* 0x000000ffff067224 */ /* 0x000fe200078e0a06 */
[----:B------:R-:W-:Y:S01]  /*0fb0*/  IABS R16, R11 ;  /* 0x0000000b00107213 */ /* 0x000fe20000000000 */
[----:B------:R-:W-:Y:S01]  /*0fc0*/  IMAD.HI.U32 R3, R3, R9, R2 ;  /* 0x0000000903037227 */ /* 0x000fe200078e0002 */
[----:B------:R-:W-:Y:S02]  /*0fd0*/  IABS R17, R8 ;  /* 0x0000000800117213 */ /* 0x000fe40000000000 */
[C---:B------:R-:W-:Y:S01]  /*0fe0*/  ISETP.GT.U32.AND P0, PT, R4.reuse, R5, PT ;  /* 0x000000050400720c */ /* 0x040fe20003f04070 */
[----:B------:R-:W-:Y:S01]  /*0ff0*/  IMAD R7, R4, R6, R7 ;  /* 0x0000000604077224 */ /* 0x000fe200078e0207 */
[----:B------:R-:W-:Y:S01]  /*1000*/  ISETP.GE.AND P5, PT, R8, RZ, PT ;  /* 0x000000ff0800720c */ /* 0x000fe20003fa6270 */
[----:B------:R-:W-:Y:S01]  /*1010*/  IMAD.HI.U32 R6, R3, R17, RZ ;  /* 0x0000001103067227 */ /* 0x000fe200078e00ff */
[----:B------:R-:W-:-:S02]  /*1020*/  LOP3.LUT R9, R15, 0x3f, RZ, 0xc0, !PT ;  /* 0x0000003f0f097812 */ /* 0x000fc400078ec0ff */
[----:B------:R-:W-:Y:S01]  /*1030*/  ISETP.GT.U32.AND P1, PT, R4, R7, PT ;  /* 0x000000070400720c */ /* 0x000fe20003f24070 */
[----:B------:R-:W-:Y:S01]  /*1040*/  IMAD.MOV R6, RZ, RZ, -R6 ;  /* 0x000000ffff067224 */ /* 0x000fe200078e0a06 */
[----:B------:R-:W-:Y:S01]  /*1050*/  SHF.R.S32.HI R2, RZ, 0x6, R15 ;  /* 0x00000006ff027819 */ /* 0x000fe2000001140f */
[----:B------:R-:W-:Y:S01]  /*1060*/  IMAD.HI.U32 R8, R3, R16, RZ ;  /* 0x0000001003087227 */ /* 0x000fe200078e00ff */
[----:B0-----:R-:W-:Y:S02]  /*1070*/  LOP3.LUT R10, R28, 0x7a, RZ, 0xfc, !PT ;  /* 0x0000007a1c0a7812 */ /* 0x001fe400078efcff */
[----:B------:R-:W-:Y:S01]  /*1080*/  SGXT R2, R2, 0x1 ;  /* 0x000000010202781a */ /* 0x000fe20000000200 */
[----:B------:R-:W-:Y:S01]  /*1090*/  IMAD R17, R0, R6, R17 ;  /* 0x0000000600117224 */ /* 0x000fe200078e0211 */
[----:B------:R-:W-:Y:S01]  /*10a0*/  IABS R13, R10 ;  /* 0x0000000a000d7213 */ /* 0x000fe20000000000 */
[----:B------:R-:W-:Y:S01]  /*10b0*/  @!P0 IMAD.IADD R5, R5, 0x1, -R4 ;  /* 0x0000000105058824 */ /* 0x000fe200078e0a04 */
[----:B------:R-:W-:Y:S01]  /*10c0*/  LOP3.LUT R6, R28, 0x78, RZ, 0xfc, !PT ;  /* 0x000000781c067812 */ /* 0x000fe200078efcff */
[----:B------:R-:W-:Y:S01]  /*10d0*/  IMAD.MOV R15, RZ, RZ, -R8 ;  /* 0x000000ffff0f7224 */ /* 0x000fe200078e0a08 */
[----:B------:R-:W-:Y:S01]  /*10e0*/  ISETP.GT.U32.AND P6, PT, R0, R17, PT ;  /* 0x000000110000720c */ /* 0x000fe20003fc4070 */
[----:B------:R-:W-:Y:S01]  /*10f0*/  @!P1 IMAD.IADD R7, R7, 0x1, -R4 ;  /* 0x0000000107079824 */ /* 0x000fe200078e0a04 */
[----:B------:R-:W-:Y:S01]  /*1100*/  ISETP.GT.U32.AND P1, PT, R4, R5, PT ;  /* 0x000000050400720c */ /* 0x000fe20003f24070 */
[----:B------:R-:W-:Y:S01]  /*1110*/  IMAD R16, R0, R15, R16 ;  /* 0x0000000f00107224 */ /* 0x000fe200078e0210 */
[----:B------:R-:W-:Y:S01]  /*1120*/  IABS R12, R6 ;  /* 0x00000006000c7213 */ /* 0x000fe20000000000 */
[----:B------:R-:W-:Y:S01]  /*1130*/  IMAD.SHL.U32 R9, R9, 0x2, RZ ;  /* 0x0000000209097824 */ /* 0x000fe200078e00ff */
[----:B------:R-:W-:-:S02]  /*1140*/  ISETP.GE.AND P2, PT, R11, RZ, PT ;  /* 0x000000ff0b00720c */ /* 0x000fc40003f46270 */
[----:B------:R-:W-:Y:S01]  /*1150*/  ISETP.GT.U32.AND P0, PT, R0, R16, PT ;  /* 0x000000100000720c */ /* 0x000fe20003f04070 */
[----:B------:R-:W-:Y:S01]  /*1160*/  IMAD.HI.U32 R11, R3, R12, RZ ;  /* 0x0000000c030b7227 */ /* 0x000fe200078e00ff */
[----:B------:R-:W-:Y:S02]  /*1170*/  LOP3.LUT R2, R9, 0x90, R2, 0x78, !PT ;  /* 0x0000009009027812 */ /* 0x000fe400078e7802 */
[----:B------:R-:W-:Y:S01]  /*1180*/  ISETP.GT.U32.AND P3, PT, R4, R7, PT ;  /* 0x000000070400720c */ /* 0x000fe20003f64070 */
[----:B------:R-:W-:Y:S02]  /*1190*/  @!P6 IMAD.IADD R17, R17, 0x1, -R0 ;  /* 0x000000011111e824 */ /* 0x000fe400078e0a00 */
[----:B------:R-:W-:Y:S01]  /*11a0*/  IMAD.HI.U32 R9, R3, R13, RZ ;  /* 0x0000000d03097227 */ /* 0x000fe200078e00ff */
[----:B------:R0:W-:Y:S02]  /*11b0*/  STL [R1+0xd90], R2 ;  /* 0x000d900201007387 */ /* 0x0001e40000100800 */
[----:B------:R-:W-:Y:S01]  /*11c0*/  ISETP.GT.U32.AND P6, PT, R0, R17, PT ;  /* 0x000000110000720c */ /* 0x000fe20003fc4070 */
[----:B------:R-:W-:Y:S01]  /*11d0*/  @!P1 IMAD.IADD R5, R5, 0x1, -R4 ;  /* 0x0000000105059824 */ /* 0x000fe200078e0a04 */
[----:B------:R-:W-:Y:S01]  /*11e0*/  ISETP.GE.AND P1, PT, R19, RZ, PT ;  /* 0x000000ff1300720c */ /* 0x000fe20003f26270 */
[----:B------:R-:W-:-:S02]  /*11f0*/  IMAD.MOV R9, RZ, RZ, -R9 ;  /* 0x000000ffff097224 */ /* 0x000fc400078e0a09 */
[----:B------:R-:W-:Y:S02]  /*1200*/  IMAD.MOV R11, RZ, RZ, -R11 ;  /* 0x000000ffff0b7224 */ /* 0x000fe400078e0a0b */
[----:B------:R-:W-:Y:S01]  /*1210*/  IMAD R13, R0, R9, R13 ;  /* 0x00000009000d7224 */ /* 0x000fe200078e020d */
[----:B------:R-:W-:Y:S01]  /*1220*/  LOP3.LUT R9, R28, 0x76, RZ, 0xfc, !PT ;  /* 0x000000761c097812 */ /* 0x000fe200078efcff */
[----:B------:R-:W-:Y:S02]  /*1230*/  @!P0 IMAD.IADD R16, R16, 0x1, -R0 ;  /* 0x0000000110108824 */ /* 0x000fe400078e0a00 */
[C---:B------:R-:W-:Y:S01]  /*1240*/  IMAD R12, R0.reuse, R11, R12 ;  /* 0x0000000b000c7224 */ /* 0x040fe200078e020c */
[C---:B------:R-:W-:Y:S01]  /*1250*/  ISETP.GT.U32.AND P0, PT, R0.reuse, R13, PT ;  /* 0x0000000d0000720c */ /* 0x040fe20003f04070 */
[----:B------:R-:W-:Y:S01]  /*1260*/  @!P6 IMAD.IADD R17, R17, 0x1, -R0 ;  /* 0x000000011111e824 */ /* 0x000fe200078e0a00 */
[----:B------:R-:W-:Y:S01]  /*1270*/  IABS R8, R9 ;  /* 0x0000000900087213 */ /* 0x000fe20000000000 */
[----:B------:R-:W-:Y:S01]  /*1280*/  @!P1 IMAD.MOV R5, RZ, RZ, -R5 ;  /* 0x000000ffff059224 */ /* 0x000fe200078e0a05 */
[C---:B------:R-:W-:Y:S01]  /*1290*/  ISETP.GT.U32.AND P1, PT, R0.reuse, R16, PT ;  /* 0x000000100000720c */ /* 0x040fe20003f24070 */
[----:B------:R-:W-:Y:S01]  /*12a0*/  @!P3 IMAD.IADD R7, R7, 0x1, -R4 ;  /* 0x000000010707b824 */ /* 0x000fe200078e0a04 */
[----:B------:R-:W-:Y:S01]  /*12b0*/  ISETP.GT.U32.AND P6, PT, R0, R12, PT ;  /* 0x0000000c0000720c */ /* 0x000fe20003fc4070 */
[----:B------:R-:W-:Y:S01]  /*12c0*/  IMAD.MOV.U32 R21, RZ, RZ, R17 ;  /* 0x000000ffff157224 */ /* 0x000fe200078e0011 */
[----:B------:R-:W-:Y:S01]  /*12d0*/  ISETP.NE.AND P3, PT, RZ, c[0x0][0x178], PT ;  /* 0x00005e00ff007a0c */ /* 0x000fe20003f65270 */
[----:B------:R-:W-:Y:S01]  /*12e0*/  @!P4 IMAD.MOV R7, RZ, RZ, -R7 ;  /* 0x000000ffff07c224 */ /* 0x000fe200078e0a07 */
[----:B------:R-:W-:Y:S01]  /*12f0*/  LOP3.LUT R4, RZ, c[0x0][0x178], RZ, 0x33, !PT ;  /* 0x00005e00ff047a12 */ /* 0x000fe200078e33ff */
[----:B------:R-:W-:Y:S01]  /*1300*/  @!P5 IMAD.MOV R21, RZ, RZ, -R21 ;  /* 0x000000ffff15d224 */ /* 0x000fe200078e0a15 */
[----:B------:R-:W-:Y:S01]  /*1310*/  ISETP.GE.AND P4, PT, R10, RZ, PT ;  /* 0x000000ff0a00720c */ /* 0x000fe20003f86270 */
[----:B------:R-:W-:Y:S01]  /*1320*/  @!P0 IMAD.IADD R13, R13, 0x1, -R0 ;  /* 0x000000010d0d8824 */ /* 0x000fe200078e0a00 */
[----:B------:R-:W-:-:S02]  /*1330*/  LOP3.LUT R10, R28, 0x74, RZ, 0xfc, !PT ;  /* 0x000000741c0a7812 */ /* 0x000fc400078efcff */
[----:B------:R-:W-:Y:S01]  /*1340*/  SEL R5, R4, R5, !P3 ;  /* 0x0000000504057207 */ /* 0x000fe20005800000 */
[--C-:B------:R-:W-:Y:S01]  /*1350*/  @!P1 IMAD.IADD R16, R16, 0x1, -R0.reuse ;  /* 0x0000000110109824 */ /* 0x100fe200078e0a00 */
[----:B------:R-:W-:Y:S01]  /*1360*/  ISETP.GE.AND P1, PT, R9, RZ, PT ;  /* 0x000000ff0900720c */ /* 0x000fe20003f26270 */
[----:B------:R-:W-:Y:S01]  /*1370*/  @!P6 IMAD.IADD R12, R12, 0x1, -R0 ;  /* 0x000000010c0ce824 */ /* 0x000fe200078e0a00 */
[----:B0-----:R-:W-:Y:S01]  /*1380*/  SEL R2, R4, R7, !P3 ;  /* 0x0000000704027207 */ /* 0x001fe20005800000 */
[C---:B------:R-:W-:Y:S01]  /*1390*/  IMAD.HI.U32 R4, R3.reuse, R8, RZ ;  /* 0x0000000803047227 */ /* 0x040fe200078e00ff */
[----:B------:R-:W-:Y:S01]  /*13a0*/  IABS R9, R10 ;  /* 0x0000000a00097213 */ /* 0x000fe20000000000 */
[----:B------:R0:W-:Y:S01]  /*13b0*/  STL [R1+0x108], R5 ;  /* 0x0001080501007387 */ /* 0x0001e20000100800 */
[----:B------:R-:W-:Y:S02]  /*13c0*/  ISETP.GT.U32.AND P0, PT, R0, R13, PT ;  /* 0x0000000d0000720c */ /* 0x000fe40003f04070 */
[----:B------:R-:W-:Y:S01]  /*13d0*/  ISETP.GE.AND P3, PT, R6, RZ, PT ;  /* 0x000000ff0600720c */ /* 0x000fe20003f66270 */
[----:B------:R-:W-:Y:S01]  /*13e0*/  IMAD.HI.U32 R6, R3, R9, RZ ;  /* 0x0000000903067227 */ /* 0x000fe200078e00ff */
[----:B------:R-:W-:Y:S01]  /*13f0*/  ISETP.GT.U32.AND P6, PT, R0, R12, PT ;  /* 0x0000000c0000720c */ /* 0x000fe20003fc4070 */
[----:B------:R1:W-:Y:S01]  /*1400*/  STL [R1+0x10c], R2 ;  /* 0x00010c0201007387 */ /* 0x0003e20000100800 */
[----:B------:R-:W-:Y:S01]  /*1410*/  LOP3.LUT R7, R28, 0x72, RZ, 0xfc, !PT ;  /* 0x000000721c077812 */ /* 0x000fe200078efcff */
[----:B------:R-:W-:-:S02]  /*1420*/  IMAD.MOV R6, RZ, RZ, -R6 ;  /* 0x000000ffff067224 */ /* 0x000fc400078e0a06 */
[----:B0-----:R-:W-:Y:S01]  /*1430*/  IMAD.MOV R5, RZ, RZ, -R4 ;  /* 0x000000ffff057224 */ /* 0x001fe200078e0a04 */
[----:B------:R-:W-:Y:S01]  /*1440*/  LOP3.LUT R4, R28, 0x70, RZ, 0xfc, !PT ;  /* 0x000000701c047812 */ /* 0x000fe200078efcff */
[C---:B------:R-:W-:Y:S01]  /*1450*/  IMAD R9, R0.reuse, R6, R9 ;  /* 0x0000000600097224 */ /* 0x040fe200078e0209 */
[----:B------:R-:W-:Y:S01]  /*1460*/  IABS R11, R7 ;  /* 0x00000007000b7213 */ /* 0x000fe20000000000 */
[----:B------:R-:W-:Y:S01]  /*1470*/  IMAD R8, R0, R5, R8 ;  /* 0x0000000500087224 */ /* 0x000fe200078e0208 */
[----:B------:R-:W-:Y:S01]  /*1480*/  LOP3.LUT R5, R28, 0x6e, RZ, 0xfc, !PT ;  /* 0x0000006e1c057812 */ /* 0x000fe200078efcff */
[--C-:B------:R-:W-:Y:S01]  /*1490*/  @!P0 IMAD.IADD R13, R13, 0x1, -R0.reuse ;  /* 0x000000010d0d8824 */ /* 0x100fe200078e0a00 */
[----:B------:R-:W-:Y:S01]  /*14a0*/  IABS R15, R4 ;  /* 0x00000004000f7213 */ /* 0x000fe20000000000 */
[----:B------:R-:W-:Y:S01]  /*14b0*/  @!P6 IMAD.IADD R12, R12, 0x1, -R0 ;  /* 0x000000010c0ce824 */ /* 0x000fe200078e0a00 */
[C---:B------:R-:W-:Y:S01]  /*14c0*/  ISETP.GT.U32.AND P0, PT, R0.reuse, R8, PT ;  /* 0x000000080000720c */ /* 0x040fe20003f04070 */
[C---:B------:R-:W-:Y:S01]  /*14d0*/  IMAD.HI.U32 R20, R3.reuse, R11, RZ ;  /* 0x0000000b03147227 */ /* 0x040fe200078e00ff */
[----:B------:R-:W-:Y:S01]  /*14e0*/  ISETP.GT.U32.AND P6, PT, R0, R9, PT ;  /* 0x000000090000720c */ /* 0x000fe20003fc4070 */
[----:B------:R-:W-:Y:S01]  /*14f0*/  STL [R1+0x38], R21 ;  /* 0x0000381501007387 */ /* 0x000fe20000100800 */
[----:B------:R-:W-:Y:S01]  /*1500*/  IABS R14, R5 ;  /* 0x00000005000e7213 */ /* 0x000fe20000000000 */
[----:B------:R-:W-:Y:S01]  /*1510*/  IMAD.HI.U32 R19, R3, R15, RZ ;  /* 0x0000000f03137227 */ /* 0x000fe200078e00ff */
[----:B------:R-:W-:-:S03]  /*1520*/  LOP3.LUT R6, R28, 0x6c, RZ, 0xfc, !PT ;  /* 0x0000006c1c067812 */ /* 0x000fc600078efcff */
[----:B------:R-:W-:Y:S02]  /*1530*/  IMAD.MOV R20, RZ, RZ, -R20 ;  /* 0x000000ffff147224 */ /* 0x000fe400078e0a14 */
[----:B------:R-:W-:-:S04]  /*1540*/  IMAD.HI.U32 R18, R3, R14, RZ ;  /* 0x0000000e03127227 */ /* 0x000fc800078e00ff */
[--C-:B------:R-:W-:Y:S01]  /*1550*/  @!P0 IMAD.IADD R8, R8, 0x1, -R0.reuse ;  /* 0x0000000108088824 */ /* 0x100fe200078e0a00 */
[----:B------:R-:W-:Y:S01]  /*1560*/  ISETP.GE.AND P0, PT, R10, RZ, PT ;  /* 0x000000ff0a00720c */ /* 0x000fe20003f06270 */
[----:B------:R-:W-:Y:S02]  /*1570*/  @!P6 IMAD.IADD R9, R9, 0x1, -R0 ;  /* 0x000000010909e824 */ /* 0x000fe400078e0a00 */
[----:B------:R-:W-:Y:S01]  /*1580*/  IMAD.MOV R19, RZ, RZ, -R19 ;  /* 0x000000ffff137224 */ /* 0x000fe200078e0a13 */
[C---:B------:R-:W-:Y:S01]  /*1590*/  ISETP.GT.U32.AND P6, PT, R0.reuse, R8, PT ;  /* 0x000000080000720c */ /* 0x040fe20003fc4070 */
[C---:B------:R-:W-:Y:S01]  /*15a0*/  IMAD R10, R0.reuse, R20, R11 ;  /* 0x00000014000a7224 */ /* 0x040fe200078e020b */
[----:B------:R-:W-:Y:S01]  /*15b0*/  IABS R11, R6 ;  /* 0x00000006000b7213 */ /* 0x000fe20000000000 */
[----:B-1----:R-:W-:Y:S02]  /*15c0*/  IMAD.MOV.U32 R2, RZ, RZ, R16 ;  /* 0x000000ffff027224 */ /* 0x002fe400078e0010 */
[----:B------:R-:W-:Y:S01]  /*15d0*/  IMAD.MOV R18, RZ, RZ, -R18 ;  /* 0x000000ffff127224 */ /* 0x000fe200078e0a12 */
[C---:B------:R-:W-:Y:S01]  /*15e0*/  ISETP.GT.U32.AND P5, PT, R0.reuse, R10, PT ;  /* 0x0000000a0000720c */ /* 0x040fe20003fa4070 */
[----:B------:R-:W-:-:S02]  /*15f0*/  IMAD R15, R0, R19, R15 ;  /* 0x00000013000f7224 */ /* 0x000fc400078e020f */
[----:B------:R-:W-:Y:S01]  /*1600*/  @!P2 IMAD.MOV R2, RZ, RZ, -R2 ;  /* 0x000000ffff02a224 */ /* 0x000fe200078e0a02 */
[C---:B------:R-:W-:Y:S01]  /*1610*/  ISETP.GT.U32.AND P2, PT, R0.reuse, R9, PT ;  /* 0x000000090000720c */ /* 0x040fe20003f44070 */
[C---:B------:R-:W-:Y:S02]  /*1620*/  IMAD R14, R0.reuse, R18, R14 ;  /* 0x00000012000e7224 */ /* 0x040fe400078e020e */
[----:B------:R-:W-:Y:S01]  /*1630*/  @!P4 IMAD.MOV R13, RZ, RZ, -R13 ;  /* 0x000000ffff0dc224 */ /* 0x000fe200078e0a0d */
[----:B------:R-:W-:Y:S01]  /*1640*/  ISETP.GT.U32.AND P4, PT, R0, R15, PT ;  /* 0x0000000f0000720c */ /* 0x000fe20003f84070 */
[----:B------:R0:W-:Y:S01]  /*1650*/  STL [R1+0x24], R2 ;  /* 0x0000240201007387 */ /* 0x0001e20000100800 */
[--C-:B------:R-:W-:Y:S01]  /*1660*/  @!P6 IMAD.IADD R8, R8, 0x1, -R0.reuse ;  /* 0x000000010808e824 */ /* 0x100fe200078e0a00 */
[----:B------:R-:W-:Y:S02]  /*1670*/  ISETP.GT.U32.AND P6, PT, R0, R14, PT ;  /* 0x0000000e0000720c */ /* 0x000fe40003fc4070 */
[----:B------:R-:W-:Y:S01]  /*1680*/  @!P5 IMAD.IADD R10, R10, 0x1, -R0 ;  /* 0x000000010a0ad824 */ /* 0x000fe200078e0a00 */
[----:B------:R1:W-:Y:S01]  /*1690*/  STL [R1+0x14], R13 ;  /* 0x0000140d01007387 */ /* 0x0003e20000100800 */
[----:B------:R-:W-:Y:S01]  /*16a0*/  @!P1 IMAD.MOV R8, RZ, RZ, -R8 ;  /* 0x000000ffff089224 */ /* 0x000fe200078e0a08 */
[----:B------:R-:W-:Y:S01]  /*16b0*/  ISETP.GE.AND P5, PT, R5, RZ, PT ;  /* 0x000000ff0500720c */ /* 0x000fe20003fa6270 */
[----:B------:R-:W-:Y:S01]  /*16c0*/  @!P2 IMAD.IADD R9, R9, 0x1, -R0 ;  /* 0x000000010909a824 */ /* 0x000fe200078e0a00 */
[----:B------:R-:W-:Y:S01]  /*16d0*/  ISETP.GE.AND P2, PT, R4, RZ, PT ;  /* 0x000000ff0400720c */ /* 0x000fe20003f46270 */
[----:B0-----:R-:W-:Y:S01]  /*16e0*/  IMAD.MOV.U32 R2, RZ, RZ, R12 ;  /* 0x000000ffff027224 */ /* 0x001fe200078e000c */
[----:B------:R-:W-:Y:S01]  /*16f0*/  LOP3.LUT R5, R28, 0x68, RZ, 0xfc, !PT ;  /* 0x000000681c057812 */ /* 0x000fe200078efcff */
[----:B------:R-:W-:-:S03]  /*1700*/  IMAD.HI.U32 R12, R3, R11, RZ ;  /* 0x0000000b030c7227 */ /* 0x000fc600078e00ff */
[----:B------:R-:W-:Y:S01]  /*1710*/  IABS R17, R5 ;  /* 0x0000000500117213 */ /* 0x000fe20000000000 */
[----:B------:R-:W-:Y:S01]  /*1720*/  @!P3 IMAD.MOV R2, RZ, RZ, -R2 ;  /* 0x000000ffff02b224 */ /* 0x000fe200078e0a02 */
[----:B------:R-:W-:Y:S01]  /*1730*/  ISETP.GE.AND P3, PT, R7, RZ, PT ;  /* 0x000000ff0700720c */ /* 0x000fe20003f66270 */
[----:B------:R-:W-:Y:S01]  /*1740*/  IMAD.MOV R12, RZ, RZ, -R12 ;  /* 0x000000ffff0c7224 */ /* 0x000fe200078e0a0c */
[----:B------:R-:W-:Y:S01]  /*1750*/  LOP3.LUT R7, R28, 0x6a, RZ, 0xfc, !PT ;  /* 0x0000006a1c077812 */ /* 0x000fe200078efcff */
[--C-:B------:R-:W-:Y:S01]  /*1760*/  @!P4 IMAD.IADD R15, R15, 0x1, -R0.reuse ;  /* 0x000000010f0fc824 */ /* 0x100fe200078e0a00 */
[----:B------:R-:W-:Y:S01]  /*1770*/  ISETP.GT.U32.AND P4, PT, R0, R10, PT ;  /* 0x0000000a0000720c */ /* 0x000fe20003f84070 */
[----:B------:R-:W-:Y:S01]  /*1780*/  @!P6 IMAD.IADD R14, R14, 0x1, -R0 ;  /* 0x000000010e0ee824 */ /* 0x000fe200078e0a00 */
[----:B-1----:R-:W-:Y:S01]  /*1790*/  IABS R13, R7 ;  /* 0x00000007000d7213 */ /* 0x002fe20000000000 */
[C---:B------:R-:W-:Y:S01]  /*17a0*/  IMAD R4, R0.reuse, R12, R11 ;  /* 0x0000000c00047224 */ /* 0x040fe200078e020b */
[C---:B------:R-:W-:Y:S01]  /*17b0*/  ISETP.GT.U32.AND P1, PT, R0.reuse, R15, PT ;  /* 0x0000000f0000720c */ /* 0x040fe20003f24070 */
[----:B------:R-:W-:Y:S01]  /*17c0*/  @!P0 IMAD.MOV R9, RZ, RZ, -R9 ;  /* 0x000000ffff098224 */ /* 0x000fe200078e0a09 */
[C---:B------:R-:W-:Y:S01]  /*17d0*/  ISETP.GT.U32.AND P6, PT, R0.reuse, R14, PT ;  /* 0x0000000e0000720c */ /* 0x040fe20003fc4070 */
[----:B------:R-:W-:Y:S01]  /*17e0*/  IMAD.MOV.U32 R11, RZ, RZ, R13 ;  /* 0x000000ffff0b7224 */ /* 0x000fe200078e000d */
[----:B------:R-:W-:Y:S01]  /*17f0*/  ISETP.GT.U32.AND P0, PT, R0, R4, PT ;  /* 0x000000040000720c */ /* 0x000fe20003f04070 */
[----:B------:R0:W-:Y:S02]  /*1800*/  STL [R1], R2 ;  /* 0x0000000201007387 */ /* 0x0001e40000100800 */
[----:B------:R-:W-:-:S02]  /*1810*/  IMAD.HI.U32 R12, R3, R11, RZ ;  /* 0x0000000b030c7227 */ /* 0x000fc400078e00ff */
[----:B------:R-:W-:Y:S02]  /*1820*/  STL [R1+0xed4], R8 ;  /* 0x000ed40801007387 */ /* 0x000fe40000100800 */
[----:B------:R-:W-:Y:S02]  /*1830*/  IMAD.MOV R12, RZ, RZ, -R12 ;  /* 0x000000ffff0c7224 */ /* 0x000fe400078e0a0c */
[--C-:B------:R-:W-:Y:S01]  /*1840*/  @!P4 IMAD.IADD R10, R10, 0x1, -R0.reuse ;  /* 0x000000010a0ac824 */ /* 0x100fe200078e0a00 */
[----:B------:R-:W-:Y:S01]  /*1850*/  ISETP.GE.AND P4, PT, R6, RZ, PT ;  /* 0x000000ff0600720c */ /* 0x000fe20003f86270 */
[----:B------:R-:W-:Y:S01]  /*1860*/  IMAD R6, R0, R12, R11 ;  /* 0x0000000c00067224 */ /* 0x000fe200078e020b */
[----:B------:R-:W-:Y:S01]  /*1870*/  LOP3.LUT R11, R28, 0x66, RZ, 0xfc, !PT ;  /* 0x000000661c0b7812 */ /* 0x000fe200078efcff */
[----:B------:R-:W-:Y:S01]  /*1880*/  @!P6 IMAD.IADD R14, R14, 0x1, -R0 ;  /* 0x000000010e0ee824 */ /* 0x000fe200078e0a00 */
[----:B------:R-:W-:Y:S01]  /*1890*/  STL [R1+0xed8], R9 ;  /* 0x000ed80901007387 */ /* 0x000fe20000100800 */
[----:B------:R-:W-:Y:S01]  /*18a0*/  IMAD.HI.U32 R12, R3, R17, RZ ;  /* 0x00000011030c7227 */ /* 0x000fe200078e00ff */
[----:B------:R-:W-:-:S02]  /*18b0*/  ISETP.GT.U32.AND P6, PT, R0, R6, PT ;  /* 0x000000060000720c */ /* 0x000fc40003fc4070 */
[----:B------:R-:W-:Y:S01]  /*18c0*/  IABS R18, R11 ;  /* 0x0000000b00127213 */ /* 0x000fe20000000000 */
[----:B------:R-:W-:Y:S01]  /*18d0*/  @!P1 IMAD.IADD R15, R15, 0x1, -R0 ;  /* 0x000000010f0f9824 */ /* 0x000fe200078e0a00 */
[----:B------:R-:W-:Y:S01]  /*18e0*/  ISETP.GE.AND P1, PT, R7, RZ, PT ;  /* 0x000000ff0700720c */ /* 0x000fe20003f26270 */
[----:B------:R-:W-:Y:S01]  /*18f0*/  IMAD.MOV R12, RZ, RZ, -R12 ;  /* 0x000000ffff0c7224 */ /* 0x000fe200078e0a0c */
[----:B------:R-:W-:Y:S01]  /*1900*/  LOP3.LUT R7, R28, 0x64, RZ, 0xfc, !PT ;  /* 0x000000641c077812 */ /* 0x000fe200078efcff */
[----:B------:R-:W-:Y:S01]  /*1910*/  @!P0 IMAD.IADD R4, R4, 0x1, -R0 ;  /* 0x0000000104048824 */ /* 0x000fe200078e0a00 */
[----:B------:R-:W-:Y:S01]  /*1920*/  ISETP.GE.AND P0, PT, R5, RZ, PT ;  /* 0x000000ff0500720c */ /* 0x000fe20003f06270 */
[----:B------:R-:W-:Y:S01]  /*1930*/  IMAD.MOV.U32 R16, RZ, RZ, R10 ;  /* 0x000000ffff107224 */ /* 0x000fe200078e000a */
[----:B------:R-:W-:Y:S01]  /*1940*/  LOP3.LUT R5, R28, 0x62, RZ, 0xfc, !PT ;  /* 0x000000621c057812 */ /* 0x000fe200078efcff */
[----:B0-----:R-:W-:Y:S02]  /*1950*/  IMAD.MOV.U32 R2, RZ, RZ, R15 ;  /* 0x000000ffff027224 */ /* 0x001fe400078e000f */
[----:B------:R-:W-:Y:S01]  /*1960*/  IMAD R17, R0, R12, R17 ;  /* 0x0000000c00117224 */ /* 0x000fe200078e0211 */
[----:B------:R-:W-:Y:S01]  /*1970*/  IABS R12, R7 ;  /* 0x00000007000c7213 */ /* 0x000fe20000000000 */
[----:B------:R-:W-:Y:S01]  /*1980*/  @!P6 IMAD.IADD R6, R6, 0x1, -R0 ;  /* 0x000000010606e824 */ /* 0x000fe200078e0a00 */
[C---:B------:R-:W-:Y:S01]  /*1990*/  ISETP.GT.U32.AND P6, PT, R0.reuse, R4, PT ;  /* 0x000000040000720c */ /* 0x040fe20003fc4070 */
[----:B------:R-:W-:Y:S01]  /*19a0*/  @!P3 IMAD.MOV R16, RZ, RZ, -R16 ;  /* 0x000000ffff10b224 */ /* 0x000fe200078e0a10 */
[C---:B------:R-:W-:Y:S01]  /*19b0*/  ISETP.GT.U32.AND P3, PT, R0.reuse, R17, PT ;  /* 0x000000110000720c */ /* 0x040fe20003f64070 */
[----:B------:R-:W-:Y:S01]  /*19c0*/  @!P2 IMAD.MOV R2, RZ, RZ, -R2 ;  /* 0x000000ffff02a224 */ /* 0x000fe200078e0a02 */
[----:B------:R-:W-:Y:S01]  /*19d0*/  ISETP.GT.U32.AND P2, PT, R0, R6, PT ;  /* 0x000000060000720c */ /* 0x000fe20003f44070 */
[----:B------:R-:W-:Y:S01]  /*19e0*/  IMAD.HI.U32 R10, R3, R18, RZ ;  /* 0x00000012030a7227 */ /* 0x000fe200078e00ff */
[----:B------:R-:W-:Y:S01]  /*19f0*/  STL [R1+0x3c], R16 ;  /* 0x00003c1001007387 */ /* 0x000fe20000100800 */
[----:B------:R-:W-:-:S02]  /*1a00*/  IABS R13, R5 ;  /* 0x00000005000d7213 */ /* 0x000fc40000000000 */
[----:B------:R-:W-:Y:S01]  /*1a10*/  IMAD.MOV R10, RZ, RZ, -R10 ;  /* 0x000000ffff0a7224 */ /* 0x000fe200078e0a0a */
[----:B------:R0:W-:Y:S03]  /*1a20*/  STL [R1+0x50], R2 ;  /* 0x0000500201007387 */ /* 0x0001e60000100800 */
[--C-:B------:R-:W-:Y:S02]  /*1a30*/  @!P6 IMAD.IADD R4, R4, 0x1, -R0.reuse ;  /* 0x000000010404e824 */ /* 0x100fe400078e0a00 */
[----:B------:R-:W-:Y:S01]  /*1a40*/  @!P3 IMAD.IADD R17, R17, 0x1, -R0 ;  /* 0x000000011111b824 */ /* 0x000fe200078e0a00 */
[----:B------:R-:W-:Y:S01]  /*1a50*/  ISETP.GE.AND P3, PT, R5, RZ, PT ;  /* 0x000000ff0500720c */ /* 0x000fe20003f66270 */
[----:B------:R-:W-:Y:S01]  /*1a60*/  IMAD R18, R0, R10, R18 ;  /* 0x0000000a00127224 */ /* 0x000fe200078e0212 */
[----:B------:R-:W-:Y:S01]  /*1a70*/  LOP3.LUT R5, R28, 0x60, RZ, 0xfc, !PT ;  /* 0x000000601c057812 */ /* 0x000fe200078efcff */
[----:B------:R-:W-:-:S03]  /*1a80*/  IMAD.HI.U32 R10, R3, R12, RZ ;  /* 0x0000000c030a7227 */ /* 0x000fc600078e00ff */
[----:B------:R-:W-:Y:S01]  /*1a90*/  ISETP.GT.U32.AND P6, PT, R0, R18, PT ;  /* 0x000000120000720c */ /* 0x000fe20003fc4070 */
[----:B0-----:R-:W-:Y:S01]  /*1aa0*/  IMAD.MOV.U32 R2, RZ, RZ, R14 ;  /* 0x000000ffff027224 */ /* 0x001fe200078e000e */
[----:B------:R-:W-:Y:S01]  /*1ab0*/  LOP3.LUT R14, R28, 0x5e, RZ, 0xfc, !PT ;  /* 0x0000005e1c0e7812 */ /* 0x000fe200078efcff */
[----:B------:R-:W-:Y:S01]  /*1ac0*/  @!P2 IMAD.IADD R6, R6, 0x1, -R0 ;  /* 0x000000010606a824 */ /* 0x000fe200078e0a00 */
[----:B------:R-:W-:Y:S01]  /*1ad0*/  ISETP.GE.AND P2, PT, R7, RZ, PT ;  /* 0x000000ff0700720c */ /* 0x000fe20003f46270 */
[----:B------:R-:W-:Y:S01]  /*1ae0*/  @!P5 IMAD.MOV R2, RZ, RZ, -R2 ;  /* 0x000000ffff02d224 */ /* 0x000fe200078e0a02 */
[----:B------:R-:W-:Y:S01]  /*1af0*/  ISETP.GE.AND P5, PT, R11, RZ, PT ;  /* 0x000000ff0b00720c */ /* 0x000fe20003fa6270 */
[----:B------:R-:W-:Y:S01]  /*1b00*/  IMAD.HI.U32 R11, R3, R13, RZ ;  /* 0x0000000d030b7227 */ /* 0x000fe200078e00ff */
[----:B------:R-:W-:Y:S02]  /*1b10*/  IABS R15, R14 ;  /* 0x0000000e000f7213 */ /* 0x000fe40000000000 */
[----:B------:R0:W-:Y:S01]  /*1b20*/  STL [R1+0x54], R2 ;  /* 0x0000540201007387 */ /* 0x0001e20000100800 */
[----:B------:R-:W-:-:S02]  /*1b30*/  IMAD.MOV R10, RZ, RZ, -R10 ;  /* 0x000000ffff0a7224 */ /* 0x000fc400078e0a0a */
[----:B------:R-:W-:Y:S02]  /*1b40*/  IMAD.MOV R7, RZ, RZ, -R11 ;  /* 0x000000ffff077224 */ /* 0x000fe400078e0a0b */
[C---:B------:R-:W-:Y:S01]  /*1b50*/  IMAD R12, R0.reuse, R10, R12 ;  /* 0x0000000a000c7224 */ /* 0x040fe200078e020c */
[----:B------:R-:W-:Y:S01]  /*1b60*/  IABS R10, R5 ;  /* 0x00000005000a7213 */ /* 0x000fe20000000000 */
[----:B------:R-:W-:Y:S01]  /*1b70*/  IMAD R13, R0, R7, R13 ;  /* 0x00000007000d7224 */ /* 0x000fe200078e020d */
[----:B------:R-:W-:Y:S01]  /*1b80*/  LOP3.LUT R7, R28, 0x5a, RZ, 0xfc, !PT ;  /* 0x0000005a1c077812 */ /* 0x000fe200078efcff */
[----:B------:R-:W-:Y:S02]  /*1b90*/  @!P6 IMAD.IADD R18, R18, 0x1, -R0 ;  /* 0x000000011212e824 */ /* 0x000fe400078e0a00 */
[----:B0-----:R-:W-:Y:S01]  /*1ba0*/  IMAD.MOV.U32 R2, RZ, RZ, R4 ;  /* 0x000000ffff027224 */ /* 0x001fe200078e0004 */
[----:B------:R-:W-:Y:S01]  /*1bb0*/  LOP3.LUT R4, R28, 0x5c, RZ, 0xfc, !PT ;  /* 0x0000005c1c047812 */ /* 0x000fe200078efcff */
[----:B------:R-:W-:Y:S01]  /*1bc0*/  IMAD.HI.U32 R16, R3, R10, RZ ;  /* 0x0000000a03107227 */ /* 0x000fe200078e00ff */
[----:B------:R-:W-:-:S02]  /*1bd0*/  ISETP.GT.U32.AND P6, PT, R0, R18, PT ;  /* 0x000000120000720c */ /* 0x000fc40003fc4070 */
[----:B------:R-:W-:Y:S01]  /*1be0*/  IABS R11, R4 ;  /* 0x00000004000b7213 */ /* 0x000fe20000000000 */
[----:B------:R-:W-:Y:S01]  /*1bf0*/  @!P4 IMAD.MOV R2, RZ, RZ, -R2 ;  /* 0x000000ffff02c224 */ /* 0x000fe200078e0a02 */
[----:B------:R-:W-:Y:S01]  /*1c00*/  ISETP.GT.U32.AND P4, PT, R0, R17, PT ;  /* 0x000000110000720c */ /* 0x000fe20003f84070 */
[----:B------:R-:W-:-:S03]  /*1c10*/  IMAD.MOV R16, RZ, RZ, -R16 ;  /* 0x000000ffff107224 */ /* 0x000fc600078e0a10 */
[----:B------:R0:W-:Y:S01]  /*1c20*/  STL [R1+0x74], R2 ;  /* 0x0000740201007387 */ /* 0x0001e20000100800 */
[----:B------:R-:W-:Y:S02]  /*1c30*/  IMAD R10, R0, R16, R10 ;  /* 0x00000010000a7224 */ /* 0x000fe400078e020a */
[----:B------:R-:W-:-:S04]  /*1c40*/  IMAD.HI.U32 R16, R3, R15, RZ ;  /* 0x0000000f03107227 */ /* 0x000fc800078e00ff */
[--C-:B------:R-:W-:Y:S01]  /*1c50*/  @!P6 IMAD.IADD R18, R18, 0x1, -R0.reuse ;  /* 0x000000011212e824 */ /* 0x100fe200078e0a00 */
[----:B------:R-:W-:Y:S01]  /*1c60*/  ISETP.GE.AND P6, PT, R5, RZ, PT ;  /* 0x000000ff0500720c */ /* 0x000fe20003fc6270 */
[----:B------:R-:W-:Y:S01]  /*1c70*/  @!P4 IMAD.IADD R17, R17, 0x1, -R0 ;  /* 0x000000011111c824 */ /* 0x000fe200078e0a00 */
[----:B------:R-:W-:Y:S01]  /*1c80*/  ISETP.GT.U32.AND P4, PT, R0, R13, PT ;  /* 0x0000000d0000720c */ /* 0x000fe20003f84070 */
[----:B0-----:R-:W-:Y:S01]  /*1c90*/  IMAD.MOV.U32 R2, RZ, RZ, R6 ;  /* 0x000000ffff027224 */ /* 0x001fe200078e0006 */
[----:B------:R-:W-:Y:S01]  /*1ca0*/  IABS R6, R7 ;  /* 0x0000000700067213 */ /* 0x000fe20000000000 */
[----:B------:R-:W-:-:S04]  /*1cb0*/  IMAD.HI.U32 R5, R3, R11, RZ ;  /* 0x0000000b03057227 */ /* 0x000fc800078e00ff */
[----:B------:R-:W-:Y:S01]  /*1cc0*/  @!P1 IMAD.MOV R2, RZ, RZ, -R2 ;  /* 0x000000ffff029224 */ /* 0x000fe200078e0a02 */
[C---:B------:R-:W-:Y:S01]  /*1cd0*/  ISETP.GT.U32.AND P1, PT, R0.reuse, R12, PT ;  /* 0x0000000c0000720c */ /* 0x040fe20003f24070 */
[----:B------:R-:W-:Y:S02]  /*1ce0*/  IMAD.MOV R16, RZ, RZ, -R16 ;  /* 0x000000ffff107224 */ /* 0x000fe400078e0a10 */
[----:B------:R-:W-:Y:S01]  /*1cf0*/  IMAD.MOV R5, RZ, RZ, -R5 ;  /* 0x000000ffff057224 */ /* 0x000fe200078e0a05 */
[----:B------:R0:W-:Y:S01]  /*1d00*/  STL [R1+0x78], R2 ;  /* 0x0000780201007387 */ /* 0x0001e20000100800 */
[----:B------:R-:W-:Y:S02]  /*1d10*/  @!P4 IMAD.IADD R13, R13, 0x1, -R0 ;  /* 0x000000010d0dc824 */ /* 0x000fe400078e0a00 */
[C---:B------:R-:W-:Y:S02]  /*1d20*/  IMAD R15, R0.reuse, R16, R15 ;  /* 0x00000010000f7224 */ /* 0x040fe400078e020f */
[C---:B------:R-:W-:Y:S01]  /*1d30*/  IMAD R11, R0.reuse, R5, R11 ;  /* 0x00000005000b7224 */ /* 0x040fe200078e020b */
[----:B------:R-:W-:-:S02]  /*1d40*/  ISETP.GT.U32.AND P4, PT, R0, R13, PT ;  /* 0x0000000d0000720c */ /* 0x000fc40003f84070 */
[----:B------:R-:W-:Y:S01]  /*1d50*/  LOP3.LUT R5, R28, 0x58, RZ, 0xfc, !PT ;  /* 0x000000581c057812 */ /* 0x000fe200078efcff */
[----:B------:R-:W-:Y:S01]  /*1d60*/  @!P1 IMAD.IADD R12, R12, 0x1, -R0 ;  /* 0x000000010c0c9824 */ /* 0x000fe200078e0a00 */
[----:B------:R-:W-:Y:S01]  /*1d70*/  ISETP.GT.U32.AND P1, PT, R0, R10, PT ;  /* 0x0000000a0000720c */ /* 0x000fe20003f24070 */
[----:B0-----:R-:W-:Y:S02]  /*1d80*/  IMAD.MOV.U32 R2, RZ, RZ, R17 ;  /* 0x000000ffff027224 */ /* 0x001fe400078e0011 */
[----:B------:R-:W-:-:S04]  /*1d90*/  IMAD.HI.U32 R17, R3, R6, RZ ;  /* 0x0000000603117227 */ /* 0x000fc800078e00ff */
[----:B------:R-:W-:Y:S01]  /*1da0*/  @!P0 IMAD.MOV R2, RZ, RZ, -R2 ;  /* 0x000000ffff028224 */ /* 0x000fe200078e0a02 */
[C---:B------:R-:W-:Y:S01]  /*1db0*/  ISETP.GT.U32.AND P0, PT, R0.reuse, R12, PT ;  /* 0x0000000c0000720c */ /* 0x040fe20003f04070 */
[--C-:B------:R-:W-:Y:S01]  /*1dc0*/  @!P4 IMAD.IADD R13, R13, 0x1, -R0.reuse ;  /* 0x000000010d0dc824 */ /* 0x100fe200078e0a00 */
[----:B------:R-:W-:Y:S02]  /*1dd0*/  ISETP.GT.U32.AND P4, PT, R0, R11, PT ;  /* 0x0000000b0000720c */ /* 0x000fe40003f84070 */
[----:B------:R0:W-:Y:S01]  /*1de0*/  STL [R1+0x6c], R2 ;  /* 0x00006c0201007387 */ /* 0x0001e20000100800 */
[----:B------:R-:W-:-:S05]  /*1df0*/  @!P1 IMAD.IADD R10, R10, 0x1, -R0 ;  /* 0x000000010a0a9824 */ /* 0x000fca00078e0a00 */
[----:B------:R-:W-:-:S03]  /*1e00*/  ISETP.GT.U32.AND P1, PT, R0, R10, PT ;  /* 0x0000000a0000720c */ /* 0x000fc60003f24070 */
[----:B------:R-:W-:Y:S01]  /*1e10*/  @!P0 IMAD.IADD R12, R12, 0x1, -R0 ;  /* 0x000000010c0c8824 */ /* 0x000fe200078e0a00 */
[----:B------:R-:W-:Y:S01]  /*1e20*/  ISETP.GT.U32.AND P0, PT, R0, R15, PT ;  /* 0x0000000f0000720c */ /* 0x000fe20003f04070 */
[----:B0-----:R-:W-:Y:S02]  /*1e30*/  IMAD.MOV.U32 R2, RZ, RZ, R18 ;  /* 0x000000ffff027224 */ /* 0x001fe400078e0012 */
[----:B------:R-:W-:Y:S02]  /*1e40*/  IMAD.MOV.U32 R8, RZ, RZ, R12 ;  /* 0x000000ffff087224 */ /* 0x000fe400078e000c */
[----:B------:R-:W-:Y:S01]  /*1e50*/  @!P5 IMAD.MOV R2, RZ, RZ, -R2 ;  /* 0x000000ffff02d224 */ /* 0x000fe200078e0a02 */
[----:B------:R-:W-:Y:S01]  /*1e60*/  ISETP.GE.AND P5, PT, R14, RZ, PT ;  /* 0x000000ff0e00720c */ /* 0x000fe20003fa6270 */
[----:B------:R-:W-:Y:S01]  /*1e70*/  IMAD.MOV R14, RZ, RZ, -R17 ;  /* 0x000000ffff0e7224 */ /* 0x000fe200078e0a11 */
[----:B------:R-:W-:Y:S01]  /*1e80*/  LOP3.LUT R17, R28, 0x3c, RZ, 0xfc, !PT ;  /* 0x0000003c1c117812 */ /* 0x000fe200078efcff */
[----:B------:R-:W-:Y:S01]  /*1e90*/  @!P2 IMAD.MOV R8, RZ, RZ, -R8 ;  /* 0x000000ffff08a224 */ /* 0x000fe200078e0a08 */
[----:B------:R0:W-:Y:S01]  /*1ea0*/  STL [R1+0x58], R2 ;  /* 0x0000580201007387 */ /* 0x0001e20000100800 */
[----:B------:R-:W-:Y:S01]  /*1eb0*/  IMAD R6, R0, R14, R6 ;  /* 0x0000000e00067224 */ /* 0x000fe200078e0206 */
[----:B------:R-:W-:Y:S01]  /*1ec0*/  IABS R14, R5 ;  /* 0x00000005000e7213 */ /* 0x000fe20000000000 */
[--C-:B------:R-:W-:Y:S01]  /*1ed0*/  @!P0 IMAD.IADD R15, R15, 0x1, -R0.reuse ;  /* 0x000000010f0f8824 */ /* 0x100fe200078e0a00 */
[----:B------:R-:W-:Y:S01]  /*1ee0*/  ISETP.GE.AND P2, PT, R4, RZ, PT ;  /* 0x000000ff0400720c */ /* 0x000fe20003f46270 */
[----:B------:R-:W-:Y:S01]  /*1ef0*/  @!P4 IMAD.IADD R11, R11, 0x1, -R0 ;  /* 0x000000010b0bc824 */ /* 0x000fe200078e0a00 */
[----:B------:R-:W-:Y:S01]  /*1f00*/  STL [R1+0x5c], R8 ;  /* 0x00005c0801007387 */ /* 0x000fe20000100800 */
[----:B------:R-:W-:Y:S01]  /*1f10*/  IMAD.MOV.U32 R12, RZ, RZ, R14 ;  /* 0x000000ffff0c7224 */ /* 0x000fe200078e000e */
[----:B------:R-:W-:Y:S01]  /*1f20*/  ISETP.GT.U32.AND P0, PT, R0, R15, PT ;  /* 0x0000000f0000720c */ /* 0x000fe20003f04070 */
[----:B------:R-:W-:Y:S01]  /*1f30*/  @!P1 IMAD.IADD R10, R10, 0x1, -R0 ;  /* 0x000000010a0a9824 */ /* 0x000fe200078e0a00 */
[----:B------:R-:W-:Y:S01]  /*1f40*/  ISETP.GE.AND P1, PT, R7, RZ, PT ;  /* 0x000000ff0700720c */ /* 0x000fe20003f26270 */
[----:B0-----:R-:W-:Y:S01]  /*1f50*/  IMAD.MOV.U32 R2, RZ, RZ, R13 ;  /* 0x000000ffff027224 */ /* 0x001fe200078e000d */
[----:B------:R-:W-:Y:S01]  /*1f60*/  LOP3.LUT R7, R28, 0x56, RZ, 0xfc, !PT ;  /* 0x000000561c077812 */ /* 0x000fe200078efcff */
[----:B------:R-:W-:Y:S01]  /*1f70*/  IMAD.HI.U32 R4, R3, R12, RZ ;  /* 0x0000000c03047227 */ /* 0x000fe200078e00ff */
[----:B------:R-:W-:-:S02]  /*1f80*/  ISETP.GT.U32.AND P4, PT, R0, R11, PT ;  /* 0x0000000b0000720c */ /* 0x000fc40003f84070 */
[----:B------:R-:W-:Y:S01]  /*1f90*/  IABS R14, R7 ;  /* 0x00000007000e7213 */ /* 0x000fe20000000000 */
[----:B------:R-:W-:Y:S01]  /*1fa0*/  @!P3 IMAD.MOV R2, RZ, RZ, -R2 ;  /* 0x000000ffff02b224 */ /* 0x000fe200078e0a02 */
[----:B------:R-:W-:Y:S01]  /*1fb0*/  ISETP.GT.U32.AND P3, PT, R0, R6, PT ;  /* 0x000000060000720c */ /* 0x000fe20003f64070 */
[----:B------:R-:W-:Y:S01]  /*1fc0*/  IMAD.MOV R4, RZ, RZ, -R4 ;  /* 0x000000ffff047224 */ /* 0x000fe200078e0a04 */
[----:B------:R-:W-:Y:S01]  /*1fd0*/  LOP3.LUT R13, R28, 0x54, RZ, 0xfc, !PT ;  /* 0x000000541c0d7812 */ /* 0x000fe200078efcff */
[----:B------:R-:W-:Y:S01]  /*1fe0*/  IMAD.HI.U32 R16, R3, R14, RZ ;  /* 0x0000000e03107227 */ /* 0x000fe200078e00ff */
[----:B------:R0:W-:Y:S03]  /*1ff0*/  STL [R1+0x100], R2 ;  /* 0x0001000201007387 */ /* 0x0001e60000100800 */
[----:B------:R-:W-:Y:S01]  /*2000*/  IMAD R12, R0, R4, R12 ;  /* 0x00000004000c7224 */ /* 0x000fe200078e020c */
[----:B------:R-:W-:Y:S01]  /*2010*/  IABS R4, R13 ;  /* 0x0000000d00047213 */ /* 0x000fe20000000000 */
[----:B------:R-:W-:Y:S01]  /*2020*/  @!P0 IMAD.IADD R15, R15, 0x1, -R0 ;  /* 0x000000010f0f8824 */ /* 0x000fe200078e0a00 */
[----:B------:R-:W-:Y:S01]  /*2030*/  ISETP.GE.AND P0, PT, R5, RZ, PT ;  /* 0x000000ff0500720c */ /* 0x000fe20003f06270 */
[----:B------:R-:W-:Y:S01]  /*2040*/  IMAD.MOV R16, RZ, RZ, -R16 ;  /* 0x000000ffff107224 */ /* 0x000fe200078e0a10 */
[----:B------:R-:W-:Y:S01]  /*2050*/  LOP3.LUT R5, R28, 0x52, RZ, 0xfc, !PT ;  /* 0x000000521c057812 */ /* 0x000fe200078efcff */
[----:B------:R-:W-:-:S02]  /*2060*/  @!P3 IMAD.IADD R6, R6, 0x1, -R0 ;  /* 0x000000010606b824 */ /* 0x000fc400078e0a00 */
[----:B0-----:R-:W-:Y:S02]  /*2070*/  IMAD.MOV.U32 R2, RZ, RZ, R10 ;  /* 0x000000ffff027224 */ /* 0x001fe400078e000a */
[----:B------:R-:W-:Y:S01]  /*2080*/  @!P4 IMAD.IADD R11, R11, 0x1, -R0 ;  /* 0x000000010b0bc824 */ /* 0x000fe200078e0a00 */
[C---:B------:R-:W-:Y:S01]  /*2090*/  ISETP.GT.U32.AND P3, PT, R0.reuse, R6, PT ;  /* 0x000000060000720c */ /* 0x040fe20003f64070 */
[----:B------:R-:W-:Y:S01]  /*20a0*/  @!P6 IMAD.MOV R2, RZ, RZ, -R2 ;  /* 0x000000ffff02e224 */ /* 0x000fe200078e0a02 */
[C---:B------:R-:W-:Y:S01]  /*20b0*/  ISETP.GT.U32.AND P6, PT, R0.reuse, R12, PT ;  /* 0x0000000c0000720c */ /* 0x040fe20003fc4070 */
[----:B------:R-:W-:Y:S01]  /*20c0*/  IMAD.HI.U32 R10, R3, R4, RZ ;  /* 0x00000004030a7227 */ /* 0x000fe200078e00ff */
[----:B------:R-:W-:Y:S02]  /*20d0*/  ISETP.GE.AND P4, PT, R7, RZ, PT ;  /* 0x000000ff0700720c */ /* 0x000fe40003f86270 */
[----:B------:R0:W-:Y:S01]  /*20e0*/  STL [R1+0x104], R2 ;  /* 0x0001040201007387 */ /* 0x0001e20000100800 */
[----:B------:R-:W-:Y:S01]  /*20f0*/  IMAD R7, R0, R16, R14 ;  /* 0x0000001000077224 */ /* 0x000fe200078e020e */
[----:B------:R-:W-:Y:S01]  /*2100*/  IABS R14, R5 ;  /* 0x00000005000e7213 */ /* 0x000fe20000000000 */
[----:B------:R-:W-:-:S02]  /*2110*/  IMAD.MOV R10, RZ, RZ, -R10 ;  /* 0x000000ffff0a7224 */ /* 0x000fc400078e0a0a */
[----:B------:R-:W-:Y:S01]  /*2120*/  IMAD.MOV.U32 R8, RZ, RZ, R11 ;  /* 0x000000ffff087224 */ /* 0x000fe200078e000b */
[----:B------:R-:W-:Y:S01]  /*2130*/  LOP3.LUT R11, R28, 0x50, RZ, 0xfc, !PT ;  /* 0x000000501c0b7812 */ /* 0x000fe200078efcff */
[--C-:B------:R-:W-:Y:S01]  /*2140*/  @!P3 IMAD.IADD R6, R6, 0x1, -R0.reuse ;  /* 0x000000010606b824 */ /* 0x100fe200078e0a00 */
[----:B------:R-:W-:Y:S01]  /*2150*/  ISETP.GT.U32.AND P3, PT, R0, R7, PT ;  /* 0x000000070000720c */ /* 0x000fe20003f64070 */
[----:B------:R-:W-:Y:S02]  /*2160*/  @!P6 IMAD.IADD R12, R12, 0x1, -R0 ;  /* 0x000000010c0ce824 */ /* 0x000fe400078e0a00 */
[----:B0-----:R-:W-:Y:S02]  /*2170*/  IMAD.MOV.U32 R2, RZ, RZ, R15 ;  /* 0x000000ffff027224 */ /* 0x001fe400078e000f */
[C---:B------:R-:W-:Y:S01]  /*2180*/  IMAD R4, R0.reuse, R10, R4 ;  /* 0x0000000a00047224 */ /* 0x040fe200078e0204 */
[----:B------:R-:W-:Y:S01]  /*2190*/  ISETP.GT.U32.AND P6, PT, R0, R12, PT ;  /* 0x0000000c0000720c */ /* 0x000fe20003fc4070 */
[----:B------:R-:W-:Y:S01]  /*21a0*/  @!P5 IMAD.MOV R2, RZ, RZ, -R2 ;  /* 0x000000ffff02d224 */ /* 0x000fe200078e0a02 */
[----:B------:R-:W-:Y:S01]  /*21b0*/  ISETP.GE.AND P5, PT, R13, RZ, PT ;  /* 0x000000ff0d00720c */ /* 0x000fe20003fa6270 */
[----:B------:R-:W-:Y:S01]  /*21c0*/  @!P2 IMAD.MOV R8, RZ, RZ, -R8 ;  /* 0x000000ffff08a224 */ /* 0x000fe200078e0a08 */
[----:B------:R-:W-:-:S02]  /*21d0*/  LOP3.LUT R13, R28, 0x4e, RZ, 0xfc, !PT ;  /* 0x0000004e1c0d7812 */ /* 0x000fc400078efcff */
[----:B------:R0:W-:Y:S01]  /*21e0*/  STL [R1+0xe4], R2 ;  /* 0x0000e40201007387 */ /* 0x0001e20000100800 */
[--C-:B------:R-:W-:Y:S01]  /*21f0*/  @!P3 IMAD.IADD R7, R7, 0x1, -R0.reuse ;  /* 0x000000010707b824 */ /* 0x100fe200078e0a00 */
[----:B------:R-:W-:Y:S02]  /*2200*/  IABS R10, R13 ;  /* 0x0000000d000a7213 */ /* 0x000fe40000000000 */
[----:B------:R-:W-:Y:S01]  /*2210*/  STL [R1+0xe8], R8 ;  /* 0x0000e80801007387 */ /* 0x000fe20000100800 */
[----:B------:R-:W-:Y:S02]  /*2220*/  ISETP.GE.AND P2, PT, R5, RZ, PT ;  /* 0x000000ff0500720c */ /* 0x000fe40003f46270 */
[----:B------:R-:W-:Y:S01]  /*2230*/  ISETP.GT.U32.AND P3, PT, R0, R7, PT ;  /* 0x000000070000720c */ /* 0x000fe20003f64070 */
[----:B------:R-:W-:Y:S01]  /*2240*/  @!P6 IMAD.IADD R12, R12, 0x1, -R0 ;  /* 0x000000010c0ce824 */ /* 0x000fe200078e0a00 */
[----:B------:R-:W-:Y:S01]  /*2250*/  ISETP.GE.AND P6, PT, R11, RZ, PT ;  /* 0x000000ff0b00720c */ /* 0x000fe20003fc6270 */
[----:B0-----:R-:W-:Y:S01]  /*2260*/  IMAD.MOV.U32 R2, RZ, RZ, R6 ;  /* 0x000000ffff027224 */ /* 0x001fe200078e0006 */
[----:B------:R-:W-:Y:S01]  /*2270*/  IABS R11, R11 ;  /* 0x0000000b000b7213 */ /* 0x000fe20000000000 */
[----:B------:R-:W-:Y:S01]  /*2280*/  IMAD.HI.U32 R6, R3, R14, RZ ;  /* 0x0000000e03067227 */ /* 0x000fe200078e00ff */
[----:B------:R-:W-:-:S03]  /*2290*/  LOP3.LUT R5, R28, 0x4c, RZ, 0xfc, !PT ;  /* 0x0000004c1c057812 */ /* 0x000fc600078efcff */
[----:B------:R-:W-:Y:S01]  /*22a0*/  @!P1 IMAD.MOV R2, RZ, RZ, -R2 ;  /* 0x000000ffff029224 */ /* 0x000fe200078e0a02 */
[C---:B------:R-:W-:Y:S01]  /*22b0*/  ISETP.GT.U32.AND P1, PT, R0.reuse, R4, PT ;  /* 0x000000040000720c */ /* 0x040fe20003f24070 */
[----:B------:R-:W-:Y:S02]  /*22c0*/  IMAD.MOV R6, RZ, RZ, -R6 ;  /* 0x000000ffff067224 */ /* 0x000fe400078e0a06 */
[----:B------:R-:W-:Y:S01]  /*22d0*/  @!P3 IMAD.IADD R7, R7, 0x1, -R0 ;  /* 0x000000010707b824 */ /* 0x000fe200078e0a00 */
[----:B------:R0:W-:Y:S01]  /*22e0*/  STL [R1+0xfc], R2 ;  /* 0x0000fc0201007387 */ /* 0x0001e20000100800 */
[----:B------:R-:W-:Y:S01]  /*22f0*/  IMAD R14, R0, R6, R14 ;  /* 0x00000006000e7224 */ /* 0x000fe200078e020e */
[----:B------:R-:W-:-:S04]  /*2300*/  IABS R6, R5 ;  /* 0x0000000500067213 */ /* 0x000fc80000000000 */
[----:B------:R-:W-:-:S03]  /*2310*/  ISETP.GT.U32.AND P3, PT, R0, R14, PT ;  /* 0x0000000e0000720c */ /* 0x000fc60003f64070 */
[----:B------:R-:W-:Y:S02]  /*2320*/  @!P1 IMAD.IADD R4, R4, 0x1, -R0 ;  /* 0x0000000104049824 */ /* 0x000fe400078e0a00 */
[----:B0-----:R-:W-:Y:S02]  /*2330*/  IMAD.MOV.U32 R2, RZ, RZ, R12 ;  /* 0x000000ffff027224 */ /* 0x001fe400078e000c */
[----:B------:R-:W-:Y:S01]  /*2340*/  IMAD.HI.U32 R12, R3, R11, RZ ;  /* 0x0000000b030c7227 */ /* 0x000fe200078e00ff */
[----:B------:R-:W-:-:S03]  /*2350*/  ISETP.GT.U32.AND P1, PT, R0, R4, PT ;  /* 0x000000040000720c */ /* 0x000fc60003f24070 */
[----:B------:R-:W-:Y:S01]  /*2360*/  @!P0 IMAD.MOV R2, RZ, RZ, -R2 ;  /* 0x000000ffff028224 */ /* 0x000fe200078e0a02 */
[----:B------:R-:W-:Y:S01]  /*2370*/  ISETP.GE.AND P0, PT, R13, RZ, PT ;  /* 0x000000ff0d00720c */ /* 0x000fe20003f06270 */
[----:B------:R-:W-:Y:S02]  /*2380*/  IMAD.MOV R12, RZ, RZ, -R12 ;  /* 0x000000ffff0c7224 */ /* 0x000fe400078e0a0c */
[--C-:B------:R-:W-:Y:S01]  /*2390*/  @!P3 IMAD.IADD R14, R14, 0x1, -R0.reuse ;  /* 0x000000010e0eb824 */ /* 0x100fe200078e0a00 */
[----:B------:R0:W-:Y:S01]  /*23a0*/  STL [R1+0xf8], R2 ;  /* 0x0000f80201007387 */ /* 0x0001e20000100800 */
[----:B------:R-:W-:Y:S01]  /*23b0*/  IMAD R11, R0, R12, R11 ;  /* 0x0000000c000b7224 */ /* 0x000fe200078e020b */
[----:B------:R-:W-:Y:S02]  /*23c0*/  LOP3.LUT R12, R28, 0x48, RZ, 0xfc, !PT ;  /* 0x000000481c0c7812 */ /* 0x000fe400078efcff */
[----:B------:R-:W-:Y:S01]  /*23d0*/  ISETP.GT.U32.AND P3, PT, R0, R14, PT ;  /* 0x0000000e0000720c */ /* 0x000fe20003f64070 */
[----:B------:R-:W-:Y:S01]  /*23e0*/  @!P1 IMAD.IADD R4, R4, 0x1, -R0 ;  /* 0x0000000104049824 */ /* 0x000fe200078e0a00 */
[----:B------:R-:W-:Y:S01]  /*23f0*/  ISETP.GT.U32.AND P1, PT, R0, R11, PT ;  /* 0x0000000b0000720c */ /* 0x000fe20003f24070 */
[----:B0-----:R-:W-:-:S02]  /*2400*/  IMAD.MOV.U32 R2, RZ, RZ, R7 ;  /* 0x000000ffff027224 */ /* 0x001fc400078e0007 */
[----:B------:R-:W-:-:S04]  /*2410*/  IMAD.HI.U32 R7, R3, R10, RZ ;  /* 0x0000000a03077227 */ /* 0x000fc800078e00ff */
[----:B------:R-:W-:Y:S01]  /*2420*/  @!P4 IMAD.MOV R2, RZ, RZ, -R2 ;  /* 0x000000ffff02c224 */ /* 0x000fe200078e0a02 */
[----:B------:R-:W-:Y:S01]  /*2430*/  ISETP.GE.AND P4, PT, R5, RZ, PT ;  /* 0x000000ff0500720c */ /* 0x000fe20003f86270 */
[----:B------:R-:W-:Y:S02]  /*2440*/  IMAD.MOV R7, RZ, RZ, -R7 ;  /* 0x000000ffff077224 */ /* 0x000fe400078e0a07 */
[----:B------:R-:W-:Y:S01]  /*2450*/  IMAD.HI.U32 R5, R3, R6, RZ ;  /* 0x0000000603057227 */ /* 0x000fe200078e00ff */
[----:B------:R0:W-:Y:S03]  /*2460*/  STL [R1+0xf0], R2 ;  /* 0x0000f00201007387 */ /* 0x0001e60000100800 */
[----:B------:R-:W-:Y:S01]  /*2470*/  IMAD R10, R0, R7, R10 ;  /* 0x00000007000a7224 */ /* 0x000fe200078e020a */
[----:B------:R-:W-:Y:S01]  /*2480*/  LOP3.LUT R7, R28, 0x46, RZ, 0xfc, !PT ;  /* 0x000000461c077812 */ /* 0x000fe200078efcff */
[----:B------:R-:W-:-:S02]  /*2490*/  @!P1 IMAD.IADD R11, R11, 0x1, -R0 ;  /* 0x000000010b0b9824 */ /* 0x000fc400078e0a00 */
[----:B------:R-:W-:Y:S01]  /*24a0*/  IMAD.MOV R5, RZ, RZ, -R5 ;  /* 0x000000ffff057224 */ /* 0x000fe200078e0a05 */
[----:B------:R-:W-:Y:S01]  /*24b0*/  IABS R16, R7 ;  /* 0x0000000700107213 */ /* 0x000fe20000000000 */
[----:B------:R-:W-:Y:S01]  /*24c0*/  @!P3 IMAD.IADD R14, R14, 0x1, -R0 ;  /* 0x000000010e0eb824 */ /* 0x000fe200078e0a00 */
[----:B------:R-:W-:Y:S01]  /*24d0*/  ISETP.GT.U32.AND P1, PT, R0, R11, PT ;  /* 0x0000000b0000720c */ /* 0x000fe20003f24070 */
[----:B0-----:R-:W-:Y:S01]  /*24e0*/  IMAD.MOV.U32 R2, RZ, RZ, R4 ;  /* 0x000000ffff027224 */ /* 0x001fe200078e0004 */
[----:B------:R-:W-:Y:S01]  /*24f0*/  LOP3.LUT R4, R28, 0x4a, RZ, 0xfc, !PT ;  /* 0x0000004a1c047812 */ /* 0x000fe200078efcff */
[C---:B------:R-:W-:Y:S01]  /*2500*/  IMAD R6, R0.reuse, R5, R6 ;  /* 0x0000000500067224 */ /* 0x040fe200078e0206 */
[----:B------:R-:W-:Y:S01]  /*2510*/  IABS R5, R12 ;  /* 0x0000000c00057213 */ /* 0x000fe20000000000 */
[----:B------:R-:W-:Y:S01]  /*2520*/  @!P5 IMAD.MOV R2, RZ, RZ, -R2 ;  /* 0x000000ffff02d224 */ /* 0x000fe200078e0a02 */
[C---:B------:R-:W-:Y:S02]  /*2530*/  ISETP.GT.U32.AND P5, PT, R0.reuse, R10, PT ;  /* 0x0000000a0000720c */ /* 0x040fe40003fa4070 */
[----:B------:R-:W-:Y:S01]  /*2540*/  IABS R13, R4 ;  /* 0x00000004000d7213 */ /* 0x000fe20000000000 */
[----:B------:R-:W-:Y:S01]  /*2550*/  IMAD.HI.U32 R15, R3, R5, RZ ;  /* 0x00000005030f7227 */ /* 0x000fe200078e00ff */
[----:B------:R0:W-:Y:S01]  /*2560*/  STL [R1+0xf4], R2 ;  /* 0x0000f40201007387 */ /* 0x0001e20000100800 */
[----:B------:R-:W-:-:S02]  /*2570*/  ISETP.GT.U32.AND P3, PT, R0, R6, PT ;  /* 0x000000060000720c */ /* 0x000fc40003f64070 */
[----:B------:R-:W-:Y:S02]  /*2580*/  IMAD.MOV R15, RZ, RZ, -R15 ;  /* 0x000000ffff0f7224 */ /* 0x000fe400078e0a0f */
[--C-:B------:R-:W-:Y:S01]  /*2590*/  @!P1 IMAD.IADD R11, R11, 0x1, -R0.reuse ;  /* 0x000000010b0b9824 */ /* 0x100fe200078e0a00 */
[----:B------:R-:W-:Y:S01]  /*25a0*/  ISETP.GE.AND P1, PT, R12, RZ, PT ;  /* 0x000000ff0c00720c */ /* 0x000fe20003f26270 */
[----:B------:R-:W-:Y:S02]  /*25b0*/  IMAD R5, R0, R15, R5 ;  /* 0x0000000f00057224 */ /* 0x000fe400078e0205 */
[----:B------:R-:W-:Y:S02]  /*25c0*/  @!P5 IMAD.IADD R10, R10, 0x1, -R0 ;  /* 0x000000010a0ad824 */ /* 0x000fe400078e0a00 */
[----:B0-----:R-:W-:Y:S02]  /*25d0*/  IMAD.MOV.U32 R2, RZ, RZ, R14 ;  /* 0x000000ffff027224 */ /* 0x001fe400078e000e */
[----:B------:R-:W-:Y:S01]  /*25e0*/  IMAD.HI.U32 R14, R3, R13, RZ ;  /* 0x0000000d030e7227 */ /* 0x000fe200078e00ff */
[----:B------:R-:W-:-:S03]  /*25f0*/  ISETP.GT.U32.AND P5, PT, R0, R10, PT ;  /* 0x0000000a0000720c */ /* 0x000fc60003fa4070 */
[----:B------:R-:W-:Y:S02]  /*2600*/  IMAD.MOV R14, RZ, RZ, -R14 ;  /* 0x000000ffff0e7224 */ /* 0x000fe400078e0a0e */
[----:B------:R-:W-:Y:S01]  /*2610*/  IMAD.MOV.U32 R8, RZ, RZ, R11 ;  /* 0x000000ffff087224 */ /* 0x000fe200078e000b */
[----:B------:R-:W-:Y:S01]  /*2620*/  LOP3.LUT R11, R28, 0x44, RZ, 0xfc, !PT ;  /* 0x000000441c0b7812 */ /* 0x000fe200078efcff */
[----:B------:R-:W-:Y:S01]  /*2630*/  IMAD R13, R0, R14, R13 ;  /* 0x0000000e000d7224 */ /* 0x000fe200078e020d */
[----:B------:R-:W-:Y:S01]  /*2640*/  LOP3.LUT R14, R28, 0x40, RZ, 0xfc, !PT ;  /* 0x000000401c0e7812 */ /* 0x000fe200078efcff */
[----:B------:R-:W-:Y:S01]  /*2650*/  @!P6 IMAD.MOV R8, RZ, RZ, -R8 ;  /* 0x000000ffff08e224 */ /* 0x000fe200078e0a08 */
[----:B------:R-:W-:Y:S01]  /*2660*/  ISETP.GT.U32.AND P6, PT, R0, R5, PT ;  /* 0x000000050000720c */ /* 0x000fe20003fc4070 */
[--C-:B------:R-:W-:Y:S02]  /*2670*/  @!P3 IMAD.IADD R6, R6, 0x1, -R0.reuse ;  /* 0x000000010606b824 */ /* 0x100fe400078e0a00 */
[----:B------:R-:W-:Y:S01]  /*2680*/  @!P5 IMAD.IADD R10, R10, 0x1, -R0 ;  /* 0x000000010a0ad824 */ /* 0x000fe200078e0a00 */
[----:B------:R-:W-:Y:S01]  /*2690*/  ISETP.GT.U32.AND P5, PT, R0, R13, PT ;  /* 0x0000000d0000720c */ /* 0x000fe20003fa4070 */
[----:B------:R-:W-:Y:S01]  /*26a0*/  @!P2 IMAD.MOV R2, RZ, RZ, -R2 ;  /* 0x000000ffff02a224 */ /* 0x000fe200078e0a02 */
[----:B------:R-:W-:Y:S01]  /*26b0*/  ISETP.GE.AND P2, PT, R4, RZ, PT ;  /* 0x000000ff0400720c */ /* 0x000fe20003f46270 */
[----:B------:R-:W-:Y:S01]  /*26c0*/  IMAD.MOV.U32 R4, RZ, RZ, R16 ;  /* 0x000000ffff047224 */ /* 0x000fe200078e0010 */
[----:B------:R-:W-:-:S02]  /*26d0*/  ISETP.GT.U32.AND P3, PT, R0, R6, PT ;  /* 0x000000060000720c */ /* 0x000fc40003f64070 */
[----:B------:R-:W-:Y:S01]  /*26e0*/  IABS R16, R11 ;  /* 0x0000000b00107213 */ /* 0x000fe20000000000 */
[----:B------:R0:W-:Y:S01]  /*26f0*/  STL [R1+0xec], R2 ;  /* 0x0000ec0201007387 */ /* 0x0001e20000100800 */
[----:B------:R-:W-:-:S03]  /*2700*/  IMAD.HI.U32 R12, R3, R4, RZ ;  /* 0x00000004030c7227 */ /* 0x000fc600078e00ff */
[----:B------:R-:W-:Y:S01]  /*2710*/  STL [R1+0xd8], R8 ;  /* 0x0000d80801007387 */ /* 0x000fe20000100800 */
[--C-:B------:R-:W-:Y:S02]  /*2720*/  @!P6 IMAD.IADD R5, R5, 0x1, -R0.reuse ;  /* 0x000000010505e824 */ /* 0x100fe400078e0a00 */
[----:B------:R-:W-:Y:S01]  /*2730*/  @!P5 IMAD.IADD R13, R13, 0x1, -R0 ;  /* 0x000000010d0dd824 */ /* 0x000fe200078e0a00 */
[----:B------:R-:W-:Y:S01]  /*2740*/  ISETP.GE.AND P5, PT, R11, RZ, PT ;  /* 0x000000ff0b00720c */ /* 0x000fe20003fa6270 */
[----:B------:R-:W-:Y:S01]  /*2750*/  IMAD.MOV R12, RZ, RZ, -R12 ;  /* 0x000000ffff0c7224 */ /* 0x000fe200078e0a0c */
[----:B------:R-:W-:Y:S01]  /*2760*/  IABS R11, R14 ;  /* 0x0000000e000b7213 */ /* 0x000fe20000000000 */
[----:B0-----:R-:W-:Y:S01]  /*2770*/  IMAD.MOV.U32 R2, RZ, RZ, R10 ;  /* 0x000000ffff027224 */ /* 0x001fe200078e000a */
[----:B------:R-:W-:Y:S01]  /*2780*/  ISETP.GT.U32.AND P6, PT, R0, R13, PT ;  /* 0x0000000d0000720c */ /* 0x000fe20003fc4070 */
[----:B------:R-:W-:-:S04]  /*2790*/  IMAD.HI.U32 R10, R3, R16, RZ ;  /* 0x00000010030a7227 */ /* 0x000fc800078e00ff */
[----:B------:R-:W-:Y:S02]  /*27a0*/  IMAD.MOV R10, RZ, RZ, -R10 ;  /* 0x000000ffff0a7224 */ /* 0x000fe400078e0a0a */
[----:B------:R-:W-:Y:S01]  /*27b0*/  @!P0 IMAD.MOV R2, RZ, RZ, -R2 ;  /* 0x000000ffff028224 */ /* 0x000fe200078e0a02 */
[----:B------:R-:W-:Y:S01]  /*27c0*/  ISETP.GE.AND P0, PT, R7, RZ, PT ;  /* 0x000000ff0700720c */ /* 0x000fe20003f06270 */
[----:B------:R-:W-:Y:S01]  /*27d0*/  @!P3 IMAD.IADD R6, R6, 0x1, -R0 ;  /* 0x000000010606b824 */ /* 0x000fe200078e0a00 */
[----:B------:R-:W-:Y:S01]  /*27e0*/  LOP3.LUT R7, R28, 0x3e, RZ, 0xfc, !PT ;  /* 0x0000003e1c077812 */ /* 0x000fe200078efcff */
[C---:B------:R-:W-:Y:S01]  /*27f0*/  IMAD R16, R0.reuse, R10, R16 ;  /* 0x0000000a00107224 */ /* 0x040fe200078e0210 */
[----:B------:R0:W-:Y:S01]  /*2800*/  STL [R1+0xdc], R2 ;  /* 0x0000dc0201007387 */ /* 0x0001e20000100800 */
[----:B------:R-:W-:Y:S01]  /*2810*/  @!P6 IMAD.IADD R13, R13, 0x1, -R0 ;  /* 0x000000010d0de824 */ /* 0x000fe200078e0a00 */
[----:B------:R-:W-:Y:S01]  /*2820*/  IABS R10, R7 ;  /* 0x00000007000a7213 */ /* 0x000fe20000000000 */
[C---:B------:R-:W-:Y:S01]  /*2830*/  IMAD R4, R0.reuse, R12, R4 ;  /* 0x0000000c00047224 */ /* 0x040fe200078e0204 */
[----:B------:R-:W-:-:S03]  /*2840*/  ISETP.GT.U32.AND P6, PT, R0, R16, PT ;  /* 0x000000100000720c */ /* 0x000fc60003fc4070 */
[----:B------:R-:W-:Y:S01]  /*2850*/  IMAD.HI.U32 R12, R3, R10, RZ ;  /* 0x0000000a030c7227 */ /* 0x000fe200078e00ff */
[----:B------:R-:W-:-:S03]  /*2860*/  ISETP.GT.U32.AND P3, PT, R0, R4, PT ;  /* 0x000000040000720c */ /* 0x000fc60003f64070 */
[----:B0-----:R-:W-:Y:S01]  /*2870*/  IMAD.MOV.U32 R2, RZ, RZ, R6 ;  /* 0x000000ffff027224 */ /* 0x001fe200078e0006 */
[----:B------:R-:W-:Y:S01]  /*2880*/  LOP3.LUT R6, R28, 0x42, RZ, 0xfc, !PT ;  /* 0x000000421c067812 */ /* 0x000fe200078efcff */
[----:B------:R-:W-:Y:S02]  /*2890*/  IMAD.MOV R12, RZ, RZ, -R12 ;  /* 0x000000ffff0c7224 */ /* 0x000fe400078e0a0c */
[----:B------:R-:W-:Y:S01]  /*28a0*/  @!P4 IMAD.MOV R2, RZ, RZ, -R2 ;  /* 0x000000ffff02c224 */ /* 0x000fe200078e0a02 */
[----:B------:R-:W-:Y:S01]  /*28b0*/  ISETP.GT.U32.AND P4, PT, R0, R5, PT ;  /* 0x000000050000720c */ /* 0x000fe20003f84070 */
[----:B------:R-:W-:Y:S01]  /*28c0*/  @!P6 IMAD.IADD R16, R16, 0x1, -R0 ;  /* 0x000000011010e824 */ /* 0x000fe200078e0a00 */
[----:B------:R-:W-:Y:S01]  /*28d0*/  IABS R22, R6 ;  /* 0x0000000600167213 */ /* 0x000fe20000000000 */
[----:B------:R-:W-:Y:S01]  /*28e0*/  IMAD R10, R0, R12, R10 ;  /* 0x0000000c000a7224 */ /* 0x000fe200078e020a */
[----:B------:R0:W-:Y:S01]  /*28f0*/  STL [R1+0xe0], R2 ;  /* 0x0000e00201007387 */ /* 0x0001e20000100800 */
[----:B------:R-:W-:Y:S01]  /*2900*/  @!P3 IMAD.IADD R4, R4, 0x1, -R0 ;  /* 0x000000010404b824 */ /* 0x000fe200078e0a00 */
[----:B------:R-:W-:Y:S01]  /*2910*/  ISETP.GT.U32.AND P6, PT, R0, R16, PT ;  /* 0x000000100000720c */ /* 0x000fe20003fc4070 */
[----:B------:R-:W-:Y:S01]  /*2920*/  IMAD.HI.U32 R15, R3, R22, RZ ;  /* 0x00000016030f7227 */ /* 0x000fe200078e00ff */
[----:B------:R-:W-:-:S02]  /*2930*/  LOP3.LUT R12, R28, 0x38, RZ, 0xfc, !PT ;  /* 0x000000381c0c7812 */ /* 0x000fc400078efcff */
[----:B------:R-:W-:Y:S01]  /*2940*/  ISETP.GT.U32.AND P3, PT, R0, R4, PT ;  /* 0x000000040000720c */ /* 0x000fe20003f64070 */
[----:B------:R-:W-:Y:S02]  /*2950*/  IMAD.MOV R15, RZ, RZ, -R15 ;  /* 0x000000ffff0f7224 */ /* 0x000fe400078e0a0f */
[----:B------:R-:W-:Y:S01]  /*2960*/  @!P4 IMAD.IADD R5, R5, 0x1, -R0 ;  /* 0x000000010505c824 */ /* 0x000fe200078e0a00 */
[----:B------:R-:W-:Y:S01]  /*2970*/  ISETP.GE.AND P4, PT, R6, RZ, PT ;  /* 0x000000ff0600720c */ /* 0x000fe20003f86270 */
[----:B------:R-:W-:-:S04]  /*2980*/  IMAD.HI.U32 R6, R3, R11, RZ ;  /* 0x0000000b03067227 */ /* 0x000fc800078e00ff */
[C---:B------:R-:W-:Y:S02]  /*2990*/  IMAD R22, R0.reuse, R15, R22 ;  /* 0x0000000f00167224 */ /* 0x040fe400078e0216 */
[----:B------:R-:W-:Y:S02]  /*29a0*/  IMAD.MOV R6, RZ, RZ, -R6 ;  /* 0x000000ffff067224 */ /* 0x000fe400078e0a06 */
[----:B------:R-:W-:Y:S01]  /*29b0*/  @!P1 IMAD.MOV R5, RZ, RZ, -R5 ;  /* 0x000000ffff059224 */ /* 0x000fe200078e0a05 */
[C---:B------:R-:W-:Y:S01]  /*29c0*/  ISETP.GT.U32.AND P1, PT, R0.reuse, R22, PT ;  /* 0x000000160000720c */ /* 0x040fe20003f24070 */
[----:B------:R-:W-:Y:S02]  /*29d0*/  IMAD R11, R0, R6, R11 ;  /* 0x00000006000b7224 */ /* 0x000fe400078e020b */
[----:B0-----:R-:W-:Y:S01]  /*29e0*/  IMAD.MOV.U32 R2, RZ, RZ, R13 ;  /* 0x000000ffff027224 */ /* 0x001fe200078e000d */
[----:B------:R-:W-:Y:S01]  /*29f0*/  LOP3.LUT R13, R28, 0x36, RZ, 0xfc, !PT ;  /* 0x000000361c0d7812 */ /* 0x000fe200078efcff */
[----:B------:R-:W-:Y:S01]  /*2a00*/  @!P6 IMAD.IADD R16, R16, 0x1, -R0 ;  /* 0x000000011010e824 */ /* 0x000fe200078e0a00 */
[----:B------:R-:W-:Y:S01]  /*2a10*/  ISETP.GT.U32.AND P6, PT, R0, R11, PT ;  /* 0x0000000b0000720c */ /* 0x000fe20003fc4070 */
[----:B------:R-:W-:Y:S01]  /*2a20*/  @!P2 IMAD.MOV R2, RZ, RZ, -R2 ;  /* 0x000000ffff02a224 */ /* 0x000fe200078e0a02 */
[----:B------:R-:W-:Y:S01]  /*2a30*/  ISETP.GE.AND P2, PT, R7, RZ, PT ;  /* 0x000000ff0700720c */ /* 0x000fe20003f46270 */
[----:B------:R-:W-:Y:S01]  /*2a40*/  @!P3 IMAD.IADD R4, R4, 0x1, -R0 ;  /* 0x000000010404b824 */ /* 0x000fe200078e0a00 */
[----:B------:R-:W-:-:S02]  /*2a50*/  LOP3.LUT R7, R28, 0x3a, RZ, 0xfc, !PT ;  /* 0x0000003a1c077812 */ /* 0x000fc400078efcff */
[----:B------:R0:W-:Y:S01]  /*2a60*/  STL [R1+0xd4], R2 ;  /* 0x0000d40201007387 */ /* 0x0001e20000100800 */
[--C-:B------:R-:W-:Y:S01]  /*2a70*/  @!P1 IMAD.IADD R22, R22, 0x1, -R0.reuse ;  /* 0x0000000116169824 */ /* 0x100fe200078e0a00 */
[----:B------:R-:W-:Y:S02]  /*2a80*/  IABS R6, R7 ;  /* 0x0000000700067213 */ /* 0x000fe40000000000 */
[----:B------:R1:W-:Y:S01]  /*2a90*/  STL [R1+0xd0], R5 ;  /* 0x0000d00501007387 */ /* 0x0003e20000100800 */
[----:B------:R-:W-:Y:S02]  /*2aa0*/  ISETP.GE.AND P3, PT, R14, RZ, PT ;  /* 0x000000ff0e00720c */ /* 0x000fe40003f66270 */
[C---:B------:R-:W-:Y:S01]  /*2ab0*/  ISETP.GT.U32.AND P1, PT, R0.reuse, R22, PT ;  /* 0x000000160000720c */ /* 0x040fe20003f24070 */
[----:B------:R-:W-:Y:S02]  /*2ac0*/  @!P6 IMAD.IADD R11, R11, 0x1, -R0 ;  /* 0x000000010b0be824 */ /* 0x000fe400078e0a00 */
[----:B0-----:R-:W-:Y:S01]  /*2ad0*/  IMAD.MOV.U32 R2, RZ, RZ, R4 ;  /* 0x000000ffff027224 */ /* 0x001fe200078e0004 */
[----:B------:R-:W-:Y:S01]  /*2ae0*/  IABS R4, R13 ;  /* 0x0000000d00047213 */ /* 0x000fe20000000000 */
[----:B------:R-:W-:Y:S01]  /*2af0*/  IMAD.HI.U32 R19, R3, R6, RZ ;  /* 0x0000000603137227 */ /* 0x000fe200078e00ff */
[----:B------:R-:W-:-:S02]  /*2b00*/  ISETP.GT.U32.AND P6, PT, R0, R11, PT ;  /* 0x0000000b0000720c */ /* 0x000fc40003fc4070 */
[----:B-1----:R-:W-:Y:S01]  /*2b10*/  IABS R5, R12 ;  /* 0x0000000c00057213 */ /* 0x002fe20000000000 */
[----:B------:R-:W-:Y:S01]  /*2b20*/  @!P0 IMAD.MOV R2, RZ, RZ, -R2 ;  /* 0x000000ffff028224 */ /* 0x000fe200078e0a02 */
[----:B------:R-:W-:Y:S01]  /*2b30*/  ISETP.GE.AND P0, PT, R17, RZ, PT ;  /* 0x000000ff1100720c */ /* 0x000fe20003f06270 */
[----:B------:R-:W-:Y:S01]  /*2b40*/  IMAD.HI.U32 R14, R3, R4, RZ ;  /* 0x00000004030e7227 */ /* 0x000fe200078e00ff */
[----:B------:R-:W-:Y:S02]  /*2b50*/  IABS R17, R17 ;  /* 0x0000001100117213 */ /* 0x000fe40000000000 */
[----:B------:R0:W-:Y:S01]  /*2b60*/  STL [R1+0xcc], R2 ;  /* 0x0000cc0201007387 */ /* 0x0001e20000100800 */
[----:B------:R-:W-:Y:S01]  /*2b70*/  @!P1 IMAD.IADD R22, R22, 0x1, -R0 ;  /* 0x0000000116169824 */ /* 0x000fe200078e0a00 */
[----:B------:R-:W-:Y:S01]  /*2b80*/  ISETP.GE.AND P1, PT, R7, RZ, PT ;  /* 0x000000ff0700720c */ /* 0x000fe20003f26270 */
[----:B------:R-:W-:-:S04]  /*2b90*/  IMAD.HI.U32 R18, R3, R17, RZ ;  /* 0x0000001103127227 */ /* 0x000fc800078e00ff */
[----:B------:R-:W-:Y:S02]  /*2ba0*/  IMAD.MOV R18, RZ, RZ, -R18 ;  /* 0x000000ffff127224 */ /* 0x000fe400078e0a12 */
[----:B------:R-:W-:Y:S02]  /*2bb0*/  @!P6 IMAD.IADD R11, R11, 0x1, -R0 ;  /* 0x000000010b0be824 */ /* 0x000fe400078e0a00 */
[----:B0-----:R-:W-:Y:S02]  /*2bc0*/  IMAD.MOV.U32 R2, RZ, RZ, R16 ;  /* 0x000000ffff027224 */ /* 0x001fe400078e0010 */
[----:B------:R-:W-:Y:S01]  /*2bd0*/  IMAD R7, R0, R18, R17 ;  /* 0x0000001200077224 */ /* 0x000fe200078e0211 */
[----:B------:R-:W-:Y:S01]  /*2be0*/  LOP3.LUT R17, R28, 0x2e, RZ, 0xfc, !PT ;  /* 0x0000002e1c117812 */ /* 0x000fe200078efcff */
[----:B------:R-:W-:Y:S01]  /*2bf0*/  @!P5 IMAD.MOV R2, RZ, RZ, -R2 ;  /* 0x000000ffff02d224 */ /* 0x000fe200078e0a02 */
[C---:B------:R-:W-:Y:S01]  /*2c00*/  ISETP.GT.U32.AND P5, PT, R0.reuse, R10, PT ;  /* 0x0000000a0000720c */ /* 0x040fe20003fa4070 */
[----:B------:R-:W-:Y:S01]  /*2c10*/  IMAD.MOV R14, RZ, RZ, -R14 ;  /* 0x000000ffff0e7224 */ /* 0x000fe200078e0a0e */
[C---:B------:R-:W-:Y:S01]  /*2c20*/  ISETP.GT.U32.AND P6, PT, R0.reuse, R7, PT ;  /* 0x000000070000720c */ /* 0x040fe20003fc4070 */
[----:B------:R-:W-:Y:S01]  /*2c30*/  IMAD.MOV R16, RZ, RZ, -R19 ;  /* 0x000000ffff107224 */ /* 0x000fe200078e0a13 */
[----:B------:R0:W-:Y:S01]  /*2c40*/  STL [R1+0xc8], R2 ;  /* 0x0000c80201007387 */ /* 0x0001e20000100800 */
[----:B------:R-:W-:Y:S01]  /*2c50*/  IMAD R4, R0, R14, R4 ;  /* 0x0000000e00047224 */ /* 0x000fe200078e0204 */
[----:B------:R-:W-:Y:S01]  /*2c60*/  LOP3.LUT R14, R28, 0x34, RZ, 0xfc, !PT ;  /* 0x000000341c0e7812 */ /* 0x000fe200078efcff */
[----:B------:R-:W-:Y:S01]  /*2c70*/  IMAD R6, R0, R16, R6 ;  /* 0x0000001000067224 */ /* 0x000fe200078e0206 */
[----:B------:R-:W-:Y:S01]  /*2c80*/  LOP3.LUT R16, R28, 0x30, RZ, 0xfc, !PT ;  /* 0x000000301c107812 */ /* 0x000fe200078efcff */
[----:B------:R-:W-:Y:S01]  /*2c90*/  IMAD.HI.U32 R15, R3, R5, RZ ;  /* 0x00000005030f7227 */ /* 0x000fe200078e00ff */
[----:B------:R-:W-:-:S02]  /*2ca0*/  IABS R19, R14 ;  /* 0x0000000e00137213 */ /* 0x000fc40000000000 */
[----:B------:R-:W-:Y:S01]  /*2cb0*/  IABS R21, R16 ;  /* 0x0000001000157213 */ /* 0x000fe20000000000 */
[--C-:B------:R-:W-:Y:S01]  /*2cc0*/  @!P5 IMAD.IADD R10, R10, 0x1, -R0.reuse ;  /* 0x000000010a0ad824 */ /* 0x100fe200078e0a00 */
[C---:B------:R-:W-:Y:S01]  /*2cd0*/  ISETP.GT.U32.AND P5, PT, R0.reuse, R6, PT ;  /* 0x000000060000720c */ /* 0x040fe20003fa4070 */
[----:B------:R-:W-:Y:S01]  /*2ce0*/  @!P6 IMAD.IADD R7, R7, 0x1, -R0 ;  /* 0x000000010707e824 */ /* 0x000fe200078e0a00 */
[----:B------:R-:W-:Y:S01]  /*2cf0*/  IABS R18, R17 ;  /* 0x0000001100127213 */ /* 0x000fe20000000000 */
[----:B0-----:R-:W-:Y:S01]  /*2d00*/  IMAD.MOV.U32 R2, RZ, RZ, R22 ;  /* 0x000000ffff027224 */ /* 0x001fe200078e0016 */
[C---:B------:R-:W-:Y:S01]  /*2d10*/  ISETP.GT.U32.AND P6, PT, R0.reuse, R10, PT ;  /* 0x0000000a0000720c */ /* 0x040fe20003fc4070 */
[----:B------:R-:W-:Y:S02]  /*2d20*/  IMAD.MOV R15, RZ, RZ, -R15 ;  /* 0x000000ffff0f7224 */ /* 0x000fe400078e0a0f */
[----:B------:R-:W-:Y:S01]  /*2d30*/  @!P4 IMAD.MOV R2, RZ, RZ, -R2 ;  /* 0x000000ffff02c224 */ /* 0x000fe200078e0a02 */
[----:B------:R-:W-:Y:S01]  /*2d40*/  ISETP.GT.U32.AND P4, PT, R0, R7, PT ;  /* 0x000000070000720c */ /* 0x000fe20003f84070 */
[----:B------:R-:W-:-:S03]  /*2d50*/  IMAD.HI.U32 R22, R3, R19, RZ ;  /* 0x0000001303167227 */ /* 0x000fc600078e00ff */
[----:B------:R0:W-:Y:S01]  /*2d60*/  STL [R1+0xc4], R2 ;  /* 0x0000c40201007387 */ /* 0x0001e20000100800 */
[----:B------:R-:W-:Y:S01]  /*2d70*/  IMAD R5, R0, R15, R5 ;  /* 0x0000000f00057224 */ /* 0x000fe200078e0205 */
[----:B------:R-:W-:Y:S01]  /*2d80*/  LOP3.LUT R15, R28, 0x32, RZ, 0xfc, !PT ;  /* 0x000000321c0f7812 */ /* 0x000fe200078efcff */
[----:B------:R-:W-:Y:S02]  /*2d90*/  IMAD.MOV R22, RZ, RZ, -R22 ;  /* 0x000000ffff167224 */ /* 0x000fe400078e0a16 */
[--C-:B------:R-:W-:Y:S01]  /*2da0*/  @!P6 IMAD.IADD R10, R10, 0x1, -R0.reuse ;  /* 0x000000010a0ae824 */ /* 0x100fe200078e0a00 */
[C---:B------:R-:W-:Y:S01]  /*2db0*/  ISETP.GT.U32.AND P6, PT, R0.reuse, R4, PT ;  /* 0x000000040000720c */ /* 0x040fe20003fc4070 */
[C---:B------:R-:W-:Y:S01]  /*2dc0*/  IMAD R19, R0.reuse, R22, R19 ;  /* 0x0000001600137224 */ /* 0x040fe200078e0213 */
[----:B------:R-:W-:Y:S01]  /*2dd0*/  IABS R20, R15 ;  /* 0x0000000f00147213 */ /* 0x000fe20000000000 */
[--C-:B------:R-:W-:Y:S02]  /*2de0*/  @!P4 IMAD.IADD R7, R7, 0x1, -R0.reuse ;  /* 0x000000010707c824 */ /* 0x100fe400078e0a00 */
[----:B0-----:R-:W-:Y:S01]  /*2df0*/  IMAD.MOV.U32 R2, RZ, RZ, R11 ;  /* 0x000000ffff027224 */ /* 0x001fe200078e000b */
[----:B------:R-:W-:Y:S01]  /*2e00*/  ISETP.GT.U32.AND P4, PT, R0, R19, PT ;  /* 0x000000130000720c */ /* 0x000fe20003f84070 */
[----:B------:R-:W-:-:S02]  /*2e10*/  @!P5 IMAD.IADD R6, R6, 0x1, -R0 ;  /* 0x000000010606d824 */ /* 0x000fc400078e0a00 */
[----:B------:R-:W-:Y:S01]  /*2e20*/  @!P3 IMAD.MOV R2, RZ, RZ, -R2 ;  /* 0x000000ffff02b224 */ /* 0x000fe200078e0a02 */
[C---:B------:R-:W-:Y:S01]  /*2e30*/  ISETP.GT.U32.AND P3, PT, R0.reuse, R5, PT ;  /* 0x000000050000720c */ /* 0x040fe20003f64070 */
[----:B------:R-:W-:Y:S01]  /*2e40*/  IMAD.MOV.U32 R8, RZ, RZ, R10 ;  /* 0x000000ffff087224 */ /* 0x000fe200078e000a */
[----:B------:R-:W-:Y:S01]  /*2e50*/  ISETP.GT.U32.AND P5, PT, R0, R6, PT ;  /* 0x000000060000720c */ /* 0x000fe20003fa4070 */
[----:B------:R-:W-:Y:S01]  /*2e60*/  @!P6 IMAD.IADD R4, R4, 0x1, -R0 ;  /* 0x000000010404e824 */ /* 0x000fe200078e0a00 */
[----:B------:R0:W-:Y:S01]  /*2e70*/  STL [R1+0xc0], R2 ;  /* 0x0000c00201007387 */ /* 0x0001e20000100800 */
[----:B------:R-:W-:Y:S01]  /*2e80*/  @!P2 IMAD.MOV R8, RZ, RZ, -R8 ;  /* 0x000000ffff08a224 */ /* 0x000fe200078e0a08 */
[----:B------:R-:W-:Y:S01]  /*2e90*/  ISETP.GE.AND P6, PT, R13, RZ, PT ;  /* 0x000000ff0d00720c */ /* 0x000fe20003fc6270 */
[----:B------:R-:W-:Y:S01]  /*2ea0*/  IMAD.HI.U32 R22, R3, R21, RZ ;  /* 0x0000001503167227 */ /* 0x000fe200078e00ff */
[----:B------:R-:W-:Y:S02]  /*2eb0*/  ISETP.GT.U32.AND P2, PT, R0, R4, PT ;  /* 0x000000040000720c */ /* 0x000fe40003f44070 */
[----:B------:R-:W-:Y:S01]  /*2ec0*/  LOP3.LUT R13, R28, 0x2a, RZ, 0xfc, !PT ;  /* 0x0000002a1c0d7812 */ /* 0x000fe200078efcff */
[--C-:B------:R-:W-:Y:S01]  /*2ed0*/  @!P4 IMAD.IADD R19, R19, 0x1, -R0.reuse ;  /* 0x000000011313c824 */ /* 0x100fe200078e0a00 */
[----:B------:R-:W-:Y:S01]  /*2ee0*/  STL [R1+0xbc], R8 ;  /* 0x0000bc0801007387 */ /* 0x000fe20000100800 */
[----:B------:R-:W-:-:S02]  /*2ef0*/  @!P3 IMAD.IADD R5, R5, 0x1, -R0 ;  /* 0x000000010505b824 */ /* 0x000fc400078e0a00 */
[----:B0-----:R-:W-:Y:S01]  /*2f00*/  IMAD.MOV.U32 R2, RZ, RZ, R7 ;  /* 0x000000ffff027224 */ /* 0x001fe200078e0007 */
[----:B------:R-:W-:Y:S01]  /*2f10*/  LOP3.LUT R7, R28, 0x28, RZ, 0xfc, !PT ;  /* 0x000000281c077812 */ /* 0x000fe200078efcff */
[----:B------:R-:W-:Y:S01]  /*2f20*/  IMAD.HI.U32 R11, R3, R18, RZ ;  /* 0x00000012030b7227 */ /* 0x000fe200078e00ff */
[----:B------:R-:W-:-:S03]  /*2f30*/  ISETP.GT.U32.AND P4, PT, R0, R5, PT ;  /* 0x000000050000720c */ /* 0x000fc60003f84070 */
[----:B------:R-:W-:Y:S01]  /*2f40*/  @!P0 IMAD.MOV R2, RZ, RZ, -R2 ;  /* 0x000000ffff028224 */ /* 0x000fe200078e0a02 */
[----:B------:R-:W-:Y:S01]  /*2f50*/  ISETP.GT.U32.AND P0, PT, R0, R19, PT ;  /* 0x000000130000720c */ /* 0x000fe20003f04070 */
[----:B------:R-:W-:-:S03]  /*2f60*/  IMAD.HI.U32 R23, R3, R20, RZ ;  /* 0x0000001403177227 */ /* 0x000fc600078e00ff */
[----:B------:R0:W-:Y:S01]  /*2f70*/  STL [R1+0xb8], R2 ;  /* 0x0000b80201007387 */ /* 0x0001e20000100800 */
[----:B------:R-:W-:Y:S01]  /*2f80*/  @!P5 IMAD.IADD R6, R6, 0x1, -R0 ;  /* 0x000000010606d824 */ /* 0x000fe200078e0a00 */
[----:B------:R-:W-:Y:S01]  /*2f90*/  ISETP.GE.AND P5, PT, R12, RZ, PT ;  /* 0x000000ff0c00720c */ /* 0x000fe20003fa6270 */
[----:B------:R-:W-:Y:S02]  /*2fa0*/  IMAD.MOV R22, RZ, RZ, -R22 ;  /* 0x000000ffff167224 */ /* 0x000fe400078e0a16 */
[----:B------:R-:W-:Y:S01]  /*2fb0*/  IMAD.MOV R12, RZ, RZ, -R11 ;  /* 0x000000ffff0c7224 */ /* 0x000fe200078e0a0b */
[----:B------:R-:W-:Y:S01]  /*2fc0*/  LOP3.LUT R11, R28, 0x2c, RZ, 0xfc, !PT ;  /* 0x0000002c1c0b7812 */ /* 0x000fe200078efcff */
[----:B------:R-:W-:Y:S02]  /*2fd0*/  IMAD.MOV R23, RZ, RZ, -R23 ;  /* 0x000000ffff177224 */ /* 0x000fe400078e0a17 */
[C---:B------:R-:W-:Y:S02]  /*2fe0*/  IMAD R21, R0.reuse, R22, R21 ;  /* 0x0000001600157224 */ /* 0x040fe400078e0215 */
[----:B0-----:R-:W-:Y:S01]  /*2ff0*/  IMAD.MOV.U32 R2, RZ, RZ, R6 ;  /* 0x000000ffff027224 */ /* 0x001fe200078e0006 */
[----:B------:R-:W-:Y:S01]  /*3000*/  IABS R6, R13 ;  /* 0x0000000d00067213 */ /* 0x000fe20000000000 */
[C---:B------:R-:W-:Y:S01]  /*3010*/  IMAD R12, R0.reuse, R12, R18 ;  /* 0x0000000c000c7224 */ /* 0x040fe200078e0212 */
[----:B------:R-:W-:Y:S01]  /*3020*/  IABS R18, R11 ;  /* 0x0000000b00127213 */ /* 0x000fe20000000000 */
[----:B------:R-:W-:-:S02]  /*3030*/  IMAD R20, R0, R23, R20 ;  /* 0x0000001700147224 */ /* 0x000fc400078e0214 */
[----:B------:R-:W-:Y:S01]  /*3040*/  @!P1 IMAD.MOV R2, RZ, RZ, -R2 ;  /* 0x000000ffff029224 */ /* 0x000fe200078e0a02 */
[----:B------:R-:W-:Y:S01]  /*3050*/  ISETP.GT.U32.AND P1, PT, R0, R21, PT ;  /* 0x000000150000720c */ /* 0x000fe20003f24070 */
[--C-:B------:R-:W-:Y:S01]  /*3060*/  @!P4 IMAD.IADD R5, R5, 0x1, -R0.reuse ;  /* 0x000000010505c824 */ /* 0x100fe200078e0a00 */
[----:B------:R-:W-:Y:S01]  /*3070*/  ISETP.GE.AND P4, PT, R14, RZ, PT ;  /* 0x000000ff0e00720c */ /* 0x000fe20003f86270 */
[----:B------:R-:W-:Y:S01]  /*3080*/  @!P2 IMAD.IADD R4, R4, 0x1, -R0 ;  /* 0x000000010404a824 */ /* 0x000fe200078e0a00 */
[C---:B------:R-:W-:Y:S01]  /*3090*/  ISETP.GT.U32.AND P3, PT, R0.reuse, R20, PT ;  /* 0x000000140000720c */ /* 0x040fe20003f64070 */
[----:B------:R-:W-:Y:S01]  /*30a0*/  IMAD.MOV.U32 R14, RZ, RZ, R6 ;  /* 0x000000ffff0e7224 */ /* 0x000fe200078e0006 */
[----:B------:R0:W-:Y:S01]  /*30b0*/  STL [R1+0xb0], R2 ;  /* 0x0000b00201007387 */ /* 0x0001e20000100800 */
[----:B------:R-:W-:Y:S01]  /*30c0*/  IMAD.HI.U32 R6, R3, R18, RZ ;  /* 0x0000001203067227 */ /* 0x000fe200078e00ff */
[----:B------:R-:W-:-:S03]  /*30d0*/  ISETP.GT.U32.AND P2, PT, R0, R12, PT ;  /* 0x0000000c0000720c */ /* 0x000fc60003f44070 */
[----:B------:R-:W-:Y:S01]  /*30e0*/  IMAD.MOV.U32 R8, RZ, RZ, R5 ;  /* 0x000000ffff087224 */ /* 0x000fe200078e0005 */
[----:B------:R-:W-:Y:S01]  /*30f0*/  LOP3.LUT R5, R28, 0x26, RZ, 0xfc, !PT ;  /* 0x000000261c057812 */ /* 0x000fe200078efcff */
[----:B------:R-:W-:Y:S02]  /*3100*/  IMAD.MOV R6, RZ, RZ, -R6 ;  /* 0x000000ffff067224 */ /* 0x000fe400078e0a06 */
[----:B------:R-:W-:Y:S01]  /*3110*/  IMAD.HI.U32 R10, R3, R14, RZ ;  /* 0x0000000e030a7227 */ /* 0x000fe200078e00ff */
[----:B------:R-:W-:-:S03]  /*3120*/  IABS R22, R5 ;  /* 0x0000000500167213 */ /* 0x000fc60000000000 */
[----:B0-----:R-:W-:Y:S01]  /*3130*/  IMAD.MOV.U32 R2, RZ, RZ, R4 ;  /* 0x000000ffff027224 */ /* 0x001fe200078e0004 */
[----:B------:R-:W-:Y:S01]  /*3140*/  IABS R4, R7 ;  /* 0x0000000700047213 */ /* 0x000fe20000000000 */
[----:B------:R-:W-:Y:S02]  /*3150*/  @!P5 IMAD.MOV R8, RZ, RZ, -R8 ;  /* 0x000000ffff08d224 */ /* 0x000fe400078e0a08 */
[----:B------:R-:W-:Y:S02]  /*3160*/  @!P6 IMAD.MOV R2, RZ, RZ, -R2 ;  /* 0x000000ffff02e224 */ /* 0x000fe400078e0a02 */
[----:B------:R-:W-:Y:S01]  /*3170*/  @!P0 IMAD.IADD R19, R19, 0x1, -R0 ;  /* 0x0000000113138824 */ /* 0x000fe200078e0a00 */
[----:B------:R-:W-:Y:S01]  /*3180*/  STL [R1+0x80], R8 ;  /* 0x0000800801007387 */ /* 0x000fe20000100800 */
[C---:B------:R-:W-:Y:S01]  /*3190*/  IMAD R6, R0.reuse, R6, R18 ;  /* 0x0000000600067224 */ /* 0x040fe200078e0212 */
[----:B------:R-:W-:Y:S01]  /*31a0*/  ISETP.GE.AND P0, PT, R15, RZ, PT ;  /* 0x000000ff0f00720c */ /* 0x000fe20003f06270 */
[----:B------:R-:W-:Y:S01]  /*31b0*/  IMAD.MOV R10, RZ, RZ, -R10 ;  /* 0x000000ffff0a7224 */ /* 0x000fe200078e0a0a */
[----:B------:R0:W-:Y:S01]  /*31c0*/  STL [R1+0x7c], R2 ;  /* 0x00007c0201007387 */ /* 0x0001e20000100800 */
[----:B------:R-:W-:Y:S01]  /*31d0*/  @!P1 IMAD.IADD R21, R21, 0x1, -R0 ;  /* 0x0000000115159824 */ /* 0x000fe200078e0a00 */
[C---:B------:R-:W-:Y:S01]  /*31e0*/  ISETP.GT.U32.AND P5, PT, R0.reuse, R6, PT ;  /* 0x000000060000720c */ /* 0x040fe20003fa4070 */
[----:B------:R-:W-:Y:S01]  /*31f0*/  IMAD R14, R0, R10, R14 ;  /* 0x0000000a000e7224 */ /* 0x000fe200078e020e */
[----:B------:R-:W-:Y:S01]  /*3200*/  ISETP.GE.AND P1, PT, R17, RZ, PT ;  /* 0x000000ff1100720c */ /* 0x000fe20003f26270 */
[--C-:B------:R-:W-:Y:S01]  /*3210*/  @!P3 IMAD.IADD R20, R20, 0x1, -R0.reuse ;  /* 0x000000011414b824 */ /* 0x100fe200078e0a00 */
[----:B------:R-:W-:Y:S01]  /*3220*/  LOP3.LUT R15, R28, 0x24, RZ, 0xfc, !PT ;  /* 0x000000241c0f7812 */ /* 0x000fe200078efcff */
[----:B------:R-:W-:Y:S01]  /*3230*/  @!P2 IMAD.IADD R12, R12, 0x1, -R0 ;  /* 0x000000010c0ca824 */ /* 0x000fe200078e0a00 */
[C---:B------:R-:W-:Y:S01]  /*3240*/  ISETP.GT.U32.AND P2, PT, R0.reuse, R21, PT ;  /* 0x000000150000720c */ /* 0x040fe20003f44070 */
[----:B0-----:R-:W-:Y:S01]  /*3250*/  IMAD.MOV.U32 R2, RZ, RZ, R19 ;  /* 0x000000ffff027224 */ /* 0x001fe200078e0013 */
[----:B------:R-:W-:-:S02]  /*3260*/  ISETP.GT.U32.AND P3, PT, R0, R20, PT ;  /* 0x000000140000720c */ /* 0x000fc40003f64070 */
[C---:B------:R-:W-:Y:S01]  /*3270*/  ISETP.GT.U32.AND P6, PT, R0.reuse, R12, PT ;  /* 0x0000000c0000720c */ /* 0x040fe20003fc4070 */
[----:B------:R-:W-:Y:S01]  /*3280*/  @!P4 IMAD.MOV R2, RZ, RZ, -R2 ;  /* 0x000000ffff02c224 */ /* 0x000fe200078e0a02 */
[----:B------:R-:W-:Y:S01]  /*3290*/  ISETP.GT.U32.AND P4, PT, R0, R14, PT ;  /* 0x0000000e0000720c */ /* 0x000fe20003f84070 */
[----:B------:R-:W-:Y:S01]  /*32a0*/  @!P5 IMAD.IADD R6, R6, 0x1, -R0 ;  /* 0x000000010606d824 */ /* 0x000fe200078e0a00 */
[----:B------:R-:W-:Y:S02]  /*32b0*/  ISETP.GE.AND P5, PT, R5, RZ, PT ;  /* 0x000000ff0500720c */ /* 0x000fe40003fa6270 */
[----:B------:R-:W-:-:S03]  /*32c0*/  LOP3.LUT R19, R28, 0x20, RZ, 0xfc, !PT ;  /* 0x000000201c137812 */ /* 0x000fc600078efcff */
[--C-:B------:R-:W-:Y:S01]  /*32d0*/  @!P2 IMAD.IADD R21, R21, 0x1, -R0.reuse ;  /* 0x000000011515a824 */ /* 0x100fe200078e0a00 */
[----:B------:R-:W-:Y:S01]  /*32e0*/  ISETP.GE.AND P2, PT, R13, RZ, PT ;  /* 0x000000ff0d00720c */ /* 0x000fe20003f46270 */
[----:B------:R-:W-:Y:S01]  /*32f0*/  IMAD.HI.U32 R13, R3, R4, RZ ;  /* 0x00000004030d7227 */ /* 0x000fe200078e00ff */
[----:B------:R-:W-:Y:S02]  /*3300*/  IABS R17, R19 ;  /* 0x0000001300117213 */ /* 0x000fe40000000000 */
[----:B------:R-:W-:Y:S01]  /*3310*/  LOP3.LUT R8, R28, 0x1a, RZ, 0xfc, !PT ;  /* 0x0000001a1c087812 */ /* 0x000fe200078efcff */
[--C-:B------:R-:W-:Y:S01]  /*3320*/  @!P3 IMAD.IADD R20, R20, 0x1, -R0.reuse ;  /* 0x000000011414b824 */ /* 0x100fe200078e0a00 */
[----:B------:R-:W-:Y:S01]  /*3330*/  ISETP.GE.AND P3, PT, R16, RZ, PT ;  /* 0x000000ff1000720c */ /* 0x000fe20003f66270 */
[----:B------:R-:W-:Y:S01]  /*3340*/  @!P4 IMAD.IADD R14, R14, 0x1, -R0 ;  /* 0x000000010e0ec824 */ /* 0x000fe200078e0a00 */
[----:B------:R-:W-:Y:S01]  /*3350*/  ISETP.GT.U32.AND P4, PT, R0, R6, PT ;  /* 0x000000060000720c */ /* 0x000fe20003f84070 */
[----:B------:R-:W-:Y:S01]  /*3360*/  IMAD.MOV.U32 R10, RZ, RZ, R20 ;  /* 0x000000ffff0a7224 */ /* 0x000fe200078e0014 */
[----:B------:R-:W-:Y:S01]  /*3370*/  LOP3.LUT R16, R28, 0x22, RZ, 0xfc, !PT ;  /* 0x000000221c107812 */ /* 0x000fe200078efcff */
[----:B------:R-:W-:-:S02]  /*3380*/  IMAD.MOV R13, RZ, RZ, -R13 ;  /* 0x000000ffff0d7224 */ /* 0x000fc400078e0a0d */
[----:B------:R-:W-:Y:S01]  /*3390*/  @!P0 IMAD.MOV R10, RZ, RZ, -R10 ;  /* 0x000000ffff0a8224 */ /* 0x000fe200078e0a0a */
[----:B------:R-:W-:Y:S01]  /*33a0*/  ISETP.GE.AND P0, PT, R11, RZ, PT ;  /* 0x000000ff0b00720c */ /* 0x000fe20003f06270 */
[----:B------:R-:W-:Y:S01]  /*33b0*/  @!P6 IMAD.IADD R12, R12, 0x1, -R0 ;  /* 0x000000010c0ce824 */ /* 0x000fe200078e0a00 */
[----:B------:R-:W-:Y:S01]  /*33c0*/  ISETP.GE.AND P6, PT, R7, RZ, PT ;  /* 0x000000ff0700720c */ /* 0x000fe20003fc6270 */
[----:B------:R-:W-:Y:S01]  /*33d0*/  IMAD R5, R0, R13, R4 ;  /* 0x0000000d00057224 */ /* 0x000fe200078e0204 */
[----:B------:R-:W-:Y:S01]  /*33e0*/  LOP3.LUT R4, R28, 0x1e, RZ, 0xfc, !PT ;  /* 0x0000001e1c047812 */ /* 0x000fe200078efcff */
[----:B------:R-:W-:Y:S01]  /*33f0*/  IMAD.HI.U32 R7, R3, R22, RZ ;  /* 0x0000001603077227 */ /* 0x000fe200078e00ff */
[----:B------:R0:W-:Y:S02]  /*3400*/  STL [R1+0xe70], R10 ;  /* 0x000e700a01007387 */ /* 0x0001e40000100800 */
[----:B------:R-:W-:Y:S01]  /*3410*/  IABS R18, R4 ;  /* 0x0000000400127213 */ /* 0x000fe20000000000 */
[----:B------:R-:W-:Y:S01]  /*3420*/  @!P4 IMAD.IADD R6, R6, 0x1, -R0 ;  /* 0x000000010606c824 */ /* 0x000fe200078e0a00 */
[----:B------:R-:W-:Y:S01]  /*3430*/  ISETP.GT.U32.AND P4, PT, R0, R5, PT ;  /* 0x000000050000720c */ /* 0x000fe20003f84070 */
[----:B------:R-:W-:Y:S01]  /*3440*/  IMAD.MOV R7, RZ, RZ, -R7 ;  /* 0x000000ffff077224 */ /* 0x000fe200078e0a07 */
[----:B------:R1:W-:Y:S01]  /*3450*/  STL [R1+0x70], R2 ;  /* 0x0000700201007387 */ /* 0x0003e20000100800 */
[----:B------:R-:W-:-:S02]  /*3460*/  IMAD.MOV.U32 R11, RZ, RZ, R21 ;  /* 0x000000ffff0b7224 */ /* 0x000fc400078e0015 */
[----:B------:R-:W-:Y:S01]  /*3470*/  IMAD R22, R0, R7, R22 ;  /* 0x0000000700167224 */ /* 0x000fe200078e0216 */
[----:B0-----:R-:W-:Y:S01]  /*3480*/  LOP3.LUT R10, R28, 0x14, RZ, 0xfc, !PT ;  /* 0x000000141c0a7812 */ /* 0x001fe200078efcff */
[----:B------:R-:W-:Y:S02]  /*3490*/  IMAD.MOV.U32 R13, RZ, RZ, R6 ;  /* 0x000000ffff0d7224 */ /* 0x000fe400078e0006 */
[----:B------:R-:W-:Y:S01]  /*34a0*/  @!P3 IMAD.MOV R11, RZ, RZ, -R11 ;  /* 0x000000ffff0bb224 */ /* 0x000fe200078e0a0b */
[C---:B------:R-:W-:Y:S01]  /*34b0*/  ISETP.GT.U32.AND P3, PT, R0.reuse, R14, PT ;  /* 0x0000000e0000720c */ /* 0x040fe20003f64070 */
[----:B------:R-:W-:Y:S01]  /*34c0*/  @!P0 IMAD.MOV R13, RZ, RZ, -R13 ;  /* 0x000000ffff0d8224 */ /* 0x000fe200078e0a0d */
[C---:B------:R-:W-:Y:S01]  /*34d0*/  ISETP.GT.U32.AND P0, PT, R0.reuse, R22, PT ;  /* 0x000000160000720c */ /* 0x040fe20003f04070 */
[----:B------:R-:W-:Y:S01]  /*34e0*/  @!P4 IMAD.IADD R5, R5, 0x1, -R0 ;  /* 0x000000010505c824 */ /* 0x000fe200078e0a00 */
[----:B------:R0:W-:Y:S01]  /*34f0*/  STL [R1+0xe74], R11 ;  /* 0x000e740b01007387 */ /* 0x0001e20000100800 */
[----:B------:R-:W-:Y:S01]  /*3500*/  @!P1 IMAD.MOV R12, RZ, RZ, -R12 ;  /* 0x000000ffff0c9224 */ /* 0x000fe200078e0a0c */
[----:B------:R-:W-:Y:S01]  /*3510*/  ISETP.GE.AND P1, PT, R15, RZ, PT ;  /* 0x000000ff0f00720c */ /* 0x000fe20003f26270 */
[----:B------:R-:W-:Y:S01]  /*3520*/  IMAD.HI.U32 R6, R3, R17, RZ ;  /* 0x0000001103067227 */ /* 0x000fe200078e00ff */
[----:B------:R-:W-:-:S02]  /*3530*/  ISETP.GT.U32.AND P4, PT, R0, R5, PT ;  /* 0x000000050000720c */ /* 0x000fc40003f84070 */
[----:B------:R-:W-:Y:S01]  /*3540*/  IABS R15, R15 ;  /* 0x0000000f000f7213 */ /* 0x000fe20000000000 */
[----:B------:R-:W-:Y:S01]  /*3550*/  STL [R1+0xe78], R12 ;  /* 0x000e780c01007387 */ /* 0x000fe20000100800 */
[----:B------:R-:W-:Y:S01]  /*3560*/  IMAD.MOV R6, RZ, RZ, -R6 ;  /* 0x000000ffff067224 */ /* 0x000fe200078e0a06 */
[----:B-1----:R-:W-:Y:S01]  /*3570*/  LOP3.LUT R2, R28, 0x18, RZ, 0xfc, !PT ;  /* 0x000000181c027812 */ /* 0x002fe200078efcff */
[--C-:B------:R-:W-:Y:S01]  /*3580*/  @!P3 IMAD.IADD R14, R14, 0x1, -R0.reuse ;  /* 0x000000010e0eb824 */ /* 0x100fe200078e0a00 */
[----:B------:R-:W-:Y:S01]  /*3590*/  ISETP.GE.AND P3, PT, R16, RZ, PT ;  /* 0x000000ff1000720c */ /* 0x000fe20003f66270 */
[----:B------:R-:W-:Y:S01]  /*35a0*/  @!P0 IMAD.IADD R22, R22, 0x1, -R0 ;  /* 0x0000000116168824 */ /* 0x000fe200078e0a00 */
[----:B------:R-:W-:Y:S01]  /*35b0*/  IABS R16, R16 ;  /* 0x0000001000107213 */ /* 0x000fe20000000000 */
[----:B------:R-:W-:Y:S01]  /*35c0*/  IMAD.HI.U32 R20, R3, R15, RZ ;  /* 0x0000000f03147227 */ /* 0x000fe200078e00ff */
[----:B------:R1:W-:Y:S01]  /*35d0*/  STL [R1+0xe7c], R13 ;  /* 0x000e7c0d01007387 */ /* 0x0003e20000100800 */
[----:B------:R-:W-:-:S02]  /*35e0*/  IABS R21, R2 ;  /* 0x0000000200157213 */ /* 0x000fc40000000000 */
[----:B------:R-:W-:Y:S01]  /*35f0*/  IMAD.HI.U32 R7, R3, R16, RZ ;  /* 0x0000001003077227 */ /* 0x000fe200078e00ff */
[----:B------:R-:W-:Y:S02]  /*3600*/  ISETP.GT.U32.AND P0, PT, R0, R22, PT ;  /* 0x000000160000720c */ /* 0x000fe40003f04070 */
[C---:B0-----:R-:W-:Y:S01]  /*3610*/  LOP3.LUT R11, R28.reuse, 0x16, RZ, 0xfc, !PT ;  /* 0x000000161c0b7812 */ /* 0x041fe200078efcff */
[----:B------:R-:W-:Y:S01]  /*3620*/  IMAD.MOV R20, RZ, RZ, -R20 ;  /* 0x000000ffff147224 */ /* 0x000fe200078e0a14 */
[----:B------:R-:W-:Y:S01]  /*3630*/  IABS R23, R10 ;  /* 0x0000000a00177213 */ /* 0x000fe20000000000 */
[----:B------:R-:W-:Y:S01]  /*3640*/  @!P4 IMAD.IADD R5, R5, 0x1, -R0 ;  /* 0x000000010505c824 */ /* 0x000fe200078e0a00 */
[C---:B------:R-:W-:Y:S01]  /*3650*/  LOP3.LUT R10, R28.reuse, 0xe, RZ, 0xfc, !PT ;  /* 0x0000000e1c0a7812 */ /* 0x040fe200078efcff */
[----:B------:R-:W-:Y:S01]  /*3660*/  IMAD.MOV R7, RZ, RZ, -R7 ;  /* 0x000000ffff077224 */ /* 0x000fe200078e0a07 */
[----:B-1----:R-:W-:Y:S01]  /*3670*/  LOP3.LUT R13, R28, 0xa, RZ, 0xfc, !PT ;  /* 0x0000000a1c0d7812 */ /* 0x002fe200078efcff */
[C---:B------:R-:W-:Y:S01]  /*3680*/  IMAD R15, R0.reuse, R20, R15 ;  /* 0x00000014000f7224 */ /* 0x040fe200078e020f */
[----:B------:R-:W-:Y:S01]  /*3690*/  IABS R20, R8 ;  /* 0x0000000800147213 */ /* 0x000fe20000000000 */
[----:B------:R-:W-:Y:S01]  /*36a0*/  IMAD.MOV.U32 R9, RZ, RZ, R5 ;  /* 0x000000ffff097224 */ /* 0x000fe200078e0005 */
[----:B------:R-:W-:Y:S01]  /*36b0*/  IABS R26, R10 ;  /* 0x0000000a001a7213 */ /* 0x000fe20000000000 */
[C---:B------:R-:W-:Y:S01]  /*36c0*/  IMAD R16, R0.reuse, R7, R16 ;  /* 0x0000000700107224 */ /* 0x040fe200078e0210 */
[----:B------:R-:W-:Y:S01]  /*36d0*/  ISETP.GT.U32.AND P4, PT, R0, R15, PT ;  /* 0x0000000f0000720c */ /* 0x000fe20003f84070 */
[----:B------:R-:W-:Y:S01]  /*36e0*/  IMAD.HI.U32 R7, R3, R18, RZ ;  /* 0x0000001203077227 */ /* 0x000fe200078e00ff */
[----:B------:R-:W-:-:S02]  /*36f0*/  IABS R29, R13 ;  /* 0x0000000d001d7213 */ /* 0x000fc40000000000 */
[----:B------:R-:W-:Y:S01]  /*3700*/  LOP3.LUT R12, R28, 0x6, RZ, 0xfc, !PT ;  /* 0x000000061c0c7812 */ /* 0x000fe200078efcff */
[----:B------:R-:W-:Y:S01]  /*3710*/  @!P2 IMAD.MOV R14, RZ, RZ, -R14 ;  /* 0x000000ffff0ea224 */ /* 0x000fe200078e0a0e */
[----:B------:R-:W-:Y:S01]  /*3720*/  ISETP.GE.AND P2, PT, R19, RZ, PT ;  /* 0x000000ff1300720c */ /* 0x000fe20003f46270 */
[----:B------:R-:W-:Y:S01]  /*3730*/  @!P6 IMAD.MOV R9, RZ, RZ, -R9 ;  /* 0x000000ffff09e224 */ /* 0x000fe200078e0a09 */
[----:B------:R-:W-:Y:S01]  /*3740*/  ISETP.GT.U32.AND P6, PT, R0, R16, PT ;  /* 0x000000100000720c */ /* 0x000fe20003fc4070 */
[----:B------:R-:W-:Y:S01]  /*3750*/  IMAD.MOV R7, RZ, RZ, -R7 ;  /* 0x000000ffff077224 */ /* 0x000fe200078e0a07 */
[----:B------:R-:W-:Y:S01]  /*3760*/  STL [R1+0xe80], R14 ;  /* 0x000e800e01007387 */ /* 0x000fe20000100800 */
[----:B------:R-:W-:Y:S01]  /*3770*/  @!P0 IMAD.IADD R22, R22, 0x1, -R0 ;  /* 0x0000000116168824 */ /* 0x000fe200078e0a00 */
[----:B------:R-:W-:Y:S01]  /*3780*/  LOP3.LUT R10, R28, 0x4, RZ, 0xfc, !PT ;  /* 0x000000041c0a7812 */ /* 0x000fe200078efcff */
[----:B------:R-:W-:Y:S01]  /*3790*/  IMAD R18, R0, R7, R18 ;  /* 0x0000000700127224 */ /* 0x000fe200078e0212 */
[----:B------:R0:W-:Y:S01]  /*37a0*/  STL [R1+0x18], R9 ;  /* 0x0000180901007387 */ /* 0x0001e20000100800 */
[----:B------:R-:W-:-:S02]  /*37b0*/  @!P4 IMAD.IADD R15, R15, 0x1, -R0 ;  /* 0x000000010f0fc824 */ /* 0x000fc400078e0a00 */
[----:B------:R-:W-:Y:S01]  /*37c0*/  IMAD R17, R0, R6, R17 ;  /* 0x0000000600117224 */ /* 0x000fe200078e0211 */
[----:B------:R-:W-:Y:S01]  /*37d0*/  LOP3.LUT R6, R28, 0x1c, RZ, 0xfc, !PT ;  /* 0x0000001c1c067812 */ /* 0x000fe200078efcff */
[C---:B------:R-:W-:Y:S01]  /*37e0*/  IMAD.HI.U32 R5, R3.reuse, R20, RZ ;  /* 0x0000001403057227 */ /* 0x040fe200078e00ff */
[C---:B------:R-:W-:Y:S02]  /*37f0*/  ISETP.GT.U32.AND P4, PT, R0.reuse, R15, PT ;  /* 0x0000000f0000720c */ /* 0x040fe40003f84070 */
[----:B------:R-:W-:Y:S01]  /*3800*/  ISETP.GT.U32.AND P0, PT, R0, R17, PT ;  /* 0x000000110000720c */ /* 0x000fe20003f04070 */
[----:B------:R-:W-:Y:S01]  /*3810*/  @!P6 IMAD.IADD R16, R16, 0x1, -R0 ;  /* 0x000000011010e824 */ /* 0x000fe200078e0a00 */
[----:B------:R-:W-:Y:S01]  /*3820*/  IABS R19, R6 ;  /* 0x0000000600137213 */ /* 0x000fe20000000000 */
[----:B0-----:R-:W-:Y:S01]  /*3830*/  IMAD.MOV.U32 R9, RZ, RZ, R22 ;  /* 0x000000ffff097224 */ /* 0x001fe200078e0016 */
[----:B------:R-:W-:Y:S01]  /*3840*/  LOP3.LUT R14, R28, 0x10, RZ, 0xfc, !PT ;  /* 0x000000101c0e7812 */ /* 0x000fe200078efcff */
[----:B------:R-:W-:Y:S01]  /*3850*/  IMAD.HI.U32 R22, R3, R21, RZ ;  /* 0x0000001503167227 */ /* 0x000fe200078e00ff */
[----:B------:R-:W-:-:S02]  /*3860*/  ISETP.GT.U32.AND P6, PT, R0, R16, PT ;  /* 0x000000100000720c */ /* 0x000fc40003fc4070 */
[----:B------:R-:W-:Y:S01]  /*3870*/  IABS R25, R14 ;  /* 0x0000000e00197213 */ /* 0x000fe20000000000 */
[----:B------:R-:W-:Y:S01]  /*3880*/  @!P5 IMAD.MOV R9, RZ, RZ, -R9 ;  /* 0x000000ffff09d224 */ /* 0x000fe200078e0a09 */
[----:B------:R-:W-:Y:S01]  /*3890*/  ISETP.GT.U32.AND P5, PT, R0, R18, PT ;  /* 0x000000120000720c */ /* 0x000fe20003fa4070 */
[----:B------:R-:W-:Y:S01]  /*38a0*/  @!P4 IMAD.IADD R15, R15, 0x1, -R0 ;  /* 0x000000010f0fc824 */ /* 0x000fe200078e0a00 */
[----:B------:R-:W-:Y:S01]  /*38b0*/  ISETP.GE.AND P4, PT, R4, RZ, PT ;  /* 0x000000ff0400720c */ /* 0x000fe20003f86270 */
[----:B------:R-:W-:Y:S01]  /*38c0*/  IMAD.MOV R4, RZ, RZ, -R22 ;  /* 0x000000ffff047224 */ /* 0x000fe200078e0a16 */
[----:B------:R0:W-:Y:S01]  /*38d0*/  STL [R1+0x20], R9 ;  /* 0x0000200901007387 */ /* 0x0001e20000100800 */
[----:B------:R-:W-:Y:S01]  /*38e0*/  @!P0 IMAD.IADD R17, R17, 0x1, -R0 ;  /* 0x0000000111118824 */ /* 0x000fe200078e0a00 */
[----:B------:R-:W-:Y:S01]  /*38f0*/  IABS R22, R11 ;  /* 0x0000000b00167213 */ /* 0x000fe20000000000 */
[----:B------:R-:W-:Y:S01]  /*3900*/  IMAD R21, R0, R4, R21 ;  /* 0x0000000400157224 */ /* 0x000fe200078e0215 */
[----:B------:R-:W-:Y:S01]  /*3910*/  LOP3.LUT R11, R28, 0x2, RZ, 0xfc, !PT ;  /* 0x000000021c0b7812 */ /* 0x000fe200078efcff */
[----:B------:R-:W-:Y:S01]  /*3920*/  IMAD.HI.U32 R7, R3, R19, RZ ;  /* 0x0000001303077227 */ /* 0x000fe200078e00ff */
[----:B------:R-:W-:-:S03]  /*3930*/  ISETP.GT.U32.AND P0, PT, R0, R17, PT ;  /* 0x000000110000720c */ /* 0x000fc60003f04070 */
[----:B------:R-:W-:Y:S01]  /*3940*/  @!P5 IMAD.IADD R18, R18, 0x1, -R0 ;  /* 0x000000011212d824 */ /* 0x000fe200078e0a00 */
[----:B0-----:R-:W-:Y:S01]  /*3950*/  LOP3.LUT R9, R28, 0x12, RZ, 0xfc, !PT ;  /* 0x000000121c097812 */ /* 0x001fe200078efcff */
[----:B------:R-:W-:Y:S02]  /*3960*/  IMAD.MOV R7, RZ, RZ, -R7 ;  /* 0x000000ffff077224 */ /* 0x000fe400078e0a07 */
[----:B------:R-:W-:Y:S01]  /*3970*/  IMAD.MOV R5, RZ, RZ, -R5 ;  /* 0x000000ffff057224 */ /* 0x000fe200078e0a05 */
[C---:B------:R-:W-:Y:S01]  /*3980*/  ISETP.GT.U32.AND P5, PT, R0.reuse, R18, PT ;  /* 0x000000120000720c */ /* 0x040fe20003fa4070 */
[C---:B------:R-:W-:Y:S01]  /*3990*/  IMAD R19, R0.reuse, R7, R19 ;  /* 0x0000000700137224 */ /* 0x040fe200078e0213 */
[----:B------:R-:W-:Y:S01]  /*39a0*/  IABS R24, R9 ;  /* 0x0000000900187213 */ /* 0x000fe20000000000 */
[----:B------:R-:W-:Y:S01]  /*39b0*/  IMAD R20, R0, R5, R20 ;  /* 0x0000000500147224 */ /* 0x000fe200078e0214 */
[----:B------:R-:W-:Y:S01]  /*39c0*/  LOP3.LUT R9, R28, 0xc, RZ, 0xfc, !PT ;  /* 0x0000000c1c097812 */ /* 0x000fe200078efcff */
[--C-:B------:R-:W-:Y:S01]  /*39d0*/  @!P6 IMAD.IADD R16, R16, 0x1, -R0.reuse ;  /* 0x000000011010e824 */ /* 0x100fe200078e0a00 */
[C---:B------:R-:W-:Y:S01]  /*39e0*/  ISETP.GT.U32.AND P6, PT, R0.reuse, R19, PT ;  /* 0x000000130000720c */ /* 0x040fe20003fc4070 */
[----:B------:R-:W-:Y:S01]  /*39f0*/  @!P0 IMAD.IADD R17, R17, 0x1, -R0 ;  /* 0x0000000111118824 */ /* 0x000fe200078e0a00 */
[----:B------:R-:W-:Y:S01]  /*3a00*/  ISETP.GT.U32.AND P0, PT, R0, R20, PT ;  /* 0x000000140000720c */ /* 0x000fe20003f04070 */
[----:B------:R-:W-:Y:S01]  /*3a10*/  @!P1 IMAD.MOV R15, RZ, RZ, -R15 ;  /* 0x000000ffff0f9224 */ /* 0x000fe200078e0a0f */
[----:B------:R-:W-:Y:S01]  /*3a20*/  IABS R27, R9 ;  /* 0x00000009001b7213 */ /* 0x000fe20000000000 */
[----:B------:R-:W-:-:S04]  /*3a30*/  IMAD.HI.U32 R4, R3, R24, RZ ;  /* 0x0000001803047227 */ /* 0x000fc800078e00ff */
[----:B------:R-:W-:Y:S01]  /*3a40*/  @!P5 IMAD.IADD R18, R18, 0x1, -R0 ;  /* 0x000000011212d824 */ /* 0x000fe200078e0a00 */
[----:B------:R-:W-:Y:S01]  /*3a50*/  ISETP.GT.U32.AND P5, PT, R0, R21, PT ;  /* 0x000000150000720c */ /* 0x000fe20003fa4070 */
[----:B------:R-:W-:Y:S02]  /*3a60*/  IMAD.MOV R4, RZ, RZ, -R4 ;  /* 0x000000ffff047224 */ /* 0x000fe400078e0a04 */
[--C-:B------:R-:W-:Y:S01]  /*3a70*/  @!P6 IMAD.IADD R19, R19, 0x1, -R0.reuse ;  /* 0x000000011313e824 */ /* 0x100fe200078e0a00 */
[----:B------:R-:W-:Y:S01]  /*3a80*/  ISETP.GE.AND P6, PT, R6, RZ, PT ;  /* 0x000000ff0600720c */ /* 0x000fe20003fc6270 */
[----:B------:R-:W-:Y:S01]  /*3a90*/  @!P0 IMAD.IADD R20, R20, 0x1, -R0 ;  /* 0x0000000114148824 */ /* 0x000fe200078e0a00 */
[----:B------:R-:W-:Y:S01]  /*3aa0*/  STL [R1+0xedc], R18 ;  /* 0x000edc1201007387 */ /* 0x000fe20000100800 */
[C---:B------:R-:W-:Y:S01]  /*3ab0*/  IMAD R24, R0.reuse, R4, R24 ;  /* 0x0000000400187224 */ /* 0x040fe200078e0218 */
[C---:B------:R-:W-:Y:S01]  /*3ac0*/  ISETP.GT.U32.AND P0, PT, R0.reuse, R19, PT ;  /* 0x000000130000720c */ /* 0x040fe20003f04070 */
[----:B------:R-:W-:Y:S01]  /*3ad0*/  IMAD.HI.U32 R7, R3, R22, RZ ;  /* 0x0000001603077227 */ /* 0x000fe200078e00ff */
[----:B------:R0:W-:Y:S03]  /*3ae0*/  STL [R1+0xe84], R15 ;  /* 0x000e840f01007387 */ /* 0x0001e60000100800 */
[----:B------:R-:W-:Y:S01]  /*3af0*/  @!P5 IMAD.IADD R21, R21, 0x1, -R0 ;  /* 0x000000011515d824 */ /* 0x000fe200078e0a00 */
[----:B------:R1:W-:Y:S01]  /*3b00*/  STL [R1+0xee0], R14 ;  /* 0x000ee00e01007387 */ /* 0x0003e20000100800 */
[----:B------:R-:W-:Y:S01]  /*3b10*/  IMAD.MOV R7, RZ, RZ, -R7 ;  /* 0x000000ffff077224 */ /* 0x000fe200078e0a07 */
[C---:B------:R-:W-:Y:S01]  /*3b20*/  ISETP.GT.U32.AND P5, PT, R0.reuse, R20, PT ;  /* 0x000000140000720c */ /* 0x040fe20003fa4070 */
[----:B------:R-:W-:Y:S01]  /*3b30*/  IMAD.HI.U32 R5, R3, R23, RZ ;  /* 0x0000001703057227 */ /* 0x000fe200078e00ff */
[----:B------:R-:W-:-:S02]  /*3b40*/  ISETP.GT.U32.AND P1, PT, R0, R21, PT ;  /* 0x000000150000720c */ /* 0x000fc40003f24070 */
[----:B0-----:R-:W-:Y:S01]  /*3b50*/  IABS R15, R28 ;  /* 0x0000001c000f7213 */ /* 0x001fe20000000000 */
[----:B------:R-:W-:-:S04]  /*3b60*/  IMAD.HI.U32 R4, R3, R25, RZ ;  /* 0x0000001903047227 */ /* 0x000fc800078e00ff */
[C---:B------:R-:W-:Y:S01]  /*3b70*/  IMAD R22, R0.reuse, R7, R22 ;  /* 0x0000000700167224 */ /* 0x040fe200078e0216 */
[----:B------:R-:W-:Y:S01]  /*3b80*/  IABS R7, R11 ;  /* 0x0000000b00077213 */ /* 0x000fe20000000000 */
[----:B------:R-:W-:Y:S02]  /*3b90*/  IMAD.MOV R5, RZ, RZ, -R5 ;  /* 0x000000ffff057224 */ /* 0x000fe400078e0a05 */
[----:B------:R-:W-:Y:S02]  /*3ba0*/  IMAD.MOV R4, RZ, RZ, -R4 ;  /* 0x000000ffff047224 */ /* 0x000fe400078e0a04 */
[--C-:B------:R-:W-:Y:S01]  /*3bb0*/  @!P1 IMAD.IADD R21, R21, 0x1, -R0.reuse ;  /* 0x0000000115159824 */ /* 0x100fe200078e0a00 */
[C---:B------:R-:W-:Y:S01]  /*3bc0*/  ISETP.GT.U32.AND P1, PT, R0.reuse, R24, PT ;  /* 0x000000180000720c */ /* 0x040fe20003f24070 */
[----:B------:R-:W-:Y:S01]  /*3bd0*/  @!P0 IMAD.IADD R19, R19, 0x1, -R0 ;  /* 0x0000000113138824 */ /* 0x000fe200078e0a00 */
[C---:B------:R-:W-:Y:S01]  /*3be0*/  ISETP.GT.U32.AND P0, PT, R0.reuse, R22, PT ;  /* 0x000000160000720c */ /* 0x040fe20003f04070 */
[----:B------:R-:W-:-:S02]  /*3bf0*/  IMAD R23, R0, R5, R23 ;  /* 0x0000000500177224 */ /* 0x000fc400078e0217 */
[----:B------:R-:W-:-:S04]  /*3c00*/  IMAD.HI.U32 R6, R3, R26, RZ ;  /* 0x0000001a03067227 */ /* 0x000fc800078e00ff */
[----:B------:R-:W-:Y:S02]  /*3c10*/  IMAD R25, R0, R4, R25 ;  /* 0x0000000400197224 */ /* 0x000fe400078e0219 */
[----:B------:R-:W-:-:S04]  /*3c20*/  IMAD.HI.U32 R5, R3, R29, RZ ;  /* 0x0000001d03057227 */ /* 0x000fc800078e00ff */
[----:B------:R-:W-:-:S04]  /*3c30*/  IMAD.HI.U32 R4, R3, R27, RZ ;  /* 0x0000001b03047227 */ /* 0x000fc800078e00ff */
[----:B------:R-:W-:Y:S01]  /*3c40*/  @!P1 IMAD.IADD R24, R24, 0x1, -R0 ;  /* 0x0000000118189824 */ /* 0x000fe200078e0a00 */
[----:B------:R-:W-:Y:S01]  /*3c50*/  ISETP.GE.AND P1, PT, R2, RZ, PT ;  /* 0x000000ff0200720c */ /* 0x000fe20003f26270 */
[----:B------:R-:W-:Y:S01]  /*3c60*/  IMAD.MOV R6, RZ, RZ, -R6 ;  /* 0x000000ffff067224 */ /* 0x000fe200078e0a06 */
[----:B------:R-:W-:Y:S01]  /*3c70*/  LOP3.LUT R2, R28, 0x8, RZ, 0xfc, !PT ;  /* 0x000000081c027812 */ /* 0x000fe200078efcff */
[----:B------:R-:W-:Y:S02]  /*3c80*/  IMAD.MOV R5, RZ, RZ, -R5 ;  /* 0x000000ffff057224 */ /* 0x000fe400078e0a05 */
[----:B------:R-:W-:Y:S02]  /*3c90*/  IMAD.MOV R4, RZ, RZ, -R4 ;  /* 0x000000ffff047224 */ /* 0x000fe400078e0a04 */
[C---:B------:R-:W-:Y:S01]  /*3ca0*/  IMAD R26, R0.reuse, R6, R26 ;  /* 0x00000006001a7224 */ /* 0x040fe200078e021a */
[----:B------:R-:W-:Y:S01]  /*3cb0*/  IABS R6, R2 ;  /* 0x0000000200067213 */ /* 0x000fe20000000000 */
[C---:B------:R-:W-:Y:S01]  /*3cc0*/  IMAD R29, R0.reuse, R5, R29 ;  /* 0x00000005001d7224 */ /* 0x040fe200078e021d */
[----:B------:R-:W-:Y:S01]  /*3cd0*/  IABS R5, R12 ;  /* 0x0000000c00057213 */ /* 0x000fe20000000000 */
[----:B------:R-:W-:Y:S01]  /*3ce0*/  IMAD R27, R0, R4, R27 ;  /* 0x00000004001b7224 */ /* 0x000fe200078e021b */
[----:B------:R-:W-:Y:S01]  /*3cf0*/  IABS R4, R10 ;  /* 0x0000000a00047213 */ /* 0x000fe20000000000 */
[----:B------:R-:W-:Y:S01]  /*3d00*/  @!P0 IMAD.IADD R22, R22, 0x1, -R0 ;  /* 0x0000000116168824 */ /* 0x000fe200078e0a00 */
[----:B------:R-:W-:Y:S01]  /*3d10*/  ISETP.GE.AND P0, PT, R8, RZ, PT ;  /* 0x000000ff0800720c */ /* 0x000fe20003f06270 */
[----:B------:R-:W-:-:S04]  /*3d20*/  IMAD.HI.U32 R8, R3, R6, RZ ;  /* 0x0000000603087227 */ /* 0x000fc800078e00ff */
[----:B-1----:R-:W-:-:S04]  /*3d30*/  IMAD.HI.U32 R14, R3, R5, RZ ;  /* 0x00000005030e7227 */ /* 0x002fc800078e00ff */
[----:B------:R-:W-:-:S04]  /*3d40*/  IMAD.HI.U32 R18, R3, R4, RZ ;  /* 0x0000000403127227 */ /* 0x000fc800078e00ff */
[----:B------:R-:W-:Y:S02]  /*3d50*/  IMAD.MOV R8, RZ, RZ, -R8 ;  /* 0x000000ffff087224 */ /* 0x000fe400078e0a08 */
[----:B------:R-:W-:Y:S02]  /*3d60*/  IMAD.MOV R14, RZ, RZ, -R14 ;  /* 0x000000ffff0e7224 */ /* 0x000fe400078e0a0e */
[----:B------:R-:W-:Y:S02]  /*3d70*/  IMAD.MOV R18, RZ, RZ, -R18 ;  /* 0x000000ffff127224 */ /* 0x000fe400078e0a12 */
[----:B------:R-:W-:Y:S02]  /*3d80*/  IMAD R6, R0, R8, R6 ;  /* 0x0000000800067224 */ /* 0x000fe400078e0206 */
[----:B------:R-:W-:-:S04]  /*3d90*/  IMAD.HI.U32 R9, R3, R7, RZ ;  /* 0x0000000703097227 */ /* 0x000fc800078e00ff */
[----:B------:R-:W-:-:S04]  /*3da0*/  IMAD.HI.U32 R8, R3, R15, RZ ;  /* 0x0000000f03087227 */ /* 0x000fc800078e00ff */
[C---:B------:R-:W-:Y:S02]  /*3db0*/  IMAD R5, R0.reuse, R14, R5 ;  /* 0x0000000e00057224 */ /* 0x040fe400078e0205 */
[----:B------:R-:W2:Y:S01]  /*3dc0*/  LDL.LU R14, [R1+0xee0] ;  /* 0x000ee000010e7983 */ /* 0x000ea20000300800 */
[----:B------:R-:W-:Y:S02]  /*3dd0*/  IMAD R3, R0, R18, R4 ;  /* 0x0000001200037224 */ /* 0x000fe400078e0204 */
[----:B------:R-:W-:Y:S01]  /*3de0*/  @!P5 IMAD.IADD R20, R20, 0x1, -R0 ;  /* 0x000000011414d824 */ /* 0x000fe200078e0a00 */
[----:B------:R-:W3:Y:S01]  /*3df0*/  LDL.LU R18, [R1+0xedc] ;  /* 0x000edc0001127983 */ /* 0x000ee20000300800 */
[----:B------:R-:W-:Y:S01]  /*3e00*/  ISETP.GT.U32.AND P5, PT, R0, R23, PT ;  /* 0x000000170000720c */ /* 0x000fe20003fa4070 */
[----:B------:R-:W-:Y:S02]  /*3e10*/  @!P3 IMAD.MOV R16, RZ, RZ, -R16 ;  /* 0x000000ffff10b224 */ /* 0x000fe400078e0a10 */
[----:B------:R-:W-:-:S10]  /*3e20*/  IMAD.MOV R9, RZ, RZ, -R9 ;  /* 0x000000ffff097224 */ /* 0x000fd400078e0a09 */
[----:B------:R-:W-:Y:S01]  /*3e30*/  @!P5 IMAD.IADD R23, R23, 0x1, -R0 ;  /* 0x000000011717d824 */ /* 0x000fe200078e0a00 */
[C---:B------:R-:W-:Y:S02]  /*3e40*/  ISETP.GT.U32.AND P5, PT, R0.reuse, R25, PT ;  /* 0x000000190000720c */ /* 0x040fe40003fa4070 */
[----:B------:R-:W-:-:S11]  /*3e50*/  ISETP.GT.U32.AND P3, PT, R0, R22, PT ;  /* 0x000000160000720c */ /* 0x000fd60003f64070 */
[----:B------:R-:W-:Y:S01]  /*3e60*/  @!P5 IMAD.IADD R25, R25, 0x1, -R0 ;  /* 0x000000011919d824 */ /* 0x000fe200078e0a00 */
[----:B------:R-:W-:Y:S01]  /*3e70*/  ISETP.GT.U32.AND P5, PT, R0, R26, PT ;  /* 0x0000001a0000720c */ /* 0x000fe20003fa4070 */
[----:B------:R-:W-:Y:S02]  /*3e80*/  @!P0 IMAD.MOV R20, RZ, RZ, -R20 ;  /* 0x000000ffff148224 */ /* 0x000fe400078e0a14 */
[----:B------:R-:W-:-:S10]  /*3e90*/  IMAD.MOV R4, RZ, RZ, -R8 ;  /* 0x000000ffff047224 */ /* 0x000fd400078e0a08 */
[----:B------:R-:W-:Y:S01]  /*3ea0*/  @!P5 IMAD.IADD R26, R26, 0x1, -R0 ;  /* 0x000000011a1ad824 */ /* 0x000fe200078e0a00 */
[----:B------:R-:W-:-:S04]  /*3eb0*/  ISETP.GT.U32.AND P5, PT, R0, R27, PT ;  /* 0x0000001b0000720c */ /* 0x000fc80003fa4070 */
[----:B------:R-:W-:Y:S01]  /*3ec0*/  ISETP.GT.U32.AND P0, PT, R0, R26, PT ;  /* 0x0000001a0000720c */ /* 0x000fe20003f04070 */
[----:B------:R-:W-:Y:S01]  /*3ed0*/  @!P3 IMAD.IADD R22, R22, 0x1, -R0 ;  /* 0x000000011616b824 */ /* 0x000fe200078e0a00 */
[C---:B------:R-:W-:Y:S01]  /*3ee0*/  ISETP.GT.U32.AND P3, PT, R0.reuse, R6, PT ;  /* 0x000000060000720c */ /* 0x040fe20003f64070 */
[----:B------:R-:W-:Y:S01]  /*3ef0*/  IMAD R4, R0, R4, R15 ;  /* 0x0000000400047224 */ /* 0x000fe200078e020f */
[----:B------:R-:W-:Y:S01]  /*3f00*/  LOP3.LUT R15, R28, 0x16, RZ, 0xfc, !PT ;  /* 0x000000161c0f7812 */ /* 0x000fe200078efcff */
[----:B------:R-:W-:Y:S02]  /*3f10*/  @!P2 IMAD.MOV R17, RZ, RZ, -R17 ;  /* 0x000000ffff11a224 */ /* 0x000fe400078e0a11 */
[----:B------:R-:W-:Y:S02]  /*3f20*/  IMAD R7, R0, R9, R7 ;  /* 0x0000000900077224 */ /* 0x000fe400078e0207 */
[----:B------:R-:W4:Y:S01]  /*3f30*/  LDL.LU R9, [R1+0xed8] ;  /* 0x000ed80001097983 */ /* 0x000f220000300800 */
[----:B------:R-:W-:-:S03]  /*3f40*/  @!P6 IMAD.MOV R19, RZ, RZ, -R19 ;  /* 0x000000ffff13e224 */ /* 0x000fc600078e0a13 */
[--C-:B------:R-:W-:Y:S01]  /*3f50*/  @!P0 IMAD.IADD R26, R26, 0x1, -R0.reuse ;  /* 0x000000011a1a8824 */ /* 0x100fe200078e0a00 */
[----:B------:R-:W5:Y:S01]  /*3f60*/  LDL.LU R8, [R1+0xed4] ;  /* 0x000ed40001087983 */ /* 0x000f620000300800 */
[----:B------:R-:W-:Y:S01]  /*3f70*/  ISETP.GE.AND P0, PT, R15, RZ, PT ;  /* 0x000000ff0f00720c */ /* 0x000fe20003f06270 */
[----:B------:R-:W-:Y:S01]  /*3f80*/  @!P1 IMAD.MOV R21, RZ, RZ, -R21 ;  /* 0x000000ffff159224 */ /* 0x000fe200078e0a15 */
[----:B------:R-:W-:Y:S01]  /*3f90*/  LOP3.LUT R15, R28, 0x12, RZ, 0xfc, !PT ;  /* 0x000000121c0f7812 */ /* 0x000fe200078efcff */
[----:B------:R0:W-:Y:S01]  /*3fa0*/  STL [R1+0xe88], R16 ;  /* 0x000e881001007387 */ /* 0x0001e20000100800 */
[----:B------:R-:W-:-:S03]  /*3fb0*/  @!P3 IMAD.IADD R6, R6, 0x1, -R0 ;  /* 0x000000010606b824 */ /* 0x000fc600078e0a00 */
[----:B------:R1:W-:Y:S01]  /*3fc0*/  STL [R1+0xe8c], R17 ;  /* 0x000e8c1101007387 */ /* 0x0003e20000100800 */
[----:B------:R-:W-:Y:S01]  /*3fd0*/  ISETP.GE.AND P3, PT, R15, RZ, PT ;  /* 0x000000ff0f00720c */ /* 0x000fe20003f66270 */
[----:B---3--:R-:W-:-:S05]  /*3fe0*/  @!P4 IMAD.MOV R18, RZ, RZ, -R18 ;  /* 0x000000ffff12c224 */ /* 0x008fca00078e0a12 */
[----:B------:R-:W-:Y:S04]  /*3ff0*/  STL [R1+0xe90], R18 ;  /* 0x000e901201007387 */ /* 0x000fe80000100800 */
[----:B------:R-:W-:Y:S04]  /*4000*/  STL [R1+0xe94], R19 ;  /* 0x000e941301007387 */ /* 0x000fe80000100800 */
[----:B------:R-:W-:Y:S04]  /*4010*/  STL [R1+0xe98], R20 ;  /* 0x000e981401007387 */ /* 0x000fe80000100800 */
[----:B------:R-:W-:Y:S04]  /*4020*/  STL [R1+0xe9c], R21 ;  /* 0x000e9c1501007387 */ /* 0x000fe80000100800 */
[----:B------:R-:W3:Y:S01]  /*4030*/  LDL.LU R15, [R1+0x84] ;  /* 0x00008400010f7983 */ /* 0x000ee20000300800 */
[C---:B------:R-:W-:Y:S01]  /*4040*/  ISETP.GT.U32.AND P2, PT, R0.reuse, R23, PT ;  /* 0x000000170000720c */ /* 0x040fe20003f44070 */
[----:B------:R-:W-:Y:S01]  /*4050*/  @!P5 IMAD.IADD R27, R27, 0x1, -R0 ;  /* 0x000000011b1bd824 */ /* 0x000fe200078e0a00 */
[----:B------:R-:W-:-:S02]  /*4060*/  ISETP.GT.U32.AND P4, PT, R0, R24, PT ;  /* 0x000000180000720c */ /* 0x000fc40003f84070 */
[----:B------:R-:W-:-:S09]  /*4070*/  ISETP.GT.U32.AND P5, PT, R0, R25, PT ;  /* 0x000000190000720c */ /* 0x000fd20003fa4070 */
[--C-:B------:R-:W-:Y:S01]  /*4080*/  @!P2 IMAD.IADD R23, R23, 0x1, -R0.reuse ;  /* 0x000000011717a824 */ /* 0x100fe200078e0a00 */
[C---:B------:R-:W-:Y:S02]  /*4090*/  ISETP.GT.U32.AND P2, PT, R0.reuse, R5, PT ;  /* 0x000000050000720c */ /* 0x040fe40003f44070 */
[----:B------:R-:W-:Y:S01]  /*40a0*/  ISETP.GT.U32.AND P1, PT, R0, R29, PT ;  /* 0x0000001d0000720c */ /* 0x000fe20003f24070 */
[--C-:B------:R-:W-:Y:S01]  /*40b0*/  @!P4 IMAD.IADD R24, R24, 0x1, -R0.reuse ;  /* 0x000000011818c824 */ /* 0x100fe200078e0a00 */
[C---:B------:R-:W-:Y:S01]  /*40c0*/  ISETP.GT.U32.AND P4, PT, R0.reuse, R4, PT ;  /* 0x000000040000720c */ /* 0x040fe20003f84070 */
[----:B------:R-:W-:Y:S01]  /*40d0*/  @!P5 IMAD.IADD R25, R25, 0x1, -R0 ;  /* 0x000000011919d824 */ /* 0x000fe200078e0a00 */
[----:B------:R-:W-:-:S07]  /*40e0*/  ISETP.GT.U32.AND P5, PT, R0, R3, PT ;  /* 0x000000030000720c */ /* 0x000fce0003fa4070 */
[--C-:B------:R-:W-:Y:S01]  /*40f0*/  @!P2 IMAD.IADD R5, R5, 0x1, -R0.reuse ;  /* 0x000000010505a824 */ /* 0x100fe200078e0a00 */
[----:B--2---:R-:W-:Y:S02]  /*4100*/  ISETP.GE.AND P2, PT, R14, RZ, PT ;  /* 0x000000ff0e00720c */ /* 0x004fe40003f46270 */
[----:B------:R-:W2:Y:S01]  /*4110*/  S2R R14, SR_TID.X ;  /* 0x00000000000e7919 */ /* 0x000ea20000002100 */
[----:B------:R-:W-:Y:S02]  /*4120*/  ISETP.GT.U32.AND P6, PT, R0, R27, PT ;  /* 0x0000001b0000720c */ /* 0x000fe40003fc4070 */
[C---:B0-----:R-:W-:Y:S01]  /*4130*/  LOP3.LUT R16, R28.reuse, 0x14, RZ, 0xfc, !PT ;  /* 0x000000141c107812 */ /* 0x041fe200078efcff */
[----:B------:R-:W-:Y:S01]  /*4140*/  @!P1 IMAD.IADD R29, R29, 0x1, -R0 ;  /* 0x000000011d1d9824 */ /* 0x000fe200078e0a00 */
[----:B-1----:R-:W-:Y:S02]  /*4150*/  LOP3.LUT R17, R28, 0xe, RZ, 0xfc, !PT ;  /* 0x0000000e1c117812 */ /* 0x002fe400078efcff */
[----:B------:R-:W-:-:S02]  /*4160*/  ISETP.GE.AND P1, PT, R16, RZ, PT ;  /* 0x000000ff1000720c */ /* 0x000fc40003f26270 */
[----:B------:R-:W-:Y:S01]  /*4170*/  LOP3.LUT R16, R28, 0xc, RZ, 0xfc, !PT ;  /* 0x0000000c1c107812 */ /* 0x000fe200078efcff */
[--C-:B------:R-:W-:Y:S01]  /*4180*/  @!P4 IMAD.IADD R4, R4, 0x1, -R0.reuse ;  /* 0x000000010404c824 */ /* 0x100fe200078e0a00 */
[----:B------:R-:W-:Y:S01]  /*4190*/  ISETP.GE.AND P4, PT, R17, RZ, PT ;  /* 0x000000ff1100720c */ /* 0x000fe20003f86270 */
[--C-:B------:R-:W-:Y:S01]  /*41a0*/  @!P5 IMAD.IADD R3, R3, 0x1, -R0.reuse ;  /* 0x000000010303d824 */ /* 0x100fe200078e0a00 */
[----:B------:R-:W-:Y:S01]  /*41b0*/  ISETP.GE.AND P5, PT, R16, RZ, PT ;  /* 0x000000ff1000720c */ /* 0x000fe20003fa6270 */
[----:B------:R-:W-:Y:S01]  /*41c0*/  @!P6 IMAD.IADD R27, R27, 0x1, -R0 ;  /* 0x000000011b1be824 */ /* 0x000fe200078e0a00 */
[C---:B------:R-:W-:Y:S01]  /*41d0*/  ISETP.GT.U32.AND P6, PT, R0.reuse, R7, PT ;  /* 0x000000070000720c */ /* 0x040fe20003fc4070 */
[----:B------:R-:W-:Y:S01]  /*41e0*/  @!P0 IMAD.MOV R22, RZ, RZ, -R22 ;  /* 0x000000ffff168224 */ /* 0x000fe200078e0a16 */
[----:B------:R-:W-:Y:S01]  /*41f0*/  ISETP.GT.U32.AND P0, PT, R0, R29, PT ;  /* 0x0000001d0000720c */ /* 0x000fe20003f04070 */
[----:B------:R-:W-:Y:S02]  /*4200*/  @!P3 IMAD.MOV R24, RZ, RZ, -R24 ;  /* 0x000000ffff18b224 */ /* 0x000fe400078e0a18 */
[----:B------:R-:W-:-:S02]  /*4210*/  @!P1 IMAD.MOV R23, RZ, RZ, -R23 ;  /* 0x000000ffff179224 */ /* 0x000fc400078e0a17 */
[----:B------:R-:W-:Y:S01]  /*4220*/  @!P2 IMAD.MOV R25, RZ, RZ, -R25 ;  /* 0x000000ffff19a224 */ /* 0x000fe200078e0a19 */
[----:B--2---:R-:W-:Y:S01]  /*4230*/  LOP3.LUT R14, R14, 0x7, RZ, 0xc0, !PT ;  /* 0x000000070e0e7812 */ /* 0x004fe200078ec0ff */
[----:B------:R-:W-:Y:S01]  /*4240*/  @!P4 IMAD.MOV R26, RZ, RZ, -R26 ;  /* 0x000000ffff1ac224 */ /* 0x000fe200078e0a1a */
[----:B------:R-:W-:Y:S01]  /*4250*/  STL [R1+0xea0], R22 ;  /* 0x000ea01601007387 */ /* 0x000fe20000100800 */
[----:B------:R-:W-:Y:S02]  /*4260*/  @!P5 IMAD.MOV R27, RZ, RZ, -R27 ;  /* 0x000000ffff1bd224 */ /* 0x000fe400078e0a1b */
[----:B------:R-:W-:Y:S01]  /*4270*/  IMAD R14, R14, 0x210, RZ ;  /* 0x000002100e0e7824 */ /* 0x000fe200078e02ff */
[----:B------:R-:W-:Y:S01]  /*4280*/  STL [R1+0xea4], R23 ;  /* 0x000ea41701007387 */ /* 0x000fe20000100800 */
[----:B------:R-:W-:-:S03]  /*4290*/  @!P6 IMAD.IADD R7, R7, 0x1, -R0 ;  /* 0x000000010707e824 */ /* 0x000fc600078e0a00 */
[----:B------:R-:W-:Y:S01]  /*42a0*/  STL [R1+0xea8], R24 ;  /* 0x000ea81801007387 */ /* 0x000fe20000100800 */
[----:B------:R-:W-:-:S03]  /*42b0*/  ISETP.GE.AND P6, PT, R28, RZ, PT ;  /* 0x000000ff1c00720c */ /* 0x000fc60003fc6270 */
[----:B------:R-:W-:Y:S04]  /*42c0*/  STL [R1+0xeac], R25 ;  /* 0x000eac1901007387 */ /* 0x000fe80000100800 */
[----:B------:R-:W-:Y:S04]  /*42d0*/  STL [R1+0xeb0], R26 ;  /* 0x000eb01a01007387 */ /* 0x000fe80000100800 */
[----:B------:R-:W-:Y:S04]  /*42e0*/  STL [R1+0xeb4], R27 ;  /* 0x000eb41b01007387 */ /* 0x000fe80000100800 */
[----:B------:R-:W2:Y:S01]  /*42f0*/  LDL.LU R16, [R1+0x38] ;  /* 0x0000380001107983 */ /* 0x000ea20000300800 */
[----:B------:R-:W-:Y:S01]  /*4300*/  @!P0 IMAD.IADD R29, R29, 0x1, -R0 ;  /* 0x000000011d1d8824 */ /* 0x000fe200078e0a00 */
[----:B------:R-:W-:-:S02]  /*4310*/  ISETP.GE.AND P0, PT, R13, RZ, PT ;  /* 0x000000ff0d00720c */ /* 0x000fc40003f06270 */
[----:B---3--:R-:W-:Y:S02]  /*4320*/  LOP3.LUT R28, R14, R15, RZ, 0x3c, !PT ;  /* 0x0000000f0e1c7212 */ /* 0x008fe400078e3cff */
[----:B------:R-:W3:Y:S04]  /*4330*/  LDL.LU R15, [R1+0x24] ;  /* 0x00002400010f7983 */ /* 0x000ee80000300800 */
[----:B------:R-:W4:Y:S04]  /*4340*/  LDL.LU R14, [R1+0x14] ;  /* 0x00001400010e7983 */ /* 0x000f280000300800 */
[----:B------:R-:W5:Y:S01]  /*4350*/  LDL.LU R13, [R1] ;  /* 0x00000000010d7983 */ /* 0x000f620000300800 */
[----:B------:R-:W-:-:S02]  /*4360*/  ISETP.GT.U32.AND P1, PT, R0, R6, PT ;  /* 0x000000060000720c */ /* 0x000fc40003f24070 */
[----:B------:R-:W-:-:S11]  /*4370*/  ISETP.GT.U32.AND P2, PT, R0, R4, PT ;  /* 0x000000040000720c */ /* 0x000fd60003f44070 */
[--C-:B------:R-:W-:Y:S01]  /*4380*/  @!P1 IMAD.IADD R6, R6, 0x1, -R0.reuse ;  /* 0x0000000106069824 */ /* 0x100fe200078e0a00 */
[----:B------:R-:W-:Y:S02]  /*4390*/  ISETP.GE.AND P1, PT, R2, RZ, PT ;  /* 0x000000ff0200720c */ /* 0x000fe40003f26270 */
[----:B------:R-:W0:Y:S01]  /*43a0*/  S2R R2, SR_TID.X ;  /* 0x0000000000027919 */ /* 0x000e220000002100 */
[C---:B------:R-:W-:Y:S02]  /*43b0*/  ISETP.GT.U32.AND P3, PT, R0.reuse, R5, PT ;  /* 0x000000050000720c */ /* 0x040fe40003f64070 */
[----:B------:R-:W-:Y:S01]  /*43c0*/  ISETP.GT.U32.AND P4, PT, R0, R3, PT ;  /* 0x000000030000720c */ /* 0x000fe20003f84070 */
[----:B------:R-:W-:Y:S01]  /*43d0*/  @!P2 IMAD.IADD R4, R4, 0x1, -R0 ;  /* 0x000000010404a824 */ /* 0x000fe200078e0a00 */
[----:B------:R-:W-:Y:S02]  /*43e0*/  ISETP.GT.U32.AND P5, PT, R0, R7, PT ;  /* 0x000000070000720c */ /* 0x000fe40003fa4070 */
[----:B------:R-:W-:-:S07]  /*43f0*/  ISETP.GE.AND P2, PT, R10, RZ, PT ;  /* 0x000000ff0a00720c */ /* 0x000fce0003f46270 */
[--C-:B------:R-:W-:Y:S01]  /*4400*/  @!P3 IMAD.IADD R5, R5, 0x1, -R0.reuse ;  /* 0x000000010505b824 */ /* 0x100fe200078e0a00 */
[----:B------:R-:W-:Y:S01]  /*4410*/  ISETP.GE.AND P3, PT, R12, RZ, PT ;  /* 0x000000ff0c00720c */ /* 0x000fe20003f66270 */
[----:B------:R-:W-:Y:S01]  /*4420*/  @!P4 IMAD.IADD R3, R3, 0x1, -R0 ;  /* 0x000000010303c824 */ /* 0x000fe200078e0a00 */
[----:B------:R-:W-:Y:S01]  /*4430*/  ISETP.GE.AND P4, PT, R11, RZ, PT ;  /* 0x000000ff0b00720c */ /* 0x000fe20003f86270 */
[C---:B0-----:R-:W-:Y:S01]  /*4440*/  IMAD.SHL.U32 R10, R2.reuse, 0x100, RZ ;  /* 0x00000100020a7824 */ /* 0x041fe200078e00ff */
[----:B------:R-:W-:Y:S01]  /*4450*/  LOP3.LUT R2, R2, 0x3f, RZ, 0xc0, !PT ;  /* 0x0000003f02027812 */ /* 0x000fe200078ec0ff */
[----:B------:R-:W-:-:S03]  /*4460*/  @!P0 IMAD.MOV R29, RZ, RZ, -R29 ;  /* 0x000000ffff1d8224 */ /* 0x000fc600078e0a1d */
[----:B------:R-:W-:Y:S01]  /*4470*/  LOP3.LUT R28, R28, 0x1000, R10, 0xf8, !PT ;  /* 0x000010001c1c7812 */ /* 0x000fe200078ef80a */
[----:B------:R-:W-:Y:S02]  /*4480*/  IMAD R10, R2, c[0x0][0x18c], RZ ;  /* 0x00006300020a7a24 */ /* 0x000fe400078e02ff */
[----:B------:R-:W-:Y:S02]  /*4490*/  @!P5 IMAD.IADD R7, R7, 0x1, -R0 ;  /* 0x000000010707d824 */ /* 0x000fe400078e0a00 */
[----:B------:R-:W-:Y:S01]  /*44a0*/  STL [R1+0xd94], R28 ;  /* 0x000d941c01007387 */ /* 0x000fe20000100800 */
[----:B------:R-:W-:Y:S01]  /*44b0*/  LEA R0, P5, R10, c[0x0][0x168], 0x1 ;  /* 0x00005a000a007a11 */ /* 0x000fe200078a08ff */
[----:B------:R-:W-:Y:S02]  /*44c0*/  @!P1 IMAD.MOV R6, RZ, RZ, -R6 ;  /* 0x000000ffff069224 */ /* 0x000fe400078e0a06 */
[----:B------:R-:W5:Y:S01]  /*44d0*/  LDL.LU R12, [R1+0x3c] ;  /* 0x00003c00010c7983 */ /* 0x000f620000300800 */
[----:B------:R-:W-:Y:S01]  /*44e0*/  @!P3 IMAD.MOV R5, RZ, RZ, -R5 ;  /* 0x000000ffff05b224 */ /* 0x000fe200078e0a05 */
[----:B------:R-:W-:Y:S01]  /*44f0*/  ISETP.NE.AND P0, PT, RZ, c[0x0][0x17c], PT ;  /* 0x00005f00ff007a0c */ /* 0x000fe20003f05270 */
[----:B------:R-:W-:Y:S01]  /*4500*/  @!P6 IMAD.MOV R4, RZ, RZ, -R4 ;  /* 0x000000ffff04e224 */ /* 0x000fe200078e0a04 */
[----:B------:R-:W-:Y:S01]  /*4510*/  STL [R1+0xeb8], R29 ;  /* 0x000eb81d01007387 */ /* 0x000fe20000100800 */
[----:B------:R-:W-:-:S03]  /*4520*/  LOP3.LUT R2, RZ, c[0x0][0x17c], RZ, 0x33, !PT ;  /* 0x00005f00ff027a12 */ /* 0x000fc600078e33ff */
[----:B------:R-:W5:Y:S01]  /*4530*/  LDL.LU R11, [R1+0x50] ;  /* 0x00005000010b7983 */ /* 0x000f620000300800 */
[----:B------:R-:W-:-:S03]  /*4540*/  @!P2 IMAD.MOV R3, RZ, RZ, -R3 ;  /* 0x000000ffff03a224 */ /* 0x000fc600078e0a03 */
[----:B------:R-:W5:Y:S01]  /*4550*/  LDL.LU R10, [R1+0x54] ;  /* 0x00005400010a7983 */ /* 0x000f620000300800 */
[----:B------:R-:W-:-:S03]  /*4560*/  @!P4 IMAD.MOV R7, RZ, RZ, -R7 ;  /* 0x000000ffff07c224 */ /* 0x000fc600078e0a07 */
[----:B------:R2:W-:Y:S04]  /*4570*/  STL [R1+0xdf4], R0 ;  /* 0x000df40001007387 */ /* 0x0005e80000100800 */
[----:B------:R-:W-:Y:S04]  /*4580*/  STL [R1+0xebc], R6 ;  /* 0x000ebc0601007387 */ /* 0x000fe80000100800 */
[----:B------:R-:W-:Y:S01]  /*4590*/  STL [R1+0xec0], R5 ;  /* 0x000ec00501007387 */ /* 0x000fe20000100800 */
[----:B--2---:R-:W-:-:S03]  /*45a0*/  SEL R0, R2, R16, !P0 ;  /* 0x0000001002007207 */ /* 0x004fc60004000000 */
[----:B------:R3:W-:Y:S04]  /*45b0*/  STL [R1+0xec4], R4 ;  /* 0x000ec40401007387 */ /* 0x0007e80000100800 */
[----:B------:R4:W-:Y:S04]  /*45c0*/  STL [R1+0xec8], R3 ;  /* 0x000ec80301007387 */ /* 0x0009e80000100800 */
[----:B------:R-:W-:Y:S04]  /*45d0*/  STL [R1+0xecc], R7 ;  /* 0x000ecc0701007387 */ /* 0x000fe80000100800 */
[----:B------:R5:W-:Y:S01]  /*45e0*/  STL [R1+0xb4], R0 ;  /* 0x0000b40001007387 */ /* 0x000be20000100800 */
[----:B---3--:R-:W-:-:S02]  /*45f0*/  SEL R4, R2, R15, !P0 ;  /* 0x0000000f02047207 */ /* 0x008fc40004000000 */
[----:B----4-:R-:W-:-:S03]  /*4600*/  SEL R3, R2, R14, !P0 ;  /* 0x0000000e02037207 */ /* 0x010fc60004000000 */
[----:B------:R0:W-:Y:S01]  /*4610*/  STL [R1+0xac], R4 ;  /* 0x0000ac0401007387 */ /* 0x0001e20000100800 */
[----:B-----5:R-:W-:-:S03]  /*4620*/  SEL R0, R2, R13, !P0 ;  /* 0x0000000d02007207 */ /* 0x020fc60004000000 */
[----:B------:R1:W-:Y:S01]  /*4630*/  STL [R1+0xa8], R3 ;  /* 0x0000a80301007387 */ /* 0x0003e20000100800 */
[----:B0-----:R-:W-:-:S03]  /*4640*/  SEL R4, R2, R8, !P0 ;  /* 0x0000000802047207 */ /* 0x001fc60004000000 */
[----:B------:R0:W-:Y:S04]  /*4650*/  STL [R1+0xa4], R0 ;  /* 0x0000a40001007387 */ /* 0x0001e80000100800 */
[----:B------:R-:W-:Y:S04]  /*4660*/  STL [R1+0x9c], R4 ;  /* 0x00009c0401007387 */ /* 0x000fe80000100800 */
[----:B------:R-:W2:Y:S01]  /*4670*/  LDL.LU R7, [R1+0x78] ;  /* 0x0000780001077983 */ /* 0x000ea20000300800 */
[----:B-1----:R-:W-:-:S05]  /*4680*/  SEL R3, R2, R9, !P0 ;  /* 0x0000000902037207 */ /* 0x002fca0004000000 */
[----:B------:R-:W-:Y:S01]  /*4690*/  STL [R1+0x98], R3 ;  /* 0x0000980301007387 */ /* 0x000fe20000100800 */
[----:B0-----:R-:W-:-:S03]  /*46a0*/  SEL R0, R2, R12, !P0 ;  /* 0x0000000c02007207 */ /* 0x001fc60004000000 */
[----:B--2---:R0:W-:Y:S04]  /*46b0*/  STL [R1+0xed0], R7 ;  /* 0x000ed00701007387 */ /* 0x0041e80000100800 */
[----:B------:R1:W-:Y:S04]  /*46c0*/  STL [R1+0x94], R0 ;  /* 0x0000940001007387 */ /* 0x0003e80000100800 */
[----:B0-----:R-:W2:Y:S04]  /*46d0*/  LDL.LU R7, [R1+0x74] ;  /* 0x0000740001077983 */ /* 0x001ea80000300800 */
[----:B------:R-:W3:Y:S04]  /*46e0*/  LDL.LU R3, [R1+0x6c] ;  /* 0x00006c0001037983 */ /* 0x000ee80000300800 */
[----:B------:R-:W4:Y:S04]  /*46f0*/  LDL.LU R4, [R1+0x58] ;  /* 0x0000580001047983 */ /* 0x000f280000300800 */
[----:B------:R-:W5:Y:S01]  /*4700*/  LDL.LU R5, [R1+0x5c] ;  /* 0x00005c0001057983 */ /* 0x000f620000300800 */
[----:B------:R-:W-:-:S03]  /*4710*/  SEL R9, R2, R11, !P0 ;  /* 0x0000000b02097207 */ /* 0x000fc60004000000 */
[----:B------:R-:W3:Y:S04]  /*4720*/  LDL.LU R6, [R1+0x100] ;  /* 0x0001000001067983 */ /* 0x000ee80000300800 */
[----:B------:R-:W5:Y:S04]  /*4730*/  LDL.LU R29, [R1+0x104] ;  /* 0x00010400011d7983 */ /* 0x000f680000300800 */
[----:B------:R-:W5:Y:S01]  /*4740*/  LDL.LU R27, [R1+0xe4] ;  /* 0x0000e400011b7983 */ /* 0x000f620000300800 */
[----:B-1----:R-:W-:-:S03]  /*4750*/  SEL R0, R2, R10, !P0 ;  /* 0x0000000a02007207 */ /* 0x002fc60004000000 */
[----:B------:R-:W5:Y:S04]  /*4760*/  LDL.LU R26, [R1+0xe8] ;  /* 0x0000e800011a7983 */ /* 0x000f680000300800 */
[----:B------:R-:W5:Y:S04]  /*4770*/  LDL.LU R25, [R1+0xfc] ;  /* 0x0000fc0001197983 */ /* 0x000f680000300800 */
[----:B------:R-:W5:Y:S04]  /*4780*/  LDL.LU R24, [R1+0xf8] ;  /* 0x0000f80001187983 */ /* 0x000f680000300800 */
[----:B------:R-:W5:Y:S04]  /*4790*/  LDL.LU R8, [R1+0xf0] ;  /* 0x0000f00001087983 */ /* 0x000f680000300800 */
[----:B------:R-:W5:Y:S04]  /*47a0*/  LDL.LU R28, [R1+0xf4] ;  /* 0x0000f400011c7983 */ /* 0x000f680000300800 */
[----:B------:R0:W-:Y:S04]  /*47b0*/  STL [R1+0x90], R9 ;  /* 0x0000900901007387 */ /* 0x0001e80000100800 */
[----:B------:R-:W5:Y:S04]  /*47c0*/  LDL.LU R23, [R1+0xec] ;  /* 0x0000ec0001177983 */ /* 0x000f680000300800 */
[----:B------:R-:W5:Y:S04]  /*47d0*/  LDL.LU R22, [R1+0xd8] ;  /* 0x0000d80001167983 */ /* 0x000f680000300800 */
[----:B------:R1:W-:Y:S04]  /*47e0*/  STL [R1+0x8c], R0 ;  /* 0x00008c0001007387 */ /* 0x0003e80000100800 */
[----:B------:R-:W5:Y:S04]  /*47f0*/  LDL.LU R21, [R1+0xdc] ;  /* 0x0000dc0001157983 */ /* 0x000f680000300800 */
        /* <DEDUP_REMOVED lines=11> */
[----:B0-----:R-:W5:Y:S04]  /*48b0*/  LDL.LU R9, [R1+0x7c] ;  /* 0x00007c0001097983 */ /* 0x001f680000300800 */
[----:B-1----:R-:W5:Y:S01]  /*48c0*/  LDL.LU R0, [R1+0x70] ;  /* 0x0000700001007983 */ /* 0x002f620000300800 */
[----:B--2---:R-:W-:-:S05]  /*48d0*/  SEL R7, R2, R7, !P0 ;  /* 0x0000000702077207 */ /* 0x004fca0004000000 */
[----:B------:R0:W-:Y:S04]  /*48e0*/  STL [R1+0x88], R7 ;  /* 0x0000880701007387 */ /* 0x0001e80000100800 */
[----:B0-----:R-:W2:Y:S01]  /*48f0*/  LDL.LU R7, [R1+0xed0] ;  /* 0x000ed00001077983 */ /* 0x001ea20000300800 */
[C---:B---3--:R-:W-:Y:S02]  /*4900*/  SEL R3, R2.reuse, R3, !P0 ;  /* 0x0000000302037207 */ /* 0x048fe40004000000 */
[C---:B----4-:R-:W-:Y:S02]  /*4910*/  SEL R4, R2.reuse, R4, !P0 ;  /* 0x0000000402047207 */ /* 0x050fe40004000000 */
[C---:B-----5:R-:W-:Y:S02]  /*4920*/  SEL R5, R2.reuse, R5, !P0 ;  /* 0x0000000502057207 */ /* 0x060fe40004000000 */
[----:B------:R-:W-:-:S02]  /*4930*/  SEL R6, R2, R6, !P0 ;  /* 0x0000000602067207 */ /* 0x000fc40004000000 */
[C---:B------:R-:W-:Y:S02]  /*4940*/  SEL R29, R2.reuse, R29, !P0 ;  /* 0x0000001d021d7207 */ /* 0x040fe40004000000 */
[C---:B------:R-:W-:Y:S02]  /*4950*/  SEL R27, R2.reuse, R27, !P0 ;  /* 0x0000001b021b7207 */ /* 0x040fe40004000000 */
[C---:B------:R-:W-:Y:S02]  /*4960*/  SEL R26, R2.reuse, R26, !P0 ;  /* 0x0000001a021a7207 */ /* 0x040fe40004000000 */
[C---:B------:R-:W-:Y:S02]  /*4970*/  SEL R25, R2.reuse, R25, !P0 ;  /* 0x0000001902197207 */ /* 0x040fe40004000000 */
[C---:B------:R-:W-:Y:S02]  /*4980*/  SEL R24, R2.reuse, R24, !P0 ;  /* 0x0000001802187207 */ /* 0x040fe40004000000 */
        /* <DEDUP_REMOVED lines=16> */
[----:B--2---:R-:W-:-:S05]  /*4a90*/  SEL R7, R2, R7, !P0 ;  /* 0x0000000702077207 */ /* 0x004fca0004000000 */
[----:B------:R0:W-:Y:S04]  /*4aa0*/  STL [R1+0x84], R7 ;  /* 0x0000840701007387 */ /* 0x0001e80000100800 */
[----:B0-----:R-:W2:Y:S04]  /*4ab0*/  LDL.LU R7, [R1+0xecc] ;  /* 0x000ecc0001077983 */ /* 0x001ea80000300800 */
[----:B------:R0:W-:Y:S04]  /*4ac0*/  STL [R1+0x78], R3 ;  /* 0x0000780301007387 */ /* 0x0001e80000100800 */
[----:B0-----:R-:W3:Y:S04]  /*4ad0*/  LDL.LU R3, [R1+0xec8] ;  /* 0x000ec80001037983 */ /* 0x001ee80000300800 */
[----:B------:R0:W-:Y:S04]  /*4ae0*/  STL [R1+0x74], R4 ;  /* 0x0000740401007387 */ /* 0x0001e80000100800 */
[----:B0-----:R-:W4:Y:S04]  /*4af0*/  LDL.LU R4, [R1+0xec4] ;  /* 0x000ec40001047983 */ /* 0x001f280000300800 */
[----:B------:R0:W-:Y:S04]  /*4b00*/  STL [R1+0x6c], R5 ;  /* 0x00006c0501007387 */ /* 0x0001e80000100800 */
[----:B0-----:R-:W5:Y:S04]  /*4b10*/  LDL.LU R5, [R1+0xec0] ;  /* 0x000ec00001057983 */ /* 0x001f680000300800 */
[----:B------:R0:W-:Y:S04]  /*4b20*/  STL [R1+0x68], R6 ;  /* 0x0000680601007387 */ /* 0x0001e80000100800 */
[----:B0-----:R-:W2:Y:S04]  /*4b30*/  LDL.LU R6, [R1+0xebc] ;  /* 0x000ebc0001067983 */ /* 0x001ea80000300800 */
        /* <DEDUP_REMOVED lines=41> */
[----:B0-----:R-:W2:Y:S01]  /*4dd0*/  LDL.LU R10, [R1+0xe70] ;  /* 0x000e7000010a7983 */ /* 0x001ea20000300800 */
[----:B------:R-:W-:-:S02]  /*4de0*/  SEL R9, R2, R9, !P0 ;  /* 0x0000000902097207 */ /* 0x000fc40004000000 */
[----:B------:R-:W-:-:S05]  /*4df0*/  SEL R0, R2, R0, !P0 ;  /* 0x0000000002007207 */ /* 0x000fca0004000000 */
[----:B------:R-:W-:Y:S04]  /*4e00*/  STL [R1+0xdf8], R0 ;  /* 0x000df80001007387 */ /* 0x000fe80000100800 */
[----:B------:R0:W-:Y:S01]  /*4e10*/  STL [R1+0x8], R9 ;  /* 0x0000080901007387 */ /* 0x0001e20000100800 */
[----:B--2---:R-:W-:Y:S02]  /*4e20*/  SEL R2, R2, R10, !P0 ;  /* 0x0000000a02027207 */ /* 0x004fe40004000000 */
[----:B------:R-:W-:-:S04]  /*4e30*/  LOP3.LUT R10, RZ, c[0x0][0x17c], RZ, 0x33, !PT ;  /* 0x00005f00ff0a7a12 */ /* 0x000fc800078e33ff */
[C---:B------:R-:W-:Y:S02]  /*4e40*/  SEL R11, R10.reuse, R11, !P0 ;  /* 0x0000000b0a0b7207 */ /* 0x040fe40004000000 */
[C---:B------:R-:W-:Y:S02]  /*4e50*/  SEL R12, R10.reuse, R12, !P0 ;  /* 0x0000000c0a0c7207 */ /* 0x040fe40004000000 */
[C---:B------:R-:W-:Y:S01]  /*4e60*/  SEL R13, R10.reuse, R13, !P0 ;  /* 0x0000000d0a0d7207 */ /* 0x040fe20004000000 */
[----:B------:R-:W-:Y:S01]  /*4e70*/  STL [R1+0xdfc], R2 ;  /* 0x000dfc0201007387 */ /* 0x000fe20000100800 */
[C---:B------:R-:W-:Y:S02]  /*4e80*/  SEL R14, R10.reuse, R14, !P0 ;  /* 0x0000000e0a0e7207 */ /* 0x040fe40004000000 */
[C---:B------:R-:W-:Y:S01]  /*4e90*/  SEL R8, R10.reuse, R8, !P0 ;  /* 0x000000080a087207 */ /* 0x040fe20004000000 */
[----:B------:R-:W-:Y:S01]  /*4ea0*/  STL [R1+0xe00], R11 ;  /* 0x000e000b01007387 */ /* 0x000fe20000100800 */
[----:B0-----:R-:W-:-:S03]  /*4eb0*/  SEL R9, R10, R28, !P0 ;  /* 0x0000001c0a097207 */ /* 0x001fc60004000000 */
[----:B------:R-:W-:Y:S04]  /*4ec0*/  STL [R1+0xe04], R12 ;  /* 0x000e040c01007387 */ /* 0x000fe80000100800 */
[----:B------:R-:W-:Y:S04]  /*4ed0*/  STL [R1+0xe08], R13 ;  /* 0x000e080d01007387 */ /* 0x000fe80000100800 */
[----:B------:R-:W-:Y:S04]  /*4ee0*/  STL [R1+0xe0c], R14 ;  /* 0x000e0c0e01007387 */ /* 0x000fe80000100800 */
[----:B------:R0:W-:Y:S04]  /*4ef0*/  STL [R1+0xe10], R8 ;  /* 0x000e100801007387 */ /* 0x0001e80000100800 */
[----:B------:R-:W2:Y:S04]  /*4f00*/  LDL.LU R28, [R1+0x108] ;  /* 0x00010800011c7983 */ /* 0x000ea80000300800 */
[----:B0-----:R-:W2:Y:S04]  /*4f10*/  LDL.LU R8, [R1+0x10c] ;  /* 0x00010c0001087983 */ /* 0x001ea80000300800 */
[----:B------:R-:W2:Y:S04]  /*4f20*/  LDL.LU R14, [R1+0xb4] ;  /* 0x0000b400010e7983 */ /* 0x000ea80000300800 */
[----:B------:R-:W2:Y:S04]  /*4f30*/  LDL.LU R13, [R1+0xac] ;  /* 0x0000ac00010d7983 */ /* 0x000ea80000300800 */
[----:B------:R-:W2:Y:S04]  /*4f40*/  LDL.LU R12, [R1+0xa8] ;  /* 0x0000a800010c7983 */ /* 0x000ea80000300800 */
[----:B------:R-:W2:Y:S04]  /*4f50*/  LDL.LU R11, [R1+0xa4] ;  /* 0x0000a400010b7983 */ /* 0x000ea80000300800 */
[----:B------:R-:W2:Y:S04]  /*4f60*/  LDL.LU R2, [R1+0x9c] ;  /* 0x00009c0001027983 */ /* 0x000ea80000300800 */
[----:B------:R-:W2:Y:S04]  /*4f70*/  LDL.LU R0, [R1+0x98] ;  /* 0x0000980001007983 */ /* 0x000ea80000300800 */
[----:B------:R0:W-:Y:S01]  /*4f80*/  STL [R1+0xe14], R9 ;  /* 0x000e140901007387 */ /* 0x0001e20000100800 */
[----:B------:R-:W-:-:S03]  /*4f90*/  SEL R15, R10, R15, !P0 ;  /* 0x0000000f0a0f7207 */ /* 0x000fc60004000000 */
[----:B0-----:R-:W0:Y:S04]  /*4fa0*/  S2R R9, SR_TID.X ;  /* 0x0000000000097919 */ /* 0x001e280000002100 */
[----:B------:R1:W-:Y:S02]  /*4fb0*/  STL [R1+0xe18], R15 ;  /* 0x000e180f01007387 */ /* 0x0003e40000100800 */
[----:B-1----:R-:W-:-:S04]  /*4fc0*/  LOP3.LUT R15, RZ, c[0x0][0x17c], RZ, 0x33, !PT ;  /* 0x00005f00ff0f7a12 */ /* 0x002fc800078e33ff */
[C---:B------:R-:W-:Y:S02]  /*4fd0*/  SEL R16, R15.reuse, R16, !P0 ;  /* 0x000000100f107207 */ /* 0x040fe40004000000 */
[C---:B------:R-:W-:Y:S02]  /*4fe0*/  SEL R17, R15.reuse, R17, !P0 ;  /* 0x000000110f117207 */ /* 0x040fe40004000000 */
[C---:B------:R-:W-:Y:S02]  /*4ff0*/  SEL R18, R15.reuse, R18, !P0 ;  /* 0x000000120f127207 */ /* 0x040fe40004000000 */
[C---:B------:R-:W-:Y:S01]  /*5000*/  SEL R19, R15.reuse, R19, !P0 ;  /* 0x000000130f137207 */ /* 0x040fe20004000000 */
[----:B------:R-:W-:Y:S01]  /*5010*/  STL [R1+0xe1c], R16 ;  /* 0x000e1c1001007387 */ /* 0x000fe20000100800 */
[C---:B------:R-:W-:Y:S02]  /*5020*/  SEL R20, R15.reuse, R20, !P0 ;  /* 0x000000140f147207 */ /* 0x040fe40004000000 */
[C---:B------:R-:W-:Y:S01]  /*5030*/  SEL R21, R15.reuse, R21, !P0 ;  /* 0x000000150f157207 */ /* 0x040fe20004000000 */
[----:B------:R-:W-:Y:S01]  /*5040*/  STL [R1+0xe20], R17 ;  /* 0x000e201101007387 */ /* 0x000fe20000100800 */
[----:B------:R-:W-:-:S02]  /*5050*/  SEL R22, R15, R22, !P0 ;  /* 0x000000160f167207 */ /* 0x000fc40004000000 */
[C---:B------:R-:W-:Y:S01]  /*5060*/  SEL R23, R15.reuse, R23, !P0 ;  /* 0x000000170f177207 */ /* 0x040fe20004000000 */
[----:B------:R-:W-:Y:S01]  /*5070*/  STL [R1+0xe24], R18 ;  /* 0x000e241201007387 */ /* 0x000fe20000100800 */
[----:B------:R-:W-:Y:S02]  /*5080*/  SEL R24, R15, R24, !P0 ;  /* 0x000000180f187207 */ /* 0x000fe40004000000 */
[----:B0-----:R-:W-:Y:S01]  /*5090*/  LOP3.LUT R9, R9, 0x3f, RZ, 0xc0, !PT ;  /* 0x0000003f09097812 */ /* 0x001fe200078ec0ff */
[----:B------:R-:W-:Y:S01]  /*50a0*/  STL [R1+0xe28], R19 ;  /* 0x000e281301007387 */ /* 0x000fe20000100800 */
[C---:B------:R-:W-:Y:S02]  /*50b0*/  SEL R25, R15.reuse, R25, !P0 ;  /* 0x000000190f197207 */ /* 0x040fe40004000000 */
[C---:B------:R-:W-:Y:S01]  /*50c0*/  SEL R26, R15.reuse, R26, !P0 ;  /* 0x0000001a0f1a7207 */ /* 0x040fe20004000000 */
[----:B------:R-:W-:Y:S01]  /*50d0*/  STL [R1+0xe2c], R20 ;  /* 0x000e2c1401007387 */ /* 0x000fe20000100800 */
[----:B------:R-:W-:-:S03]  /*50e0*/  SEL R27, R15, R27, !P0 ;  /* 0x0000001b0f1b7207 */ /* 0x000fc60004000000 */
[----:B------:R-:W-:Y:S01]  /*50f0*/  STL [R1+0xe30], R21 ;  /* 0x000e301501007387 */ /* 0x000fe20000100800 */
[----:B------:R-:W-:Y:S01]  /*5100*/  SEL R29, R15, R29, !P0 ;  /* 0x0000001d0f1d7207 */ /* 0x000fe20004000000 */
[----:B------:R-:W-:Y:S02]  /*5110*/  IMAD R9, R9, c[0x0][0x18c], RZ ;  /* 0x0000630009097a24 */ /* 0x000fe400078e02ff */
[----:B------:R-:W-:Y:S01]  /*5120*/  STL [R1+0xe34], R22 ;  /* 0x000e341601007387 */ /* 0x000fe20000100800 */
[----:B------:R-:W-:-:S03]  /*5130*/  SEL R6, R15, R6, !P0 ;  /* 0x000000060f067207 */ /* 0x000fc60004000000 */
[----:B------:R-:W-:Y:S01]  /*5140*/  STL [R1+0xe38], R23 ;  /* 0x000e381701007387 */ /* 0x000fe20000100800 */
[----:B-----5:R-:W-:-:S03]  /*5150*/  SEL R5, R15, R5, !P0 ;  /* 0x000000050f057207 */ /* 0x020fc60004000000 */
[----:B------:R-:W-:Y:S01]  /*5160*/  STL [R1+0xe3c], R24 ;  /* 0x000e3c1801007387 */ /* 0x000fe20000100800 */
[----:B---3--:R-:W-:-:S03]  /*5170*/  SEL R10, R15, R3, !P0 ;  /* 0x000000030f0a7207 */ /* 0x008fc60004000000 */
[----:B------:R-:W-:Y:S01]  /*5180*/  STL [R1+0xe40], R25 ;  /* 0x000e401901007387 */ /* 0x000fe20000100800 */
[----:B------:R-:W-:-:S03]  /*5190*/  SEL R7, R15, R7, !P0 ;  /* 0x000000070f077207 */ /* 0x000fc60004000000 */
[----:B------:R-:W-:Y:S01]  /*51a0*/  STL [R1+0xe44], R26 ;  /* 0x000e441a01007387 */ /* 0x000fe20000100800 */
[----:B----4-:R-:W-:-:S03]  /*51b0*/  SEL R4, R15, R4, !P0 ;  /* 0x000000040f047207 */ /* 0x010fc60004000000 */
[----:B------:R-:W-:Y:S01]  /*51c0*/  STL [R1+0xe48], R27 ;  /* 0x000e481b01007387 */ /* 0x000fe20000100800 */
[----:B------:R-:W-:-:S03]  /*51d0*/  LEA.HI.X.SX32 R3, R9, c[0x0][0x16c], 0x1, P5 ;  /* 0x00005b0009037a11 */ /* 0x000fc600028f0eff */
[----:B------:R-:W-:Y:S04]  /*51e0*/  STL [R1+0xe4c], R29 ;  /* 0x000e4c1d01007387 */ /* 0x000fe80000100800 */
[----:B------:R-:W-:Y:S04]  /*51f0*/  STL [R1+0xe50], R6 ;  /* 0x000e500601007387 */ /* 0x000fe80000100800 */
[----:B------:R-:W-:Y:S04]  /*5200*/  STL [R1+0xe54], R5 ;  /* 0x000e540501007387 */ /* 0x000fe80000100800 */
[----:B------:R-:W-:Y:S04]  /*5210*/  STL [R1+0xe58], R10 ;  /* 0x000e580a01007387 */ /* 0x000fe80000100800 */
[----:B------:R-:W-:Y:S04]  /*5220*/  STL [R1+0xe5c], R7 ;  /* 0x000e5c0701007387 */ /* 0x000fe80000100800 */
[----:B------:R0:W-:Y:S04]  /*5230*/  STL [R1+0xe60], R4 ;  /* 0x000e600401007387 */ /* 0x0001e80000100800 */
[----:B------:R1:W-:Y:S01]  /*5240*/  STL [R1+0xe64], R3 ;  /* 0x000e640301007387 */ /* 0x0003e20000100800 */
[----:B--2---:R-:W-:-:S02]  /*5250*/  IMAD R28, R28, c[0x0][0x184], RZ ;  /* 0x000061001c1c7a24 */ /* 0x004fc400078e02ff */
[----:B0-----:R-:W-:-:S03]  /*5260*/  IMAD R4, R8, c[0x0][0x184], RZ ;  /* 0x0000610008047a24 */ /* 0x001fc600078e02ff */
[----:B------:R-:W-:Y:S01]  /*5270*/  STL [R1+0xd98], R28 ;  /* 0x000d981c01007387 */ /* 0x000fe20000100800 */
[----:B-1----:R-:W-:-:S03]  /*5280*/  IMAD R3, R14, c[0x0][0x190], RZ ;  /* 0x000064000e037a24 */ /* 0x002fc600078e02ff */
[----:B------:R0:W-:Y:S01]  /*5290*/  STL [R1+0xa0], R4 ;  /* 0x0000a00401007387 */ /* 0x0001e20000100800 */
[----:B------:R-:W-:-:S03]  /*52a0*/  IMAD R5, R13, c[0x0][0x190], RZ ;  /* 0x000064000d057a24 */ /* 0x000fc600078e02ff */
[----:B------:R1:W-:Y:S01]  /*52b0*/  STL [R1+0x18], R3 ;  /* 0x0000180301007387 */ /* 0x0003e20000100800 */
[----:B0-----:R-:W-:-:S03]  /*52c0*/  IMAD R4, R12, c[0x0][0x190], RZ ;  /* 0x000064000c047a24 */ /* 0x001fc600078e02ff */
[----:B------:R-:W-:Y:S01]  /*52d0*/  STL [R1+0x20], R5 ;  /* 0x0000200501007387 */ /* 0x000fe20000100800 */
[----:B-1----:R-:W-:-:S03]  /*52e0*/  IMAD R3, R11, c[0x0][0x190], RZ ;  /* 0x000064000b037a24 */ /* 0x002fc600078e02ff */
[----:B------:R-:W-:Y:S04]  /*52f0*/  STL [R1+0x70], R4 ;  /* 0x0000700401007387 */ /* 0x000fe80000100800 */
[----:B------:R0:W-:Y:S04]  /*5300*/  STL [R1+0x7c], R3 ;  /* 0x00007c0301007387 */ /* 0x0001e80000100800 */
[----:B0-----:R-:W2:Y:S01]  /*5310*/  LDL.LU R3, [R1+0x8c] ;  /* 0x00008c0001037983 */ /* 0x001ea20000300800 */
[----:B------:R-:W-:Y:S02]  /*5320*/  IMAD R2, R2, c[0x0][0x190], RZ ;  /* 0x0000640002027a24 */ /* 0x000fe400078e02ff */
[----:B------:R-:W-:-:S03]  /*5330*/  IMAD R0, R0, c[0x0][0x190], RZ ;  /* 0x0000640000007a24 */ /* 0x000fc600078e02ff */
[----:B------:R-:W-:Y:S04]  /*5340*/  STL [R1+0x80], R2 ;  /* 0x0000800201007387 */ /* 0x000fe80000100800 */
[----:B--2---:R0:W-:Y:S04]  /*5350*/  STL [R1+0xe68], R3 ;  /* 0x000e680301007387 */ /* 0x0041e80000100800 */
[----:B------:R-:W-:Y:S04]  /*5360*/  STL [R1+0x98], R0 ;  /* 0x0000980001007387 */ /* 0x000fe80000100800 */
[----:B0-----:R-:W2:Y:S04]  /*5370*/  LDL.LU R3, [R1+0x90] ;  /* 0x0000900001037983 */ /* 0x001ea80000300800 */
[----:B--2---:R0:W-:Y:S04]  /*5380*/  STL [R1+0xe6c], R3 ;  /* 0x000e6c0301007387 */ /* 0x0041e80000100800 */
[----:B0-----:R-:W2:Y:S04]  /*5390*/  LDL.LU R3, [R1+0x94] ;  /* 0x0000940001037983 */ /* 0x001ea80000300800 */
[----:B------:R-:W3:Y:S04]  /*53a0*/  LDL.LU R4, [R1+0x88] ;  /* 0x0000880001047983 */ /* 0x000ee80000300800 */
[----:B------:R-:W4:Y:S04]  /*53b0*/  LDL.LU R7, [R1+0x84] ;  /* 0x0000840001077983 */ /* 0x000f280000300800 */
[----:B------:R-:W5:Y:S04]  /*53c0*/  LDL.LU R10, [R1+0x78] ;  /* 0x00007800010a7983 */ /* 0x000f680000300800 */
[----:B------:R-:W3:Y:S04]  /*53d0*/  LDL.LU R5, [R1+0x74] ;  /* 0x0000740001057983 */ /* 0x000ee80000300800 */
        /* <DEDUP_REMOVED lines=23> */
[----:B------:R-:W3:Y:S01]  /*5550*/  LDL.LU R28, [R1+0x8] ;  /* 0x00000800011c7983 */ /* 0x000ee20000300800 */
[----:B--2---:R-:W-:-:S05]  /*5560*/  IMAD R3, R3, c[0x0][0x190], RZ ;  /* 0x0000640003037a24 */ /* 0x004fca00078e02ff */
[----:B------:R0:W-:Y:S04]  /*5570*/  STL [R1+0x94], R3 ;  /* 0x0000940301007387 */ /* 0x0001e80000100800 */
[----:B0-----:R-:W2:Y:S02]  /*5580*/  LDL.LU R3, [R1+0xe6c] ;  /* 0x000e6c0001037983 */ /* 0x001ea40000300800 */
[----:B--2---:R-:W-:-:S05]  /*5590*/  IMAD R3, R3, c[0x0][0x190], RZ ;  /* 0x0000640003037a24 */ /* 0x004fca00078e02ff */
[----:B------:R0:W-:Y:S04]  /*55a0*/  STL [R1+0x90], R3 ;  /* 0x0000900301007387 */ /* 0x0001e80000100800 */
[----:B0-----:R-:W2:Y:S01]  /*55b0*/  LDL.LU R3, [R1+0xe68] ;  /* 0x000e680001037983 */ /* 0x001ea20000300800 */
[----:B---3--:R-:W-:Y:S02]  /*55c0*/  IMAD R4, R4, c[0x0][0x190], RZ ;  /* 0x0000640004047a24 */ /* 0x008fe400078e02ff */
[----:B----4-:R-:W-:Y:S02]  /*55d0*/  IMAD R7, R7, c[0x0][0x190], RZ ;  /* 0x0000640007077a24 */ /* 0x010fe400078e02ff */
[----:B-----5:R-:W-:Y:S02]  /*55e0*/  IMAD R10, R10, c[0x0][0x190], RZ ;  /* 0x000064000a0a7a24 */ /* 0x020fe400078e02ff */
[----:B------:R-:W-:-:S02]  /*55f0*/  IMAD R5, R5, c[0x0][0x190], RZ ;  /* 0x0000640005057a24 */ /* 0x000fc400078e02ff */
[----:B------:R-:W-:Y:S02]  /*5600*/  IMAD R6, R6, c[0x0][0x190], RZ ;  /* 0x0000640006067a24 */ /* 0x000fe400078e02ff */
[----:B------:R-:W-:Y:S02]  /*5610*/  IMAD R29, R29, c[0x0][0x190], RZ ;  /* 0x000064001d1d7a24 */ /* 0x000fe400078e02ff */
[----:B------:R-:W-:Y:S02]  /*5620*/  IMAD R27, R27, c[0x0][0x190], RZ ;  /* 0x000064001b1b7a24 */ /* 0x000fe400078e02ff */
[----:B------:R-:W-:Y:S02]  /*5630*/  IMAD R26, R26, c[0x0][0x190], RZ ;  /* 0x000064001a1a7a24 */ /* 0x000fe400078e02ff */
[----:B------:R-:W-:Y:S02]  /*5640*/  IMAD R25, R25, c[0x0][0x190], RZ ;  /* 0x0000640019197a24 */ /* 0x000fe400078e02ff */
        /* <DEDUP_REMOVED lines=18> */
[----:B--2---:R-:W-:-:S05]  /*5770*/  IMAD R3, R3, c[0x0][0x190], RZ ;  /* 0x0000640003037a24 */ /* 0x004fca00078e02ff */
        /* <DEDUP_REMOVED lines=55> */
[----:B0-----:R-:W5:Y:S01]  /*5af0*/  LDL.LU R0, [R1+0xdf8] ;  /* 0x000df80001007983 */ /* 0x001f620000300800 */
[----:B------:R-:W-:-:S05]  /*5b00*/  IMAD R28, R28, c[0x0][0x190], RZ ;  /* 0x000064001c1c7a24 */ /* 0x000fca00078e02ff */
[----:B------:R0:W-:Y:S01]  /*5b10*/  STL [R1+0x8], R28 ;  /* 0x0000081c01007387 */ /* 0x0001e20000100800 */
[----:B--2---:R-:W-:Y:S02]  /*5b20*/  IMAD R22, R22, c[0x0][0x190], RZ ;  /* 0x0000640016167a24 */ /* 0x004fe400078e02ff */
[----:B---3--:R-:W-:Y:S02]  /*5b30*/  IMAD R21, R21, c[0x0][0x190], RZ ;  /* 0x0000640015157a24 */ /* 0x008fe400078e02ff */
[----:B----4-:R-:W-:Y:S02]  /*5b40*/  IMAD R20, R20, c[0x0][0x190], RZ ;  /* 0x0000640014147a24 */ /* 0x010fe400078e02ff */
[----:B-----5:R-:W-:Y:S02]  /*5b50*/  IMAD R19, R19, c[0x0][0x190], RZ ;  /* 0x0000640013137a24 */ /* 0x020fe400078e02ff */
        /* <DEDUP_REMOVED lines=10> */
[----:B0-----:R-:W-:Y:S02]  /*5c00*/  IMAD R28, R0, c[0x0][0x190], RZ ;  /* 0x00006400001c7a24 */ /* 0x001fe400078e02ff */
[----:B------:R-:W2:Y:S04]  /*5c10*/  LDL.LU R0, [R1+0xdf4] ;  /* 0x000df40001007983 */ /* 0x000ea80000300800 */
[----:B------:R0:W-:Y:S02]  /*5c20*/  STL [R1+0x4], R28 ;  /* 0x0000041c01007387 */ /* 0x0001e40000100800 */
[----:B0-----:R-:W-:-:S05]  /*5c30*/  IMAD R28, R2, c[0x0][0x190], RZ ;  /* 0x00006400021c7a24 */ /* 0x001fca00078e02ff */
        /* <DEDUP_REMOVED lines=29> */
[----:B0-----:R-:W4:Y:S01]  /*5e10*/  LDL.LU R22, [R1+0x18] ;  /* 0x0000180001167983 */ /* 0x001f220000300800 */
[----:B------:R-:W-:-:S02]  /*5e20*/  IMAD R23, R23, c[0x0][0x190], RZ ;  /* 0x0000640017177a24 */ /* 0x000fc400078e02ff */
[----:B------:R-:W-:Y:S02]  /*5e30*/  IMAD R24, R24, c[0x0][0x190], RZ ;  /* 0x0000640018187a24 */ /* 0x000fe400078e02ff */
[----:B------:R-:W-:Y:S02]  /*5e40*/  IMAD R25, R25, c[0x0][0x190], RZ ;  /* 0x0000640019197a24 */ /* 0x000fe400078e02ff */
[----:B------:R-:W-:Y:S01]  /*5e50*/  IMAD R26, R26, c[0x0][0x190], RZ ;  /* 0x000064001a1a7a24 */ /* 0x000fe200078e02ff */
[----:B------:R-:W-:Y:S01]  /*5e60*/  STL [R1+0xdd8], R23 ;  /* 0x000dd81701007387 */ /* 0x000fe20000100800 */
[----:B------:R-:W-:Y:S02]  /*5e70*/  IMAD R27, R27, c[0x0][0x190], RZ ;  /* 0x000064001b1b7a24 */ /* 0x000fe400078e02ff */
[----:B------:R-:W-:Y:S01]  /*5e80*/  IMAD R29, R29, c[0x0][0x190], RZ ;  /* 0x000064001d1d7a24 */ /* 0x000fe200078e02ff */
[----:B------:R-:W-:Y:S01]  /*5e90*/  STL [R1+0xddc], R24 ;  /* 0x000ddc1801007387 */ /* 0x000fe20000100800 */
[----:B------:R-:W-:-:S03]  /*5ea0*/  IMAD R6, R6, c[0x0][0x190], RZ ;  /* 0x0000640006067a24 */ /* 0x000fc600078e02ff */
[----:B------:R-:W-:Y:S04]  /*5eb0*/  STL [R1+0xde0], R25 ;  /* 0x000de01901007387 */ /* 0x000fe80000100800 */
[----:B------:R-:W-:Y:S04]  /*5ec0*/  STL [R1+0xde4], R26 ;  /* 0x000de41a01007387 */ /* 0x000fe80000100800 */
[----:B------:R-:W-:Y:S04]  /*5ed0*/  STL [R1+0xde8], R27 ;  /* 0x000de81b01007387 */ /* 0x000fe80000100800 */
[----:B------:R-:W-:Y:S04]  /*5ee0*/  STL [R1+0xdec], R29 ;  /* 0x000dec1d01007387 */ /* 0x000fe80000100800 */
[----:B------:R0:W-:Y:S01]  /*5ef0*/  STL [R1+0xdf0], R6 ;  /* 0x000df00601007387 */ /* 0x0001e20000100800 */
[----:B------:R-:W-:-:S03]  /*5f00*/  IMAD R2, R4, c[0x0][0x190], RZ ;  /* 0x0000640004027a24 */ /* 0x000fc600078e02ff */
[----:B0-----:R-:W5:Y:S01]  /*5f10*/  LDL.LU R6, [R1+0x64] ;  /* 0x0000640001067983 */ /* 0x001f620000300800 */
[-C--:B--2---:R-:W-:Y:S02]  /*5f20*/  LEA R24, P0, R20, R0.reuse, 0x1 ;  /* 0x0000000014187211 */ /* 0x084fe400078008ff */
[-C--:B---3--:R-:W-:Y:S02]  /*5f30*/  LEA R4, P6, R21, R0.reuse, 0x1 ;  /* 0x0000000015047211 */ /* 0x088fe400078c08ff */
[----:B----4-:R-:W-:-:S05]  /*5f40*/  LEA R23, P5, R22, R0, 0x1 ;  /* 0x0000000016177211 */ /* 0x010fca00078a08ff */
[----:B------:R0:W-:Y:S04]  /*5f50*/  STL [R1+0xb7c], R23 ;  /* 0x000b7c1701007387 */ /* 0x0001e80000100800 */
[----:B------:R1:W-:Y:S04]  /*5f60*/  STL [R1+0xb84], R4 ;  /* 0x000b840401007387 */ /* 0x0003e80000100800 */
[----:B------:R2:W-:Y:S04]  /*5f70*/  STL [R1+0xb8c], R24 ;  /* 0x000b8c1801007387 */ /* 0x0005e80000100800 */
[----:B------:R-:W3:Y:S01]  /*5f80*/  LDL.LU R29, [R1+0x60] ;  /* 0x00006000011d7983 */ /* 0x000ee20000300800 */
[----:B0-----:R-:W-:-:S02]  /*5f90*/  LEA R23, P1, R19, R0, 0x1 ;  /* 0x0000000013177211 */ /* 0x001fc400078208ff */
[-C--:B-1----:R-:W-:Y:S02]  /*5fa0*/  LEA R4, P2, R18, R0.reuse, 0x1 ;  /* 0x0000000012047211 */ /* 0x082fe400078408ff */
[-C--:B--2---:R-:W-:Y:S01]  /*5fb0*/  LEA R24, P3, R17, R0.reuse, 0x1 ;  /* 0x0000000011187211 */ /* 0x084fe200078608ff */
[----:B------:R0:W-:Y:S04]  /*5fc0*/  STL [R1+0xb94], R23 ;  /* 0x000b941701007387 */ /* 0x0001e80000100800 */
[----:B------:R1:W-:Y:S04]  /*5fd0*/  STL [R1+0xb9c], R4 ;  /* 0x000b9c0401007387 */ /* 0x0003e80000100800 */
[----:B------:R-:W-:Y:S04]  /*5fe0*/  STL [R1+0xba4], R24 ;  /* 0x000ba41801007387 */ /* 0x000fe80000100800 */
[----:B------:R-:W2:Y:S01]  /*5ff0*/  LDL.LU R27, [R1+0x5c] ;  /* 0x00005c00011b7983 */ /* 0x000ea20000300800 */
[----:B0-----:R-:W-:-:S02]  /*6000*/  LEA R23, P4, R16, R0, 0x1 ;  /* 0x0000000010177211 */ /* 0x001fc400078808ff */
[-C--:B-1----:R-:W-:Y:S02]  /*6010*/  LEA.HI.X.SX32 R4, R22, R3.reuse, 0x1, P5 ;  /* 0x0000000316047211 */ /* 0x082fe400028f0eff */
[----:B------:R-:W-:Y:S01]  /*6020*/  LEA R22, P5, R15, R0, 0x1 ;  /* 0x000000000f167211 */ /* 0x000fe200078a08ff */
[----:B------:R-:W-:Y:S04]  /*6030*/  STL [R1+0xbac], R23 ;  /* 0x000bac1701007387 */ /* 0x000fe80000100800 */
[----:B------:R0:W-:Y:S04]  /*6040*/  STL [R1+0xb78], R4 ;  /* 0x000b780401007387 */ /* 0x0001e80000100800 */
[----:B------:R-:W-:Y:S04]  /*6050*/  STL [R1+0xbb4], R22 ;  /* 0x000bb41601007387 */ /* 0x000fe80000100800 */
[----:B------:R-:W4:Y:S01]  /*6060*/  LDL.LU R26, [R1+0x58] ;  /* 0x00005800011a7983 */ /* 0x000f220000300800 */
[----:B------:R-:W-:-:S02]  /*6070*/  LEA.HI.X.SX32 R21, R21, R3, 0x1, P6 ;  /* 0x0000000315157211 */ /* 0x000fc400030f0eff */
[----:B0-----:R-:W-:-:S03]  /*6080*/  LEA R4, P6, R9, R0, 0x1 ;  /* 0x0000000009047211 */ /* 0x001fc600078c08ff */
[----:B------:R0:W-:Y:S04]  /*6090*/  STL [R1+0xb80], R21 ;  /* 0x000b801501007387 */ /* 0x0001e80000100800 */
[----:B------:R1:W-:Y:S01]  /*60a0*/  STL [R1+0xbbc], R4 ;  /* 0x000bbc0401007387 */ /* 0x0003e20000100800 */
[----:B0-----:R-:W-:-:S05]  /*60b0*/  LEA.HI.X.SX32 R21, R20, R3, 0x1, P0 ;  /* 0x0000000314157211 */ /* 0x001fca00000f0eff */
[----:B------:R-:W-:Y:S04]  /*60c0*/  STL [R1+0xb88], R21 ;  /* 0x000b881501007387 */ /* 0x000fe80000100800 */
[----:B------:R-:W4:Y:S01]  /*60d0*/  LDL.LU R25, [R1+0x54] ;  /* 0x0000540001197983 */ /* 0x000f220000300800 */
[-C--:B------:R-:W-:Y:S02]  /*60e0*/  LEA R20, P0, R14, R0.reuse, 0x1 ;  /* 0x000000000e147211 */ /* 0x080fe400078008ff */
[-C--:B-1----:R-:W-:Y:S02]  /*60f0*/  LEA.HI.X.SX32 R4, R19, R3.reuse, 0x1, P1 ;  /* 0x0000000313047211 */ /* 0x082fe400008f0eff */
[----:B-----5:R-:W-:Y:S01]  /*6100*/  LEA R19, P1, R12, R0, 0x1 ;  /* 0x000000000c137211 */ /* 0x020fe200078208ff */
[----:B------:R-:W-:Y:S04]  /*6110*/  STL [R1+0xbc4], R20 ;  /* 0x000bc41401007387 */ /* 0x000fe80000100800 */
[----:B------:R0:W-:Y:S04]  /*6120*/  STL [R1+0xb90], R4 ;  /* 0x000b900401007387 */ /* 0x0001e80000100800 */
[----:B------:R-:W-:Y:S04]  /*6130*/  STL [R1+0xbcc], R19 ;  /* 0x000bcc1301007387 */ /* 0x000fe80000100800 */
[----:B------:R-:W5:Y:S01]  /*6140*/  LDL.LU R24, [R1+0x50] ;  /* 0x0000500001187983 */ /* 0x000f620000300800 */
[----:B------:R-:W-:-:S02]  /*6150*/  LEA.HI.X.SX32 R18, R18, R3, 0x1, P2 ;  /* 0x0000000312127211 */ /* 0x000fc400010f0eff */
[----:B0-----:R-:W-:-:S03]  /*6160*/  LEA R4, P2, R28, R0, 0x1 ;  /* 0x000000001c047211 */ /* 0x001fc600078408ff */
[----:B------:R0:W-:Y:S04]  /*6170*/  STL [R1+0xb98], R18 ;  /* 0x000b981201007387 */ /* 0x0001e80000100800 */
[----:B------:R1:W-:Y:S01]  /*6180*/  STL [R1+0xbd4], R4 ;  /* 0x000bd40401007387 */ /* 0x0003e20000100800 */
[----:B0-----:R-:W-:-:S05]  /*6190*/  LEA.HI.X.SX32 R18, R17, R3, 0x1, P3 ;  /* 0x0000000311127211 */ /* 0x001fca00018f0eff */
[----:B------:R-:W-:Y:S04]  /*61a0*/  STL [R1+0xba0], R18 ;  /* 0x000ba01201007387 */ /* 0x000fe80000100800 */
[----:B------:R-:W5:Y:S01]  /*61b0*/  LDL.LU R23, [R1+0x4c] ;  /* 0x00004c0001177983 */ /* 0x000f620000300800 */
[-C--:B------:R-:W-:Y:S02]  /*61c0*/  LEA R17, P3, R11, R0.reuse, 0x1 ;  /* 0x000000000b117211 */ /* 0x080fe400078608ff */
[-C--:B-1----:R-:W-:Y:S02]  /*61d0*/  LEA.HI.X.SX32 R4, R16, R3.reuse, 0x1, P4 ;  /* 0x0000000310047211 */ /* 0x082fe400020f0eff */
[----:B------:R-:W-:Y:S01]  /*61e0*/  LEA R16, P4, R13, R0, 0x1 ;  /* 0x000000000d107211 */ /* 0x000fe200078808ff */
[----:B------:R-:W-:Y:S01]  /*61f0*/  STL [R1+0xbdc], R17 ;  /* 0x000bdc1101007387 */ /* 0x000fe20000100800 */
[----:B------:R-:W-:-:S03]  /*6200*/  LEA.HI.X.SX32 R15, R15, R3, 0x1, P5 ;  /* 0x000000030f0f7211 */ /* 0x000fc600028f0eff */
[----:B------:R0:W-:Y:S04]  /*6210*/  STL [R1+0xba8], R4 ;  /* 0x000ba80401007387 */ /* 0x0001e80000100800 */
[----:B------:R-:W-:Y:S04]  /*6220*/  STL [R1+0xbe4], R16 ;  /* 0x000be41001007387 */ /* 0x000fe80000100800 */
[----:B------:R-:W5:Y:S01]  /*6230*/  LDL.LU R22, [R1+0x48] ;  /* 0x0000480001167983 */ /* 0x000f620000300800 */
[----:B0-----:R-:W-:-:S03]  /*6240*/  LEA R4, P5, R8, R0, 0x1 ;  /* 0x0000000008047211 */ /* 0x001fc600078a08ff */
[----:B------:R-:W-:Y:S01]  /*6250*/  STL [R1+0xbb0], R15 ;  /* 0x000bb00f01007387 */ /* 0x000fe20000100800 */
[----:B------:R-:W-:-:S03]  /*6260*/  LEA.HI.X.SX32 R9, R9, R3, 0x1, P6 ;  /* 0x0000000309097211 */ /* 0x000fc600030f0eff */
[----:B------:R0:W-:Y:S04]  /*6270*/  STL [R1+0xbec], R4 ;  /* 0x000bec0401007387 */ /* 0x0001e80000100800 */
[----:B------:R-:W5:Y:S04]  /*6280*/  LDL.LU R21, [R1+0x44] ;  /* 0x0000440001157983 */ /* 0x000f680000300800 */
[----:B------:R1:W-:Y:S01]  /*6290*/  STL [R1+0xbb8], R9 ;  /* 0x000bb80901007387 */ /* 0x0003e20000100800 */
[----:B0-----:R-:W-:-:S03]  /*62a0*/  LEA R4, P6, R6, R0, 0x1 ;  /* 0x0000000006047211 */ /* 0x001fc600078c08ff */
[----:B------:R-:W5:Y:S04]  /*62b0*/  LDL.LU R20, [R1+0x40] ;  /* 0x0000400001147983 */ /* 0x000f680000300800 */
[----:B------:R-:W-:Y:S01]  /*62c0*/  STL [R1+0xbf4], R4 ;  /* 0x000bf40401007387 */ /* 0x000fe20000100800 */
[----:B-1----:R-:W-:-:S03]  /*62d0*/  LEA.HI.X.SX32 R9, R14, R3, 0x1, P0 ;  /* 0x000000030e097211 */ /* 0x002fc600000f0eff */
[----:B------:R-:W5:Y:S04]  /*62e0*/  LDL.LU R19, [R1+0x3c] ;  /* 0x00003c0001137983 */ /* 0x000f680000300800 */
[----:B------:R0:W-:Y:S04]  /*62f0*/  STL [R1+0xbc0], R9 ;  /* 0x000bc00901007387 */ /* 0x0001e80000100800 */
[----:B------:R-:W5:Y:S01]  /*6300*/  LDL.LU R18, [R1+0x38] ;  /* 0x0000380001127983 */ /* 0x000f620000300800 */
[----:B0-----:R-:W-:Y:S02]  /*6310*/  LEA.HI.X.SX32 R9, R12, R3, 0x1, P1 ;  /* 0x000000030c097211 */ /* 0x001fe400008f0eff */
[----:B---3--:R-:W-:-:S05]  /*6320*/  LEA R4, P0, R29, R0, 0x1 ;  /* 0x000000001d047211 */ /* 0x008fca00078008ff */
[----:B------:R2:W-:Y:S04]  /*6330*/  STL [R1+0xbfc], R4 ;  /* 0x000bfc0401007387 */ /* 0x0005e80000100800 */
[----:B------:R-:W3:Y:S04]  /*6340*/  LDL.LU R17, [R1+0x34] ;  /* 0x0000340001117983 */ /* 0x000ee80000300800 */
[----:B------:R0:W-:Y:S04]  /*6350*/  STL [R1+0xbc8], R9 ;  /* 0x000bc80901007387 */ /* 0x0001e80000100800 */
[----:B------:R-:W3:Y:S01]  /*6360*/  LDL.LU R16, [R1+0x30] ;  /* 0x0000300001107983 */ /* 0x000ee20000300800 */
[----:B--2---:R-:W-:-:S05]  /*6370*/  LEA R4, P1, R27, R0, 0x1 ;  /* 0x000000001b047211 */ /* 0x004fca00078208ff */
[----:B------:R4:W-:Y:S01]  /*6380*/  STL [R1+0xc04], R4 ;  /* 0x000c040401007387 */ /* 0x0009e20000100800 */
[----:B0-----:R-:W-:-:S03]  /*6390*/  LEA.HI.X.SX32 R9, R28, R3, 0x1, P2 ;  /* 0x000000031c097211 */ /* 0x001fc600010f0eff */
[----:B------:R-:W2:Y:S04]  /*63a0*/  LDL.LU R15, [R1+0x2c] ;  /* 0x00002c00010f7983 */ /* 0x000ea80000300800 */
[----:B------:R0:W-:Y:S04]  /*63b0*/  STL [R1+0xbd0], R9 ;  /* 0x000bd00901007387 */ /* 0x0001e80000100800 */
[----:B------:R-:W2:Y:S01]  /*63c0*/  LDL.LU R28, [R1+0x28] ;  /* 0x00002800011c7983 */ /* 0x000ea20000300800 */
[----:B----4-:R-:W-:Y:S02]  /*63d0*/  LEA R4, P2, R26, R0, 0x1 ;  /* 0x000000001a047211 */ /* 0x010fe400078408ff */
[----:B0-----:R-:W-:-:S03]  /*63e0*/  LEA.HI.X.SX32 R9, R11, R3, 0x1, P3 ;  /* 0x000000030b097211 */ /* 0x001fc600018f0eff */
[----:B------:R0:W-:Y:S04]  /*63f0*/  STL [R1+0xc0c], R4 ;  /* 0x000c0c0401007387 */ /* 0x0001e80000100800 */
[----:B------:R-:W4:Y:S04]  /*6400*/  LDL.LU R11, [R1+0x24] ;  /* 0x00002400010b7983 */ /* 0x000f280000300800 */
[----:B------:R1:W-:Y:S04]  /*6410*/  STL [R1+0xbd8], R9 ;  /* 0x000bd80901007387 */ /* 0x0003e80000100800 */
[----:B------:R-:W2:Y:S01]  /*6420*/  LDL.LU R12, [R1+0x1c] ;  /* 0x00001c00010c7983 */ /* 0x000ea20000300800 */
[----:B0-----:R-:W-:-:S02]  /*6430*/  LEA R4, P3, R25, R0, 0x1 ;  /* 0x0000000019047211 */ /* 0x001fc400078608ff */
[----:B-1----:R-:W-:-:S03]  /*6440*/  LEA.HI.X.SX32 R9, R13, R3, 0x1, P4 ;  /* 0x000000030d097211 */ /* 0x002fc600020f0eff */
[----:B------:R5:W-:Y:S04]  /*6450*/  STL [R1+0xc14], R4 ;  /* 0x000c140401007387 */ /* 0x000be80000100800 */
[----:B------:R-:W4:Y:S04]  /*6460*/  LDL.LU R13, [R1+0x14] ;  /* 0x00001400010d7983 */ /* 0x000f280000300800 */
[----:B------:R0:W-:Y:S04]  /*6470*/  STL [R1+0xbe0], R9 ;  /* 0x000be00901007387 */ /* 0x0001e80000100800 */
[----:B------:R-:W4:Y:S01]  /*6480*/  LDL.LU R14, [R1+0x10] ;  /* 0x00001000010e7983 */ /* 0x000f220000300800 */
[----:B-----5:R-:W-:-:S02]  /*6490*/  LEA R4, P4, R24, R0, 0x1 ;  /* 0x0000000018047211 */ /* 0x020fc400078808ff */
[----:B0-----:R-:W-:-:S03]  /*64a0*/  LEA.HI.X.SX32 R9, R8, R3, 0x1, P5 ;  /* 0x0000000308097211 */ /* 0x001fc600028f0eff */
[----:B------:R-:W-:Y:S04]  /*64b0*/  STL [R1+0xc1c], R4 ;  /* 0x000c1c0401007387 */ /* 0x000fe80000100800 */
[----:B------:R-:W5:Y:S04]  /*64c0*/  LDL.LU R8, [R1+0xc] ;  /* 0x00000c0001087983 */ /* 0x000f680000300800 */
[----:B------:R0:W-:Y:S04]  /*64d0*/  STL [R1+0xbe8], R9 ;  /* 0x000be80901007387 */ /* 0x0001e80000100800 */
[----:B0-----:R-:W4:Y:S01]  /*64e0*/  LDL.LU R9, [R1+0x8] ;  /* 0x0000080001097983 */ /* 0x001f220000300800 */
[----:B------:R-:W-:-:S05]  /*64f0*/  LEA R4, P5, R23, R0, 0x1 ;  /* 0x0000000017047211 */ /* 0x000fca00078a08ff */
[----:B------:R0:W-:Y:S04]  /*6500*/  STL [R1+0xc24], R4 ;  /* 0x000c240401007387 */ /* 0x0001e80000100800 */
[----:B0-----:R-:W4:Y:S01]  /*6510*/  LDL.LU R4, [R1+0x4] ;  /* 0x0000040001047983 */ /* 0x001f220000300800 */
[-C--:B------:R-:W-:Y:S02]  /*6520*/  LEA.HI.X.SX32 R6, R6, R3.reuse, 0x1, P6 ;  /* 0x0000000306067211 */ /* 0x080fe400030f0eff */
[----:B------:R-:W-:-:S03]  /*6530*/  LEA.HI.X.SX32 R29, R29, R3, 0x1, P0 ;  /* 0x000000031d1d7211 */ /* 0x000fc600000f0eff */
[----:B------:R0:W-:Y:S02]  /*6540*/  STL [R1+0xbf0], R6 ;  /* 0x000bf00601007387 */ /* 0x0001e40000100800 */
[----:B0-----:R-:W-:-:S05]  /*6550*/  LEA R6, P6, R22, R0, 0x1 ;  /* 0x0000000016067211 */ /* 0x001fca00078c08ff */
[----:B------:R0:W-:Y:S01]  /*6560*/  STL [R1+0xc2c], R6 ;  /* 0x000c2c0601007387 */ /* 0x0001e20000100800 */
[----:B------:R-:W-:-:S03]  /*6570*/  LEA.HI.X.SX32 R27, R27, R3, 0x1, P1 ;  /* 0x000000031b1b7211 */ /* 0x000fc600008f0eff */
[----:B0-----:R-:W5:Y:S04]  /*6580*/  LDL.LU R6, [R1+0xdf0] ;  /* 0x000df00001067983 */ /* 0x001f680000300800 */
        /* <DEDUP_REMOVED lines=20> */
[----:B------:R3:W-:Y:S01]  /*66d0*/  STL [R1+0xc18], R24 ;  /* 0x000c181801007387 */ /* 0x0007e20000100800 */
[-C--:B------:R-:W-:Y:S02]  /*66e0*/  LEA.HI.X.SX32 R22, R22, R3.reuse, 0x1, P6 ;  /* 0x0000000316167211 */ /* 0x080fe400030f0eff */
[-C--:B------:R-:W-:Y:S02]  /*66f0*/  LEA.HI.X.SX32 R21, R21, R3.reuse, 0x1, P0 ;  /* 0x0000000315157211 */ /* 0x080fe400000f0eff */
[----:B------:R-:W-:Y:S02]  /*6700*/  LEA.HI.X.SX32 R20, R20, R3, 0x1, P1 ;  /* 0x0000000314147211 */ /* 0x000fe400008f0eff */
[----:B---3--:R-:W-:-:S05]  /*6710*/  LEA R24, P4, R17, R0, 0x1 ;  /* 0x0000000011187211 */ /* 0x008fca00078808ff */
[----:B------:R0:W-:Y:S04]  /*6720*/  STL [R1+0xc54], R24 ;  /* 0x000c541801007387 */ /* 0x0001e80000100800 */
[----:B0-----:R-:W3:Y:S04]  /*6730*/  LDL.LU R24, [R1+0xddc] ;  /* 0x000ddc0001187983 */ /* 0x001ee80000300800 */
[----:B------:R0:W-:Y:S02]  /*6740*/  STL [R1+0xc20], R23 ;  /* 0x000c201701007387 */ /* 0x0001e40000100800 */
[----:B0-----:R-:W-:-:S05]  /*6750*/  LEA R23, P5, R16, R0, 0x1 ;  /* 0x0000000010177211 */ /* 0x001fca00078a08ff */
[----:B------:R0:W-:Y:S04]  /*6760*/  STL [R1+0xc5c], R23 ;  /* 0x000c5c1701007387 */ /* 0x0001e80000100800 */
[----:B0-----:R-:W3:Y:S04]  /*6770*/  LDL.LU R23, [R1+0xdd8] ;  /* 0x000dd80001177983 */ /* 0x001ee80000300800 */
[----:B------:R2:W-:Y:S02]  /*6780*/  STL [R1+0xc28], R22 ;  /* 0x000c281601007387 */ /* 0x0005e40000100800 */
[----:B--2---:R-:W-:-:S05]  /*6790*/  LEA R22, P6, R15, R0, 0x1 ;  /* 0x000000000f167211 */ /* 0x004fca00078c08ff */
[----:B------:R0:W-:Y:S04]  /*67a0*/  STL [R1+0xc64], R22 ;  /* 0x000c641601007387 */ /* 0x0001e80000100800 */
[----:B0-----:R-:W2:Y:S04]  /*67b0*/  LDL.LU R22, [R1+0xdd4] ;  /* 0x000dd40001167983 */ /* 0x001ea80000300800 */
[----:B------:R0:W-:Y:S02]  /*67c0*/  STL [R1+0xc30], R21 ;  /* 0x000c301501007387 */ /* 0x0001e40000100800 */
[----:B0-----:R-:W-:-:S05]  /*67d0*/  LEA R21, P0, R28, R0, 0x1 ;  /* 0x000000001c157211 */ /* 0x001fca00078008ff */
[----:B------:R0:W-:Y:S01]  /*67e0*/  STL [R1+0xc6c], R21 ;  /* 0x000c6c1501007387 */ /* 0x0001e20000100800 */
[----:B------:R-:W-:-:S03]  /*67f0*/  LEA.HI.X.SX32 R19, R19, R3, 0x1, P2 ;  /* 0x0000000313137211 */ /* 0x000fc600010f0eff */
[----:B0-----:R-:W2:Y:S04]  /*6800*/  LDL.LU R21, [R1+0xdd0] ;  /* 0x000dd00001157983 */ /* 0x001ea80000300800 */
[----:B------:R4:W-:Y:S02]  /*6810*/  STL [R1+0xc38], R20 ;  /* 0x000c381401007387 */ /* 0x0009e40000100800 */
[----:B----4-:R-:W-:-:S05]  /*6820*/  LEA R20, P1, R11, R0, 0x1 ;  /* 0x000000000b147211 */ /* 0x010fca00078208ff */
[----:B------:R0:W-:Y:S01]  /*6830*/  STL [R1+0xc74], R20 ;  /* 0x000c741401007387 */ /* 0x0001e20000100800 */
[----:B------:R-:W-:-:S03]  /*6840*/  LEA.HI.X.SX32 R18, R18, R3, 0x1, P3 ;  /* 0x0000000312127211 */ /* 0x000fc600018f0eff */
[----:B0-----:R-:W4:Y:S04]  /*6850*/  LDL.LU R20, [R1+0xdcc] ;  /* 0x000dcc0001147983 */ /* 0x001f280000300800 */
[----:B------:R0:W-:Y:S02]  /*6860*/  STL [R1+0xc40], R19 ;  /* 0x000c401301007387 */ /* 0x0001e40000100800 */
[----:B0-----:R-:W-:-:S05]  /*6870*/  LEA R19, P2, R12, R0, 0x1 ;  /* 0x000000000c137211 */ /* 0x001fca00078408ff */
[----:B------:R0:W-:Y:S01]  /*6880*/  STL [R1+0xc7c], R19 ;  /* 0x000c7c1301007387 */ /* 0x0001e20000100800 */
[----:B------:R-:W-:-:S03]  /*6890*/  LEA.HI.X.SX32 R17, R17, R3, 0x1, P4 ;  /* 0x0000000311117211 */ /* 0x000fc600020f0eff */
[----:B0-----:R-:W2:Y:S04]  /*68a0*/  LDL.LU R19, [R1+0xdc8] ;  /* 0x000dc80001137983 */ /* 0x001ea80000300800 */
        /* <DEDUP_REMOVED lines=11> */
[----:B-----5:R-:W-:-:S05]  /*6960*/  LEA R16, P5, R8, R0, 0x1 ;  /* 0x0000000008107211 */ /* 0x020fca00078a08ff */
[----:B------:R0:W-:Y:S01]  /*6970*/  STL [R1+0xc94], R16 ;  /* 0x000c941001007387 */ /* 0x0001e20000100800 */
[----:B------:R-:W-:-:S03]  /*6980*/  LEA.HI.X.SX32 R28, R28, R3, 0x1, P0 ;  /* 0x000000031c1c7211 */ /* 0x000fc600000f0eff */
[----:B0-----:R-:W5:Y:S04]  /*6990*/  LDL.LU R16, [R1+0xdbc] ;  /* 0x000dbc0001107983 */ /* 0x001f680000300800 */
[----:B------:R0:W-:Y:S02]  /*69a0*/  STL [R1+0xc60], R15 ;  /* 0x000c600f01007387 */ /* 0x0001e40000100800 */
[----:B0-----:R-:W-:-:S05]  /*69b0*/  LEA R15, P6, R9, R0, 0x1 ;  /* 0x00000000090f7211 */ /* 0x001fca00078c08ff */
[----:B------:R0:W-:Y:S04]  /*69c0*/  STL [R1+0xc9c], R15 ;  /* 0x000c9c0f01007387 */ /* 0x0001e80000100800 */
[----:B0-----:R-:W2:Y:S04]  /*69d0*/  LDL.LU R15, [R1+0xdb8] ;  /* 0x000db800010f7983 */ /* 0x001ea80000300800 */
[----:B------:R0:W-:Y:S02]  /*69e0*/  STL [R1+0xc68], R28 ;  /* 0x000c681c01007387 */ /* 0x0001e40000100800 */
[----:B0-----:R-:W-:-:S05]  /*69f0*/  LEA R28, P0, R4, R0, 0x1 ;  /* 0x00000000041c7211 */ /* 0x001fca00078008ff */
[----:B------:R0:W-:Y:S04]  /*6a00*/  STL [R1+0xca4], R28 ;  /* 0x000ca41c01007387 */ /* 0x0001e80000100800 */
[----:B0-----:R-:W2:Y:S01]  /*6a10*/  LDL.LU R28, [R1+0xdb4] ;  /* 0x000db400011c7983 */ /* 0x001ea20000300800 */
[----:B------:R-:W-:-:S05]  /*6a20*/  LEA.HI.X.SX32 R11, R11, R3, 0x1, P1 ;  /* 0x000000030b0b7211 */ /* 0x000fca00008f0eff */
[----:B------:R2:W-:Y:S02]  /*6a30*/  STL [R1+0xc70], R11 ;  /* 0x000c700b01007387 */ /* 0x0005e40000100800 */
[----:B--2---:R-:W-:-:S05]  /*6a40*/  LEA R11, P1, R28, R0, 0x1 ;  /* 0x000000001c0b7211 */ /* 0x004fca00078208ff */
        /* <DEDUP_REMOVED lines=28> */
[----:B------:R2:W-:Y:S01]  /*6c10*/  STL [R1+0xca0], R4 ;  /* 0x000ca00401007387 */ /* 0x0005e20000100800 */
[----:B------:R-:W-:Y:S02]  /*6c20*/  LEA.HI.X.SX32 R11, R11, R3, 0x1, P2 ;  /* 0x000000030b0b7211 */ /* 0x000fe400010f0eff */
[----:B--2---:R-:W-:-:S05]  /*6c30*/  LEA R4, P0, R9, R0, 0x1 ;  /* 0x0000000009047211 */ /* 0x004fca00078008ff */
[----:B------:R0:W-:Y:S02]  /*6c40*/  STL [R1+0xcdc], R4 ;  /* 0x000cdc0401007387 */ /* 0x0001e40000100800 */
[----:B0-----:R-:W-:Y:S02]  /*6c50*/  LEA.HI.X.SX32 R4, R28, R3, 0x1, P1 ;  /* 0x000000031c047211 */ /* 0x001fe400008f0eff */
[----:B------:R-:W2:Y:S04]  /*6c60*/  LDL.LU R28, [R1+0xd98] ;  /* 0x000d9800011c7983 */ /* 0x000ea80000300800 */
[----:B------:R0:W-:Y:S02]  /*6c70*/  STL [R1+0xca8], R4 ;  /* 0x000ca80401007387 */ /* 0x0001e40000100800 */
[----:B0-----:R-:W-:-:S05]  /*6c80*/  LEA R4, P1, R15, R0, 0x1 ;  /* 0x000000000f047211 */ /* 0x001fca00078208ff */
[----:B------:R5:W-:Y:S04]  /*6c90*/  STL [R1+0xce4], R4 ;  /* 0x000ce40401007387 */ /* 0x000be80000100800 */
[----:B------:R0:W-:Y:S01]  /*6ca0*/  STL [R1+0xcb0], R11 ;  /* 0x000cb00b01007387 */ /* 0x0001e20000100800 */
[----:B-----5:R-:W-:Y:S02]  /*6cb0*/  LEA R4, P2, R16, R0, 0x1 ;  /* 0x0000000010047211 */ /* 0x020fe400078408ff */
[----:B0-----:R-:W-:-:S03]  /*6cc0*/  LEA.HI.X.SX32 R11, R12, R3, 0x1, P3 ;  /* 0x000000030c0b7211 */ /* 0x001fc600018f0eff */
[----:B------:R-:W-:Y:S04]  /*6cd0*/  STL [R1+0xcec], R4 ;  /* 0x000cec0401007387 */ /* 0x000fe80000100800 */
[----:B------:R0:W-:Y:S04]  /*6ce0*/  STL [R1+0xcb8], R11 ;  /* 0x000cb80b01007387 */ /* 0x0001e80000100800 */
[----:B0-----:R-:W5:Y:S01]  /*6cf0*/  LDL.LU R11, [R1+0xa0] ;  /* 0x0000a000010b7983 */ /* 0x001f620000300800 */
[----:B------:R-:W-:Y:S02]  /*6d00*/  LEA R12, P3, R17, R0, 0x1 ;  /* 0x00000000110c7211 */ /* 0x000fe400078608ff */
[----:B------:R-:W-:-:S03]  /*6d10*/  LEA.HI.X.SX32 R4, R13, R3, 0x1, P4 ;  /* 0x000000030d047211 */ /* 0x000fc600020f0eff */
[----:B------:R0:W-:Y:S01]  /*6d20*/  STL [R1+0xcf4], R12 ;  /* 0x000cf40c01007387 */ /* 0x0001e20000100800 */
[----:B------:R-:W-:-:S03]  /*6d30*/  LEA.HI.X.SX32 R13, R14, R3, 0x1, P5 ;  /* 0x000000030e0d7211 */ /* 0x000fc600028f0eff */
[----:B------:R1:W-:Y:S01]  /*6d40*/  STL [R1+0xcc0], R4 ;  /* 0x000cc00401007387 */ /* 0x0003e20000100800 */
[-C--:B0-----:R-:W-:Y:S02]  /*6d50*/  LEA R12, P4, R18, R0.reuse, 0x1 ;  /* 0x00000000120c7211 */ /* 0x081fe400078808ff */
[----:B-1----:R-:W-:-:S03]  /*6d60*/  LEA R4, P5, R19, R0, 0x1 ;  /* 0x0000000013047211 */ /* 0x002fc600078a08ff */
[----:B------:R0:W-:Y:S04]  /*6d70*/  STL [R1+0xcfc], R12 ;  /* 0x000cfc0c01007387 */ /* 0x0001e80000100800 */
[----:B------:R-:W-:Y:S04]  /*6d80*/  STL [R1+0xcc8], R13 ;  /* 0x000cc80d01007387 */ /* 0x000fe80000100800 */
[----:B------:R1:W-:Y:S01]  /*6d90*/  STL [R1+0xd04], R4 ;  /* 0x000d040401007387 */ /* 0x0003e20000100800 */
[----:B0-----:R-:W-:Y:S02]  /*6da0*/  LEA.HI.X.SX32 R12, R8, R3, 0x1, P6 ;  /* 0x00000003080c7211 */ /* 0x001fe400030f0eff */
[----:B----4-:R-:W-:-:S03]  /*6db0*/  LEA R8, P6, R20, R0, 0x1 ;  /* 0x0000000014087211 */ /* 0x010fc600078c08ff */
[----:B------:R-:W-:Y:S01]  /*6dc0*/  STL [R1+0xcd0], R12 ;  /* 0x000cd00c01007387 */ /* 0x000fe20000100800 */
[----:B-1----:R-:W-:-:S03]  /*6dd0*/  LEA.HI.X.SX32 R4, R9, R3, 0x1, P0 ;  /* 0x0000000309047211 */ /* 0x002fc600000f0eff */
[----:B------:R0:W-:Y:S01]  /*6de0*/  STL [R1+0xd0c], R8 ;  /* 0x000d0c0801007387 */ /* 0x0001e20000100800 */
[----:B------:R-:W-:-:S03]  /*6df0*/  LEA R9, P0, R21, R0, 0x1 ;  /* 0x0000000015097211 */ /* 0x000fc600078008ff */
[----:B------:R1:W-:Y:S01]  /*6e00*/  STL [R1+0xcd8], R4 ;  /* 0x000cd80401007387 */ /* 0x0003e20000100800 */
[----:B0-----:R-:W-:-:S03]  /*6e10*/  LEA.HI.X.SX32 R8, R15, R3, 0x1, P1 ;  /* 0x000000030f087211 */ /* 0x001fc600008f0eff */
[----:B------:R0:W-:Y:S01]  /*6e20*/  STL [R1+0xd14], R9 ;  /* 0x000d140901007387 */ /* 0x0001e20000100800 */
[----:B-1----:R-:W-:-:S03]  /*6e30*/  LEA R4, P1, R22, R0, 0x1 ;  /* 0x0000000016047211 */ /* 0x002fc600078208ff */
[----:B------:R3:W-:Y:S04]  /*6e40*/  STL [R1+0xce0], R8 ;  /* 0x000ce00801007387 */ /* 0x0007e80000100800 */
[----:B------:R1:W-:Y:S01]  /*6e50*/  STL [R1+0xd1c], R4 ;  /* 0x000d1c0401007387 */ /* 0x0003e20000100800 */
[----:B0-----:R-:W-:Y:S02]  /*6e60*/  LEA.HI.X.SX32 R9, R16, R3, 0x1, P2 ;  /* 0x0000000310097211 */ /* 0x001fe400010f0eff */
[----:B---3--:R-:W-:-:S03]  /*6e70*/  LEA R8, P2, R23, R0, 0x1 ;  /* 0x0000000017087211 */ /* 0x008fc600078408ff */
[----:B------:R0:W-:Y:S01]  /*6e80*/  STL [R1+0xce8], R9 ;  /* 0x000ce80901007387 */ /* 0x0001e20000100800 */
[----:B-1----:R-:W-:-:S03]  /*6e90*/  LEA.HI.X.SX32 R4, R17, R3, 0x1, P3 ;  /* 0x0000000311047211 */ /* 0x002fc600018f0eff */
[----:B------:R1:W-:Y:S04]  /*6ea0*/  STL [R1+0xd24], R8 ;  /* 0x000d240801007387 */ /* 0x0003e80000100800 */
[----:B------:R3:W-:Y:S01]  /*6eb0*/  STL [R1+0xcf0], R4 ;  /* 0x000cf00401007387 */ /* 0x0007e20000100800 */
[----:B0-----:R-:W-:Y:S02]  /*6ec0*/  LEA R9, P3, R24, R0, 0x1 ;  /* 0x0000000018097211 */ /* 0x001fe400078608ff */
[----:B-1----:R-:W-:-:S03]  /*6ed0*/  LEA.HI.X.SX32 R8, R18, R3, 0x1, P4 ;  /* 0x0000000312087211 */ /* 0x002fc600020f0eff */
[----:B------:R0:W-:Y:S01]  /*6ee0*/  STL [R1+0xd2c], R9 ;  /* 0x000d2c0901007387 */ /* 0x0001e20000100800 */
[----:B---3--:R-:W-:-:S03]  /*6ef0*/  LEA R4, P4, R25, R0, 0x1 ;  /* 0x0000000019047211 */ /* 0x008fc600078808ff */
[----:B------:R1:W-:Y:S04]  /*6f00*/  STL [R1+0xcf8], R8 ;  /* 0x000cf80801007387 */ /* 0x0003e80000100800 */
[----:B------:R3:W-:Y:S01]  /*6f10*/  STL [R1+0xd34], R4 ;  /* 0x000d340401007387 */ /* 0x0007e20000100800 */
[----:B0-----:R-:W-:Y:S02]  /*6f20*/  LEA.HI.X.SX32 R9, R19, R3, 0x1, P5 ;  /* 0x0000000313097211 */ /* 0x001fe400028f0eff */
[----:B-1----:R-:W-:-:S03]  /*6f30*/  LEA R8, P5, R26, R0, 0x1 ;  /* 0x000000001a087211 */ /* 0x002fc600078a08ff */
[----:B------:R0:W-:Y:S01]  /*6f40*/  STL [R1+0xd00], R9 ;  /* 0x000d000901007387 */ /* 0x0001e20000100800 */
[----:B---3--:R-:W-:-:S03]  /*6f50*/  LEA.HI.X.SX32 R4, R20, R3, 0x1, P6 ;  /* 0x0000000314047211 */ /* 0x008fc600030f0eff */
[----:B------:R1:W-:Y:S04]  /*6f60*/  STL [R1+0xd3c], R8 ;  /* 0x000d3c0801007387 */ /* 0x0003e80000100800 */
[----:B------:R3:W-:Y:S01]  /*6f70*/  STL [R1+0xd08], R4 ;  /* 0x000d080401007387 */ /* 0x0007e20000100800 */
[----:B0-----:R-:W-:Y:S02]  /*6f80*/  LEA R9, P6, R27, R0, 0x1 ;  /* 0x000000001b097211 */ /* 0x001fe400078c08ff */
[----:B-1----:R-:W-:-:S03]  /*6f90*/  LEA.HI.X.SX32 R8, R21, R3, 0x1, P0 ;  /* 0x0000000315087211 */ /* 0x002fc600000f0eff */
[----:B------:R0:W-:Y:S01]  /*6fa0*/  STL [R1+0xd44], R9 ;  /* 0x000d440901007387 */ /* 0x0001e20000100800 */
[----:B---3--:R-:W-:-:S03]  /*6fb0*/  LEA R4, P0, R29, R0, 0x1 ;  /* 0x000000001d047211 */ /* 0x008fc600078008ff */
[----:B------:R1:W-:Y:S01]  /*6fc0*/  STL [R1+0xd10], R8 ;  /* 0x000d100801007387 */ /* 0x0003e20000100800 */
[----:B------:R-:W-:-:S03]  /*6fd0*/  IMAD R5, R5, c[0x0][0x190], RZ ;  /* 0x0000640005057a24 */ /* 0x000fc600078e02ff */
[----:B------:R3:W-:Y:S01]  /*6fe0*/  STL [R1+0xd48], R4 ;  /* 0x000d480401007387 */ /* 0x0007e20000100800 */
[----:B0-----:R-:W-:Y:S01]  /*6ff0*/  LEA.HI.X.SX32 R9, R22, R3, 0x1, P1 ;  /* 0x0000000316097211 */ /* 0x001fe200008f0eff */
[----:B------:R-:W-:Y:S01]  /*7000*/  IMAD R10, R10, c[0x0][0x190], RZ ;  /* 0x000064000a0a7a24 */ /* 0x000fe200078e02ff */
[----:B-1----:R-:W-:-:S03]  /*7010*/  LEA R8, P1, R6, R0, 0x1 ;  /* 0x0000000006087211 */ /* 0x002fc600078208ff */
[----:B------:R0:W-:Y:S01]  /*7020*/  STL [R1+0xd18], R9 ;  /* 0x000d180901007387 */ /* 0x0001e20000100800 */
[----:B---3--:R-:W-:-:S03]  /*7030*/  LEA.HI.X.SX32 R4, R23, R3, 0x1, P2 ;  /* 0x0000000317047211 */ /* 0x008fc600010f0eff */
[----:B------:R1:W-:Y:S01]  /*7040*/  STL [R1+0xd4c], R8 ;  /* 0x000d4c0801007387 */ /* 0x0003e20000100800 */
[----:B------:R-:W-:-:S03]  /*7050*/  IMAD R7, R7, c[0x0][0x190], RZ ;  /* 0x0000640007077a24 */ /* 0x000fc600078e02ff */
        /* <DEDUP_REMOVED lines=9> */
[----:B------:R-:W-:Y:S01]  /*70f0*/  STL [R1+0xd30], R9 ;  /* 0x000d300901007387 */ /* 0x000fe20000100800 */
[----:B---3--:R-:W-:-:S03]  /*7100*/  LEA.HI.X.SX32 R4, R26, R3, 0x1, P5 ;  /* 0x000000031a047211 */ /* 0x008fc600028f0eff */
[----:B------:R0:W-:Y:S04]  /*7110*/  STL [R1+0xd58], R8 ;  /* 0x000d580801007387 */ /* 0x0001e80000100800 */
[----:B------:R1:W-:Y:S01]  /*7120*/  STL [R1+0xd38], R4 ;  /* 0x000d380401007387 */ /* 0x0003e20000100800 */
[-C--:B0-----:R-:W-:Y:S02]  /*7130*/  LEA.HI.X.SX32 R8, R27, R3.reuse, 0x1, P6 ;  /* 0x000000031b087211 */ /* 0x081fe400030f0eff */
[----:B-1----:R-:W-:Y:S02]  /*7140*/  LEA R4, P6, R2, R0, 0x1 ;  /* 0x0000000002047211 */ /* 0x002fe400078c08ff */
[-C--:B------:R-:W-:Y:S01]  /*7150*/  LEA.HI.X.SX32 R0, R29, R3.reuse, 0x1, P0 ;  /* 0x000000031d007211 */ /* 0x080fe200000f0eff */
[----:B------:R-:W-:Y:S01]  /*7160*/  STL [R1+0xd40], R8 ;  /* 0x000d400801007387 */ /* 0x000fe20000100800 */
[----:B------:R-:W-:-:S03]  /*7170*/  LEA.HI.X.SX32 R6, R6, R3, 0x1, P1 ;  /* 0x0000000306067211 */ /* 0x000fc600008f0eff */
[----:B------:R-:W-:Y:S04]  /*7180*/  STL [R1+0xb74], R4 ;  /* 0x000b740401007387 */ /* 0x000fe80000100800 */
[----:B------:R0:W-:Y:S04]  /*7190*/  STL [R1+0xb60], R0 ;  /* 0x000b600001007387 */ /* 0x0001e80000100800 */
[----:B------:R1:W-:Y:S01]  /*71a0*/  STL [R1+0xb64], R6 ;  /* 0x000b640601007387 */ /* 0x0003e20000100800 */
[-C--:B0-----:R-:W-:Y:S01]  /*71b0*/  LEA.HI.X.SX32 R0, R5, R3.reuse, 0x1, P2 ;  /* 0x0000000305007211 */ /* 0x081fe200010f0eff */
[----:B------:R-:W-:Y:S01]  /*71c0*/  IMAD.MOV.U32 R4, RZ, RZ, c[0x0][0x188] ;  /* 0x00006200ff047624 */ /* 0x000fe200078e00ff */
[----:B-1----:R-:W-:-:S03]  /*71d0*/  LEA.HI.X.SX32 R6, R10, R3, 0x1, P3 ;  /* 0x000000030a067211 */ /* 0x002fc600018f0eff */
[----:B------:R0:W-:Y:S01]  /*71e0*/  STL [R1+0xb68], R0 ;  /* 0x000b680001007387 */ /* 0x0001e20000100800 */
[----:B------:R-:W-:Y:S01]  /*71f0*/  IMAD R12, R4, 0x3f, RZ ;  /* 0x0000003f040c7824 */ /* 0x000fe200078e02ff */
[----:B0-----:R-:W-:Y:S01]  /*7200*/  LEA.HI.X.SX32 R0, R7, R3, 0x1, P4 ;  /* 0x0000000307007211 */ /* 0x001fe200020f0eff */
[----:B------:R-:W-:-:S04]  /*7210*/  IMAD.MOV.U32 R13, RZ, RZ, c[0x0][0x188] ;  /* 0x00006200ff0d7624 */ /* 0x000fc800078e00ff */
[----:B------:R-:W-:Y:S01]  /*7220*/  IMAD R8, R13, 0x3d, RZ ;  /* 0x0000003d0d087824 */ /* 0x000fe200078e02ff */
[----:B--2---:R-:W-:-:S04]  /*7230*/  LEA R14, P0, R28, c[0x0][0x160], 0x1 ;  /* 0x000058001c0e7a11 */ /* 0x004fc800078008ff */
[----:B------:R-:W-:Y:S02]  /*7240*/  LEA.HI.X.SX32 R15, R28, c[0x0][0x164], 0x1, P0 ;  /* 0x000059001c0f7a11 */ /* 0x000fe400000f0eff */
[----:B------:R-:W2:Y:S01]  /*7250*/  LDL.LU R28, [R1+0xd94] ;  /* 0x000d9400011c7983 */ /* 0x000ea20000300800 */
[----:B-----5:R-:W-:-:S04]  /*7260*/  LEA R16, P5, R11, c[0x0][0x160], 0x1 ;  /* 0x000058000b107a11 */ /* 0x020fc800078a08ff */
[----:B------:R-:W-:Y:S01]  /*7270*/  LEA.HI.X.SX32 R17, R11, c[0x0][0x164], 0x1, P5 ;  /* 0x000059000b117a11 */ /* 0x000fe200028f0eff */
[----:B------:R-:W-:-:S04]  /*7280*/  IMAD.MOV.U32 R11, RZ, RZ, c[0x0][0x188] ;  /* 0x00006200ff0b7624 */ /* 0x000fc800078e00ff */
[----:B------:R-:W-:Y:S04]  /*7290*/  STL.64 [R1+0x740], R16 ;  /* 0x0007401001007387 */ /* 0x000fe80000100a00 */
[----:B------:R0:W-:Y:S01]  /*72a0*/  STL [R1+0xb6c], R6 ;  /* 0x000b6c0601007387 */ /* 0x0001e20000100800 */
[----:B------:R-:W-:-:S03]  /*72b0*/  IMAD.WIDE R4, R12, 0x2, R16 ;  /* 0x000000020c047825 */ /* 0x000fc600078e0210 */
[----:B------:R-:W-:Y:S04]  /*72c0*/  STL.64 [R1+0x748], R14 ;  /* 0x0007480e01007387 */ /* 0x000fe80000100a00 */
[----:B------:R1:W-:Y:S01]  /*72d0*/  STL [R1+0xb70], R0 ;  /* 0x000b700001007387 */ /* 0x0003e20000100800 */
[----:B------:R-:W-:Y:S02]  /*72e0*/  IMAD R11, R11, 0x3e, RZ ;  /* 0x0000003e0b0b7824 */ /* 0x000fe400078e02ff */
[----:B0-----:R-:W-:Y:S01]  /*72f0*/  IMAD.WIDE R6, R12, 0x2, R14 ;  /* 0x000000020c067825 */ /* 0x001fe200078e020e */
[----:B-1----:R-:W-:Y:S02]  /*7300*/  LEA.HI.X.SX32 R0, R2, R3, 0x1, P6 ;  /* 0x0000000302007211 */ /* 0x002fe400030f0eff */
[----:B------:R-:W3:Y:S04]  /*7310*/  LDL.LU R2, [R1+0xd90] ;  /* 0x000d900001027983 */ /* 0x000ee80000300800 */
[----:B------:R-:W-:Y:S04]  /*7320*/  STL [R1+0x76c], R0 ;  /* 0x00076c0001007387 */ /* 0x000fe80000100800 */
[----:B------:R-:W-:Y:S04]  /*7330*/  STL [R1+0x774], R4 ;  /* 0x0007740401007387 */ /* 0x000fe80000100800 */
[----:B------:R0:W-:Y:S04]  /*7340*/  STL [R1+0x770], R5 ;  /* 0x0007700501007387 */ /* 0x0001e80000100800 */
[----:B------:R-:W-:Y:S01]  /*7350*/  STL [R1+0x77c], R6 ;  /* 0x00077c0601007387 */ /* 0x000fe20000100800 */
[----:B0-----:R-:W-:-:S03]  /*7360*/  IMAD.WIDE R4, R11, 0x2, R16 ;  /* 0x000000020b047825 */ /* 0x001fc600078e0210 */
[----:B------:R0:W-:Y:S04]  /*7370*/  STL [R1+0x778], R7 ;  /* 0x0007780701007387 */ /* 0x0001e80000100800 */
[----:B------:R-:W-:Y:S04]  /*7380*/  STL [R1+0x784], R4 ;  /* 0x0007840401007387 */ /* 0x000fe80000100800 */
[----:B------:R1:W-:Y:S01]  /*7390*/  STL [R1+0x780], R5 ;  /* 0x0007800501007387 */ /* 0x0003e20000100800 */
[----:B0-----:R-:W-:-:S04]  /*73a0*/  IMAD.WIDE R6, R11, 0x2, R14 ;  /* 0x000000020b067825 */ /* 0x001fc800078e020e */
[----:B------:R-:W-:Y:S01]  /*73b0*/  IMAD R0, R13, 0x3c, RZ ;  /* 0x0000003c0d007824 */ /* 0x000fe200078e02ff */
[----:B------:R-:W-:Y:S01]  /*73c0*/  STL [R1+0x78c], R6 ;  /* 0x00078c0601007387 */ /* 0x000fe20000100800 */
[----:B-1----:R-:W-:-:S03]  /*73d0*/  IMAD.WIDE R4, R8, 0x2, R16 ;  /* 0x0000000208047825 */ /* 0x002fc600078e0210 */
[----:B------:R0:W-:Y:S01]  /*73e0*/  STL [R1+0x788], R7 ;  /* 0x0007880701007387 */ /* 0x0001e20000100800 */
[----:B------:R-:W-:-:S03]  /*73f0*/  IMAD.WIDE R8, R8, 0x2, R14 ;  /* 0x0000000208087825 */ /* 0x000fc600078e020e */
[----:B------:R-:W-:Y:S04]  /*7400*/  STL [R1+0x794], R4 ;  /* 0x0007940401007387 */ /* 0x000fe80000100800 */
[----:B------:R1:W-:Y:S04]  /*7410*/  STL [R1+0x790], R5 ;  /* 0x0007900501007387 */ /* 0x0003e80000100800 */
[----:B------:R4:W-:Y:S01]  /*7420*/  STL [R1+0x79c], R8 ;  /* 0x00079c0801007387 */ /* 0x0009e20000100800 */
[----:B0-----:R-:W-:-:S04]  /*7430*/  IMAD.WIDE R6, R0, 0x2, R14 ;  /* 0x0000000200067825 */ /* 0x001fc800078e020e */
[----:B-1----:R-:W-:Y:S01]  /*7440*/  IMAD.WIDE R4, R0, 0x2, R16 ;  /* 0x0000000200047825 */ /* 0x002fe200078e0210 */
[----:B------:R-:W-:Y:S03]  /*7450*/  STL [R1+0x798], R9 ;  /* 0x0007980901007387 */ /* 0x000fe60000100800 */
[C---:B----4-:R-:W-:Y:S01]  /*7460*/  IMAD R8, R13.reuse, 0x3b, RZ ;  /* 0x0000003b0d087824 */ /* 0x050fe200078e02ff */
[----:B------:R-:W-:Y:S04]  /*7470*/  STL [R1+0x7a4], R4 ;  /* 0x0007a40401007387 */ /* 0x000fe80000100800 */
[----:B------:R0:W-:Y:S01]  /*7480*/  STL [R1+0x7a0], R5 ;  /* 0x0007a00501007387 */ /* 0x0001e20000100800 */
[----:B------:R-:W-:-:S03]  /*7490*/  IMAD R0, R13, 0x3a, RZ ;  /* 0x0000003a0d007824 */ /* 0x000fc600078e02ff */
[----:B------:R-:W-:Y:S01]  /*74a0*/  STL [R1+0x7ac], R6 ;  /* 0x0007ac0601007387 */ /* 0x000fe20000100800 */
[----:B0-----:R-:W-:-:S03]  /*74b0*/  IMAD.WIDE R4, R8, 0x2, R16 ;  /* 0x0000000208047825 */ /* 0x001fc600078e0210 */
        /* <DEDUP_REMOVED lines=179> */
[----:B------:R-:W-:-:S03]  /*7ff0*/  IMAD.SHL.U32 R0, R13, 0x20, RZ ;  /* 0x000000200d007824 */ /* 0x000fc600078e00ff */
        /* <DEDUP_REMOVED lines=202> */
[----:B------:R-:W4:Y:S01]  /*8ca0*/  S2R R12, SR_TID.X ;  /* 0x00000000000c7919 */ /* 0x000f220000002100 */
[----:B0-----:R-:W-:-:S03]  /*8cb0*/  IMAD.WIDE R6, R0, 0x2, R14 ;  /* 0x0000000200067825 */ /* 0x001fc600078e020e */
[----:B------:R0:W-:Y:S01]  /*8cc0*/  STL [R1+0xb1c], R8 ;  /* 0x000b1c0801007387 */ /* 0x0001e20000100800 */
[----:B-1----:R-:W-:-:S03]  /*8cd0*/  IMAD.WIDE R4, R0, 0x2, R16 ;  /* 0x0000000200047825 */ /* 0x002fc600078e0210 */
[----:B------:R-:W-:Y:S04]  /*8ce0*/  STL [R1+0xb18], R9 ;  /* 0x000b180901007387 */ /* 0x000fe80000100800 */
[----:B------:R-:W-:Y:S01]  /*8cf0*/  STL [R1+0xb24], R4 ;  /* 0x000b240401007387 */ /* 0x000fe20000100800 */
[----:B0-----:R-:W-:-:S03]  /*8d00*/  IMAD R8, R13, 0x3, RZ ;  /* 0x000000030d087824 */ /* 0x001fc600078e02ff */
[----:B------:R0:W-:Y:S01]  /*8d10*/  STL [R1+0xb20], R5 ;  /* 0x000b200501007387 */ /* 0x0001e20000100800 */
[----:B------:R-:W-:-:S03]  /*8d20*/  IMAD.SHL.U32 R0, R13, 0x2, RZ ;  /* 0x000000020d007824 */ /* 0x000fc600078e00ff */
[----:B------:R-:W-:Y:S01]  /*8d30*/  STL [R1+0xb2c], R6 ;  /* 0x000b2c0601007387 */ /* 0x000fe20000100800 */
[----:B0-----:R-:W-:-:S03]  /*8d40*/  IMAD.WIDE R4, R8, 0x2, R16 ;  /* 0x0000000208047825 */ /* 0x001fc600078e0210 */
[----:B------:R0:W-:Y:S01]  /*8d50*/  STL [R1+0xb28], R7 ;  /* 0x000b280701007387 */ /* 0x0001e20000100800 */
[----:B------:R-:W-:-:S03]  /*8d60*/  IMAD.WIDE R8, R8, 0x2, R14 ;  /* 0x0000000208087825 */ /* 0x000fc600078e020e */
[----:B------:R-:W-:Y:S04]  /*8d70*/  STL [R1+0xb34], R4 ;  /* 0x000b340401007387 */ /* 0x000fe80000100800 */
[----:B------:R1:W-:Y:S01]  /*8d80*/  STL [R1+0xb30], R5 ;  /* 0x000b300501007387 */ /* 0x0003e20000100800 */
[----:B0-----:R-:W-:-:S03]  /*8d90*/  IMAD.WIDE R6, R0, 0x2, R14 ;  /* 0x0000000200067825 */ /* 0x001fc600078e020e */
[----:B------:R-:W-:Y:S01]  /*8da0*/  STL [R1+0xb3c], R8 ;  /* 0x000b3c0801007387 */ /* 0x000fe20000100800 */
[----:B-1----:R-:W-:-:S03]  /*8db0*/  IMAD.WIDE R4, R0, 0x2, R16 ;  /* 0x0000000200047825 */ /* 0x002fc600078e0210 */
[----:B------:R0:W-:Y:S04]  /*8dc0*/  STL [R1+0xb38], R9 ;  /* 0x000b380901007387 */ /* 0x0001e80000100800 */
[----:B------:R-:W-:Y:S04]  /*8dd0*/  STL [R1+0xb44], R4 ;  /* 0x000b440401007387 */ /* 0x000fe80000100800 */
[----:B------:R1:W-:Y:S01]  /*8de0*/  STL [R1+0xb40], R5 ;  /* 0x000b400501007387 */ /* 0x0003e20000100800 */
[----:B0-----:R-:W-:-:S03]  /*8df0*/  IMAD.WIDE R8, R13, 0x2, R16 ;  /* 0x000000020d087825 */ /* 0x001fc600078e0210 */
[----:B------:R4:W-:Y:S04]  /*8e00*/  STL [R1+0xb4c], R6 ;  /* 0x000b4c0601007387 */ /* 0x0009e80000100800 */
[----:B------:R-:W-:Y:S01]  /*8e10*/  STL [R1+0xb48], R7 ;  /* 0x000b480701007387 */ /* 0x000fe20000100800 */
[----:B-1----:R-:W-:-:S03]  /*8e20*/  IMAD.WIDE R4, R13, 0x2, R14 ;  /* 0x000000020d047825 */ /* 0x002fc600078e020e */
[----:B------:R-:W-:Y:S04]  /*8e30*/  STL [R1+0xb54], R8 ;  /* 0x000b540801007387 */ /* 0x000fe80000100800 */
[----:B------:R-:W-:Y:S01]  /*8e40*/  STL [R1+0xb50], R9 ;  /* 0x000b500901007387 */ /* 0x000fe20000100800 */
[----:B----4-:R-:W-:-:S03]  /*8e50*/  IMAD.SHL.U32 R6, R12, 0x20, RZ ;  /* 0x000000200c067824 */ /* 0x010fc600078e00ff */
[----:B------:R-:W-:Y:S04]  /*8e60*/  STL [R1+0xb5c], R4 ;  /* 0x000b5c0401007387 */ /* 0x000fe80000100800 */
[----:B------:R0:W-:Y:S04]  /*8e70*/  STL [R1+0xb58], R5 ;  /* 0x000b580501007387 */ /* 0x0001e80000100800 */
[----:B------:R-:W-:Y:S04]  /*8e80*/  STL [R1+0x768], RZ ;  /* 0x000768ff01007387 */ /* 0x000fe80000100800 */
[----:B------:R-:W-:Y:S04]  /*8e90*/  STL [R1+0x330], RZ ;  /* 0x000330ff01007387 */ /* 0x000fe80000100800 */
[----:B------:R-:W-:Y:S04]  /*8ea0*/  STL [R1+0xd8c], R6 ;  /* 0x000d8c0601007387 */ /* 0x000fe80000100800 */
[----:B------:R-:W-:Y:S04]  /*8eb0*/  STL [R1+0x334], RZ ;  /* 0x000334ff01007387 */ /* 0x000fe80000100800 */
        /* <DEDUP_REMOVED lines=197> */
[----:B------:R-:W-:Y:S01]  /*9b10*/  STL [R1+0x45c], RZ ;  /* 0x00045cff01007387 */ /* 0x000fe20000100800 */
[----:B------:R-:W-:-:S03]  /*9b20*/  LOP3.LUT R11, R12, 0x7f, RZ, 0xc0, !PT ;  /* 0x0000007f0c0b7812 */ /* 0x000fc600078ec0ff */
[----:B------:R-:W-:Y:S04]  /*9b30*/  STL [R1+0x440], RZ ;  /* 0x000440ff01007387 */ /* 0x000fe80000100800 */
[----:B------:R-:W-:Y:S04]  /*9b40*/  STL [R1+0x444], RZ ;  /* 0x000444ff01007387 */ /* 0x000fe80000100800 */
[----:B------:R-:W-:Y:S04]  /*9b50*/  STL [R1+0x448], RZ ;  /* 0x000448ff01007387 */ /* 0x000fe80000100800 */
[----:B------:R-:W-:Y:S04]  /*9b60*/  STL [R1+0x44c], RZ ;  /* 0x00044cff01007387 */ /* 0x000fe80000100800 */
[----:B------:R-:W4:Y:S01]  /*9b70*/  LDL.LU R12, [R1+0x114] ;  /* 0x00011400010c7983 */ /* 0x000f220000300800 */
[----:B------:R-:W-:-:S03]  /*9b80*/  IMAD.SHL.U32 R29, R11, 0x2, RZ ;  /* 0x000000020b1d7824 */ /* 0x000fc600078e00ff */
[----:B------:R-:W5:Y:S04]  /*9b90*/  LDL.LU R11, [R1+0x118] ;  /* 0x00011800010b7983 */ /* 0x000f680000300800 */
        /* <DEDUP_REMOVED lines=24> */
[----:B------:R-:W-:Y:S01]  /*9d20*/  IMAD.SHL.U32 R3, R13, 0x40, RZ ;  /* 0x000000400d037824 */ /* 0x000fe200078e00ff */
[----:B------:R-:W-:-:S04]  /*9d30*/  ULDC UR4, c[0x0][0x18c] ;  /* 0x0000630000047ab9 */ /* 0x000fc80000000800 */
[----:B------:R-:W-:Y:S01]  /*9d40*/  SHF.R.S32.HI R0, RZ, 0x1f, R3 ;  /* 0x0000001fff007819 */ /* 0x000fe20000011403 */
[----:B------:R-:W-:Y:S01]  /*9d50*/  USHF.L.U32 UR4, UR4, 0x6, URZ ;  /* 0x0000000604047899 */ /* 0x000fe2000800063f */
[----:B0-----:R-:W-:Y:S02]  /*9d60*/  LOP3.LUT R5, R29, 0x10, RZ, 0x3c, !PT ;  /* 0x000000101d057812 */ /* 0x001fe400078e3cff */
[----:B------:R-:W-:Y:S02]  /*9d70*/  SHF.L.U64.HI R0, R3, 0x1, R0 ;  /* 0x0000000103007819 */ /* 0x000fe40000010200 */
[C---:B------:R-:W-:Y:S01]  /*9d80*/  LOP3.LUT R3, R29.reuse, 0x30, RZ, 0x3c, !PT ;  /* 0x000000301d037812 */ /* 0x040fe200078e3cff */
[----:B------:R-:W-:Y:S01]  /*9d90*/  USHF.R.S32.HI UR5, URZ, 0x1f, UR4 ;  /* 0x0000001f3f057899 */ /* 0x000fe20008011404 */
[C---:B------:R-:W-:Y:S02]  /*9da0*/  LOP3.LUT R5, R29.reuse, 0x40, RZ, 0x3c, !PT ;  /* 0x000000401d057812 */ /* 0x040fe400078e3cff */
[----:B------:R-:W-:-:S02]  /*9db0*/  LOP3.LUT R3, R29, 0x60, RZ, 0x3c, !PT ;  /* 0x000000601d037812 */ /* 0x000fc400078e3cff */
[----:B------:R-:W-:Y:S02]  /*9dc0*/  LOP3.LUT R5, R29, 0x70, RZ, 0x3c, !PT ;  /* 0x000000701d057812 */ /* 0x000fe400078e3cff */
[C---:B---3--:R-:W-:Y:S02]  /*9dd0*/  LOP3.LUT R3, R2.reuse, 0x40, RZ, 0x3c, !PT ;  /* 0x0000004002037812 */ /* 0x048fe400078e3cff */
[----:B------:R-:W-:Y:S02]  /*9de0*/  LOP3.LUT R5, R2, 0x60, RZ, 0x3c, !PT ;  /* 0x0000006002057812 */ /* 0x000fe400078e3cff */
[----:B--2---:R-:W-:Y:S01]  /*9df0*/  LOP3.LUT R3, R28, 0x40, RZ, 0x3c, !PT ;  /* 0x000000401c037812 */ /* 0x004fe200078e3cff */
[----:B------:R-:W-:Y:S02]  /*9e00*/  USHF.L.U32 UR8, UR4, 0x1, URZ ;  /* 0x0000000104087899 */ /* 0x000fe4000800063f */
[----:B------:R-:W-:Y:S01]  /*9e10*/  USHF.L.U64.HI UR5, UR4, 0x1, UR5 ;  /* 0x0000000104057899 */ /* 0x000fe20008010205 */
[----:B----4-:R-:W-:-:S05]  /*9e20*/  SHF.R.S32.HI R4, RZ, 0x6, R12 ;  /* 0x00000006ff047819 */ /* 0x010fca000001140c */
[----:B------:R5:W-:Y:S04]  /*9e30*/  STL [R1+0xd5c], R4 ;  /* 0x000d5c0401007387 */ /* 0x000be80000100800 */
[----:B------:R-:W-:Y:S01]  /*9e40*/  STL [R1+0x150], RZ ;  /* 0x000150ff01007387 */ /* 0x000fe20000100800 */
[----:B-----5:R-:W-:-:S03]  /*9e50*/  LOP3.LUT R4, R11, 0x400, R6, 0xf8, !PT ;  /* 0x000004000b047812 */ /* 0x020fc600078ef806 */
[----:B------:R-:W-:Y:S04]  /*9e60*/  STL [R1+0x154], RZ ;  /* 0x000154ff01007387 */ /* 0x000fe80000100800 */
[----:B------:R-:W-:Y:S04]  /*9e70*/  STL [R1+0x158], RZ ;  /* 0x000158ff01007387 */ /* 0x000fe80000100800 */
[----:B------:R0:W-:Y:S04]  /*9e80*/  STL [R1+0x754], R4 ;  /* 0x0007540401007387 */ /* 0x0001e80000100800 */
        /* <DEDUP_REMOVED lines=17> */
[----:B0-----:R-:W-:-:S03]  /*9fa0*/  LOP3.LUT R4, R4, 0x40, RZ, 0x3c, !PT ;  /* 0x0000004004047812 */ /* 0x001fc600078e3cff */
        /* <DEDUP_REMOVED lines=8> */
[----:B------:R1:W-:Y:S01]  /*a030*/  STL [R1+0x758], R4 ;  /* 0x0007580401007387 */ /* 0x0003e20000100800 */
[----:B------:R-:W-:-:S02]  /*a040*/  LOP3.LUT R6, R29, 0x20, RZ, 0x3c, !PT ;  /* 0x000000201d067812 */ /* 0x000fc400078e3cff */
[----:B------:R-:W-:Y:S02]  /*a050*/  LOP3.LUT R6, R29, 0x50, RZ, 0x3c, !PT ;  /* 0x000000501d067812 */ /* 0x000fe400078e3cff */
[----:B------:R-:W-:Y:S02]  /*a060*/  LOP3.LUT R6, R2, 0x20, RZ, 0x3c, !PT ;  /* 0x0000002002067812 */ /* 0x000fe400078e3cff */
.L_x_3:
[----:B-1----:R-:W2:Y:S01]  /*a070*/  LDL.64 R4, [R1+0x748] ;  /* 0x0007480001047983 */ /* 0x002ea20000100a00 */
[----:B------:R-:W-:-:S03]  /*a080*/  IMAD.MOV.U32 R3, RZ, RZ, -0x40 ;  /* 0xffffffc0ff037424 */ /* 0x000fc600078e00ff */
[----:B--2---:R0:W-:Y:S04]  /*a090*/  STL [R1+0x206c], R5 ;  /* 0x00206c0501007387 */ /* 0x0041e80000100800 */
[----:B0-----:R-:W2:Y:S04]  /*a0a0*/  LDL R5, [R1+0x768] ;  /* 0x0007680001057983 */ /* 0x001ea80000100800 */
[----:B------:R-:W-:Y:S04]  /*a0b0*/  STL [R1+0x1ff0], R24 ;  /* 0x001ff01801007387 */ /* 0x000fe80000100800 */
        /* <DEDUP_REMOVED lines=14> */
[----:B------:R0:W-:Y:S04]  /*a1a0*/  STL [R1+0x2068], R24 ;  /* 0x0020681801007387 */ /* 0x0001e80000100800 */
        /* <DEDUP_REMOVED lines=58> */
[----:B------:R-:W-:Y:S01]  /*a550*/  STL [R1+0x1f44], R9 ;  /* 0x001f440901007387 */ /* 0x000fe20000100800 */
[----:B--2---:R-:W-:-:S03]  /*a560*/  IMAD R3, R5, R3, c[0x0][0x180] ;  /* 0x0000600005037624 */ /* 0x004fc600078e0203 */
[----:B------:R-:W-:Y:S04]  /*a570*/  STL [R1+0x1f48], R9 ;  /* 0x001f480901007387 */ /* 0x000fe80000100800 */
[----:B------:R-:W-:Y:S04]  /*a580*/  STL [R1+0x1f4c], R9 ;  /* 0x001f4c0901007387 */ /* 0x000fe80000100800 */
[----:B------:R-:W-:Y:S04]  /*a590*/  STL [R1+0x1f30], R8 ;  /* 0x001f300801007387 */ /* 0x000fe80000100800 */
[----:B------:R-:W-:Y:S04]  /*a5a0*/  STL [R1+0x1f50], R8 ;  /* 0x001f500801007387 */ /* 0x000fe80000100800 */
[----:B------:R-:W-:Y:S04]  /*a5b0*/  STL [R1+0x1f2c], R14 ;  /* 0x001f2c0e01007387 */ /* 0x000fe80000100800 */
[----:B------:R-:W-:Y:S04]  /*a5c0*/  STL [R1+0x1f28], R15 ;  /* 0x001f280f01007387 */ /* 0x000fe80000100800 */
[----:B-----5:R-:W-:Y:S04]  /*a5d0*/  STL [R1+0x1f18], R7 ;  /* 0x001f180701007387 */ /* 0x020fe80000100800 */
        /* <DEDUP_REMOVED lines=26> */
[----:B------:R-:W2:Y:S01]  /*a780*/  LDL.LU R5, [R1+0x206c] ;  /* 0x00206c0001057983 */ /* 0x000ea20000300800 */
[----:B------:R-:W-:-:S02]  /*a790*/  ISETP.GT.AND P0, PT, R3, RZ, PT ;  /* 0x000000ff0300720c */ /* 0x000fc40003f04270 */
[----:B0-----:R-:W-:Y:S02]  /*a7a0*/  PRMT R24, RZ, 0x7610, R24 ;  /* 0x00007610ff187816 */ /* 0x001fe40000000018 */
[----:B-1----:R-:W-:Y:S02]  /*a7b0*/  PRMT R25, RZ, 0x7610, R25 ;  /* 0x00007610ff197816 */ /* 0x002fe40000000019 */
[----:B------:R-:W-:-:S07]  /*a7c0*/  ISETP.GT.AND P1, PT, R3, 0x1, PT ;  /* 0x000000010300780c */ /* 0x000fce0003f24270 */
[----:B--2---:R-:W2:Y:S04]  /*a7d0*/  @P0 LDG.E.U16 R24, [R4.64] ;  /* 0x0000000604180981 */ /* 0x004ea8000c1e1500 */
[----:B--2---:R0:W-:Y:S04]  /*a7e0*/  STL [R1+0x10], R24 ;  /* 0x0000101801007387 */ /* 0x0041e80000100800 */
[----:B0-----:R-:W2:Y:S04]  /*a7f0*/  LDL.LU R24, [R1+0x2068] ;  /* 0x0020680001187983 */ /* 0x001ea80000300800 */
[----:B------:R-:W3:Y:S01]  /*a800*/  LDL.64 R4, [R1+0x740] ;  /* 0x0007400001047983 */ /* 0x000ee20000100a00 */
[----:B------:R-:W-:-:S02]  /*a810*/  ISETP.GT.AND P2, PT, R3, 0x2, PT ;  /* 0x000000020300780c */ /* 0x000fc40003f44270 */
[----:B--2---:R-:W-:Y:S01]  /*a820*/  PRMT R24, RZ, 0x7610, R24 ;  /* 0x00007610ff187816 */ /* 0x004fe20000000018 */
[----:B---3--:R-:W2:Y:S04]  /*a830*/  @P0 LDG.E.U16 R25, [R4.64] ;  /* 0x0000000604190981 */ /* 0x008ea8000c1e1500 */
[----:B--2---:R0:W-:Y:S04]  /*a840*/  STL [R1+0x14], R25 ;  /* 0x0000141901007387 */ /* 0x0041e80000100800 */
[----:B0-----:R-:W2:Y:S04]  /*a850*/  LDL.LU R25, [R1+0x2064] ;  /* 0x0020640001197983 */ /* 0x001ea80000300800 */
[----:B------:R-:W3:Y:S04]  /*a860*/  LDL R4, [R1+0xb58] ;  /* 0x000b580001047983 */ /* 0x000ee80000100800 */
[----:B------:R-:W3:Y:S01]  /*a870*/  LDL R5, [R1+0xb5c] ;  /* 0x000b5c0001057983 */ /* 0x000ee20000100800 */
[----:B--2---:R-:W-:-:S02]  /*a880*/  PRMT R25, RZ, 0x7610, R25 ;  /* 0x00007610ff197816 */ /* 0x004fc40000000019 */
[----:B---3--:R-:W-:-:S04]  /*a890*/  @P1 LOP3.LUT R5, R5, R4, RZ, 0x3c, !PT ;  /* 0x0000000405051212 */ /* 0x008fc800078e3cff */
[----:B------:R-:W-:-:S04]  /*a8a0*/  @P1 LOP3.LUT R4, R5, R4, RZ, 0x3c, !PT ;  /* 0x0000000405041212 */ /* 0x000fc800078e3cff */
[----:B------:R-:W-:-:S05]  /*a8b0*/  @P1 LOP3.LUT R5, R5, R4, RZ, 0x3c, !PT ;  /* 0x0000000405051212 */ /* 0x000fca00078e3cff */
[----:B------:R-:W2:Y:S04]  /*a8c0*/  @P1 LDG.E.U16 R24, [R4.64] ;  /* 0x0000000604181981 */ /* 0x000ea8000c1e1500 */
[----:B--2---:R0:W-:Y:S04]  /*a8d0*/  STL [R1+0x20], R24 ;  /* 0x0000201801007387 */ /* 0x0041e80000100800 */
[----:B0-----:R-:W2:Y:S04]  /*a8e0*/  LDL.LU R24, [R1+0x2060] ;  /* 0x0020600001187983 */ /* 0x001ea80000300800 */
[----:B------:R-:W3:Y:S04]  /*a8f0*/  LDL R4, [R1+0xb50] ;  /* 0x000b500001047983 */ /* 0x000ee80000100800 */
[----:B------:R-:W3:Y:S01]  /*a900*/  LDL R5, [R1+0xb54] ;  /* 0x000b540001057983 */ /* 0x000ee20000100800 */
[----:B------:R-:W-:-:S02]  /*a910*/  ISETP.GT.AND P0, PT, R3, 0x3, PT ;  /* 0x000000030300780c */ /* 0x000fc40003f04270 */
[----:B--2---:R-:W-:Y:S02]  /*a920*/  PRMT R24, RZ, 0x7610, R24 ;  /* 0x00007610ff187816 */ /* 0x004fe40000000018 */
        /* <DEDUP_REMOVED lines=127> */
[----:B--2---:R0:W-:Y:S04]  /*b120*/  STL [R1], R24 ;  /* 0x0000001801007387 */ /* 0x0041e80000100800 */
        /* <DEDUP_REMOVED lines=150> */
[----:B------:R0:W2:Y:S04]  /*ba90*/  @P1 LDG.E.U16 R24, [R4.64] ;  /* 0x0000000604181981 */ /* 0x0000a8000c1e1500 */
[----:B0-----:R-:W3:Y:S04]  /*baa0*/  LDL R4, [R1+0xa60] ;  /* 0x000a600001047983 */ /* 0x001ee80000100800 */
[----:B------:R-:W3:Y:S01]  /*bab0*/  LDL R5, [R1+0xa64] ;  /* 0x000a640001057983 */ /* 0x000ee20000100800 */
[----:B------:R-:W-:Y:S02]  /*bac0*/  PRMT R20, RZ, 0x7610, R20 ;  /* 0x00007610ff147816 */ /* 0x000fe40000000014 */
[----:B------:R-:W-:-:S02]  /*bad0*/  PRMT R21, RZ, 0x7610, R21 ;  /* 0x00007610ff157816 */ /* 0x000fc40000000015 */
[----:B------:R-:W-:Y:S01]  /*bae0*/  ISETP.GT.AND P0, PT, R3, 0x12, PT ;  /* 0x000000120300780c */ /* 0x000fe20003f04270 */
[----:B--2---:R-:W-:Y:S01]  /*baf0*/  STL [R1+0x1eb8], R24 ;  /* 0x001eb81801007387 */ /* 0x004fe20000100800 */
[----:B---3--:R-:W-:-:S04]  /*bb00*/  @P1 LOP3.LUT R5, R5, R4, RZ, 0x3c, !PT ;  /* 0x0000000405051212 */ /* 0x008fc800078e3cff */
[----:B------:R-:W-:-:S04]  /*bb10*/  @P1 LOP3.LUT R4, R5, R4, RZ, 0x3c, !PT ;  /* 0x0000000405041212 */ /* 0x000fc800078e3cff */
[----:B------:R-:W-:-:S05]  /*bb20*/  @P1 LOP3.LUT R5, R5, R4, RZ, 0x3c, !PT ;  /* 0x0000000405051212 */ /* 0x000fca00078e3cff */
[----:B------:R0:W2:Y:S04]  /*bb30*/  @P1 LDG.E.U16 R25, [R4.64] ;  /* 0x0000000604191981 */ /* 0x0000a8000c1e1500 */
[----:B0-----:R-:W3:Y:S04]  /*bb40*/  LDL R4, [R1+0xa58] ;  /* 0x000a580001047983 */ /* 0x001ee80000100800 */
[----:B------:R-:W3:Y:S04]  /*bb50*/  LDL R5, [R1+0xa5c] ;  /* 0x000a5c0001057983 */ /* 0x000ee80000100800 */
[----:B--2---:R-:W-:Y:S01]  /*bb60*/  STL [R1+0x1ebc], R25 ;  /* 0x001ebc1901007387 */ /* 0x004fe20000100800 */
        /* <DEDUP_REMOVED lines=94> */
[----:B------:R-:W-:-:S02]  /*c150*/  PRMT R26, RZ, 0x7610, R26 ;  /* 0x00007610ff1a7816 */ /* 0x000fc4000000001a */
[----:B------:R-:W-:Y:S02]  /*c160*/  PRMT R27, RZ, 0x7610, R27 ;  /* 0x00007610ff1b7816 */ /* 0x000fe4000000001b */
[----:B------:R-:W-:Y:S02]  /*c170*/  ISETP.GT.AND P0, PT, R3, 0x18, PT ;  /* 0x000000180300780c */ /* 0x000fe40003f04270 */
        /* <DEDUP_REMOVED lines=8> */
[----:B------:R-:W3:Y:S02]  /*c200*/  LDL R5, [R1+0xa04] ;  /* 0x000a040001057983 */ /* 0x000ee40000100800 */
[----:B---3--:R-:W-:-:S04]  /*c210*/  @P1 LOP3.LUT R5, R5, R4, RZ, 0x3c, !PT ;  /* 0x0000000405051212 */ /* 0x008fc800078e3cff */
[----:B------:R-:W-:-:S04]  /*c220*/  @P1 LOP3.LUT R4, R5, R4, RZ, 0x3c, !PT ;  /* 0x0000000405041212 */ /* 0x000fc800078e3cff */
[----:B------:R-:W-:-:S05]  /*c230*/  @P1 LOP3.LUT R5, R5, R4, RZ, 0x3c, !PT ;  /* 0x0000000405051212 */ /* 0x000fca00078e3cff */
[----:B------:R-:W3:Y:S04]  /*c240*/  @P1 LDG.E.U16 R21, [R4.64] ;  /* 0x0000000604151981 */ /* 0x000ee8000c1e1500 */
[----:B---3--:R0:W-:Y:S04]  /*c250*/  STL [R1+0x3bc], R21 ;  /* 0x0003bc1501007387 */ /* 0x0081e80000100800 */
[----:B0-----:R-:W3:Y:S04]  /*c260*/  LDL.LU R21, [R1+0x1fbc] ;  /* 0x001fbc0001157983 */ /* 0x001ee80000300800 */
[----:B------:R-:W4:Y:S04]  /*c270*/  LDL R4, [R1+0x9f8] ;  /* 0x0009f80001047983 */ /* 0x000f280000100800 */
[----:B------:R-:W4:Y:S01]  /*c280*/  LDL R5, [R1+0x9fc] ;  /* 0x0009fc0001057983 */ /* 0x000f220000100800 */
[----:B--2---:R-:W-:-:S02]  /*c290*/  PRMT R20, RZ, 0x7610, R20 ;  /* 0x00007610ff147816 */ /* 0x004fc40000000014 */
[----:B------:R-:W-:Y:S02]  /*c2a0*/  ISETP.GT.AND P1, PT, R3, 0x19, PT ;  /* 0x000000190300780c */ /* 0x000fe40003f24270 */
[----:B----4-:R-:W-:-:S04]  /*c2b0*/  @P2 LOP3.LUT R5, R5, R4, RZ, 0x3c, !PT ;  /* 0x0000000405052212 */ /* 0x010fc800078e3cff */
[----:B------:R-:W-:-:S04]  /*c2c0*/  @P2 LOP3.LUT R4, R5, R4, RZ, 0x3c, !PT ;  /* 0x0000000405042212 */ /* 0x000fc800078e3cff */
[----:B------:R-:W-:-:S05]  /*c2d0*/  @P2 LOP3.LUT R5, R5, R4, RZ, 0x3c, !PT ;  /* 0x0000000405052212 */ /* 0x000fca00078e3cff */
[----:B------:R-:W2:Y:S04]  /*c2e0*/  @P2 LDG.E.U16 R26, [R4.64] ;  /* 0x00000006041a2981 */ /* 0x000ea8000c1e1500 */
[----:B--2---:R0:W-:Y:S04]  /*c2f0*/  STL [R1+0x3b8], R26 ;  /* 0x0003b81a01007387 */ /* 0x0041e80000100800 */
[----:B0-----:R-:W2:Y:S04]  /*c300*/  LDL.LU R26, [R1+0x1fb8] ;  /* 0x001fb800011a7983 */ /* 0x001ea80000300800 */
[----:B------:R-:W4:Y:S04]  /*c310*/  LDL R4, [R1+0x9f0] ;  /* 0x0009f00001047983 */ /* 0x000f280000100800 */
[----:B------:R-:W4:Y:S02]  /*c320*/  LDL R5, [R1+0x9f4] ;  /* 0x0009f40001057983 */ /* 0x000f240000100800 */
[----:B----4-:R-:W-:-:S04]  /*c330*/  @P2 LOP3.LUT R5, R5, R4, RZ, 0x3c, !PT ;  /* 0x0000000405052212 */ /* 0x010fc800078e3cff */
[----:B------:R-:W-:-:S04]  /*c340*/  @P2 LOP3.LUT R4, R5, R4, RZ, 0x3c, !PT ;  /* 0x0000000405042212 */ /* 0x000fc800078e3cff */
[----:B------:R-:W-:-:S05]  /*c350*/  @P2 LOP3.LUT R5, R5, R4, RZ, 0x3c, !PT ;  /* 0x0000000405052212 */ /* 0x000fca00078e3cff */
[----:B------:R-:W4:Y:S04]  /*c360*/  @P2 LDG.E.U16 R27, [R4.64] ;  /* 0x00000006041b2981 */ /* 0x000f28000c1e1500 */
[----:B----4-:R0:W-:Y:S04]  /*c370*/  STL [R1+0x3b4], R27 ;  /* 0x0003b41b01007387 */ /* 0x0101e80000100800 */
[----:B0-----:R-:W4:Y:S04]  /*c380*/  LDL.LU R27, [R1+0x1fb4] ;  /* 0x001fb400011b7983 */ /* 0x001f280000300800 */
[----:B------:R-:W2:Y:S04]  /*c390*/  LDL R4, [R1+0x9e8] ;  /* 0x0009e80001047983 */ /* 0x000ea80000100800 */
[----:B------:R-:W2:Y:S01]  /*c3a0*/  LDL R5, [R1+0x9ec] ;  /* 0x0009ec0001057983 */ /* 0x000ea20000100800 */
[----:B---3--:R-:W-:-:S02]  /*c3b0*/  PRMT R21, RZ, 0x7610, R21 ;  /* 0x00007610ff157816 */ /* 0x008fc40000000015 */
[----:B--2---:R-:W-:-:S04]  /*c3c0*/  @P0 LOP3.LUT R5, R5, R4, RZ, 0x3c, !PT ;  /* 0x0000000405050212 */ /* 0x004fc800078e3cff */
[----:B------:R-:W-:-:S04]  /*c3d0*/  @P0 LOP3.LUT R4, R5, R4, RZ, 0x3c, !PT ;  /* 0x0000000405040212 */ /* 0x000fc800078e3cff */
[----:B------:R-:W-:-:S05]  /*c3e0*/  @P0 LOP3.LUT R5, R5, R4, RZ, 0x3c, !PT ;  /* 0x0000000405050212 */ /* 0x000fca00078e3cff */
[----:B------:R0:W2:Y:S04]  /*c3f0*/  @P0 LDG.E.U16 R20, [R4.64] ;  /* 0x0000000604140981 */ /* 0x0000a8000c1e1500 */
[----:B0-----:R-:W3:Y:S04]  /*c400*/  LDL R4, [R1+0x9e0] ;  /* 0x0009e00001047983 */ /* 0x001ee80000100800 */
[----:B------:R-:W3:Y:S01]  /*c410*/  LDL R5, [R1+0x9e4] ;  /* 0x0009e40001057983 */ /* 0x000ee20000100800 */
[----:B------:R-:W-:Y:S02]  /*c420*/  PRMT R26, RZ, 0x7610, R26 ;  /* 0x00007610ff1a7816 */ /* 0x000fe4000000001a */
[----:B------:R-:W-:Y:S01]  /*c430*/  ISETP.GT.AND P2, PT, R3, 0x1a, PT ;  /* 0x0000001a0300780c */ /* 0x000fe20003f44270 */
[----:B--2---:R-:W-:Y:S01]  /*c440*/  STL [R1+0x1ec0], R20 ;  /* 0x001ec01401007387 */ /* 0x004fe20000100800 */
[----:B---3--:R-:W-:-:S04]  /*c450*/  @P0 LOP3.LUT R5, R5, R4, RZ, 0x3c, !PT ;  /* 0x0000000405050212 */ /* 0x008fc800078e3cff */
[----:B------:R-:W-:-:S04]  /*c460*/  @P0 LOP3.LUT R4, R5, R4, RZ, 0x3c, !PT ;  /* 0x0000000405040212 */ /* 0x000fc800078e3cff */
[----:B------:R-:W-:-:S05]  /*c470*/  @P0 LOP3.LUT R5, R5, R4, RZ, 0x3c, !PT ;  /* 0x0000000405050212 */ /* 0x000fca00078e3cff */
[----:B------:R0:W2:Y:S04]  /*c480*/  @P0 LDG.E.U16 R21, [R4.64] ;  /* 0x0000000604150981 */ /* 0x0000a8000c1e1500 */
[----:B0-----:R-:W3:Y:S04]  /*c490*/  LDL R4, [R1+0x9d8] ;  /* 0x0009d80001047983 */ /* 0x001ee80000100800 */
[----:B------:R-:W3:Y:S01]  /*c4a0*/  LDL R5, [R1+0x9dc] ;  /* 0x0009dc0001057983 */ /* 0x000ee20000100800 */
[----:B----4-:R-:W-:-:S03]  /*c4b0*/  PRMT R27, RZ, 0x7610, R27 ;  /* 0x00007610ff1b7816 */ /* 0x010fc6000000001b */
[----:B--2---:R-:W-:Y:S01]  /*c4c0*/  STL [R1+0x1ec4], R21 ;  /* 0x001ec41501007387 */ /* 0x004fe20000100800 */
        /* <DEDUP_REMOVED lines=9> */
[----:B--2---:R-:W-:Y:S04]  /*c560*/  STL [R1+0x1e8c], R26 ;  /* 0x001e8c1a01007387 */ /* 0x004fe80000100800 */
[----:B------:R-:W-:Y:S04]  /*c570*/  STL [R1+0x1e90], R26 ;  /* 0x001e901a01007387 */ /* 0x000fe80000100800 */
[----:B------:R-:W-:Y:S01]  /*c580*/  STL [R1+0x1e94], R26 ;  /* 0x001e941a01007387 */ /* 0x000fe20000100800 */
[----:B---3--:R-:W-:-:S04]  /*c590*/  @P1 LOP3.LUT R5, R5, R4, RZ, 0x3c, !PT ;  /* 0x0000000405051212 */ /* 0x008fc800078e3cff */
[----:B------:R-:W-:-:S04]  /*c5a0*/  @P1 LOP3.LUT R4, R5, R4, RZ, 0x3c, !PT ;  /* 0x0000000405041212 */ /* 0x000fc800078e3cff */
[----:B------:R-:W-:-:S05]  /*c5b0*/  @P1 LOP3.LUT R5, R5, R4, RZ, 0x3c, !PT ;  /* 0x0000000405051212 */ /* 0x000fca00078e3cff */
[----:B------:R0:W2:Y:S04]  /*c5c0*/  @P1 LDG.E.U16 R27, [R4.64] ;  /* 0x00000006041b1981 */ /* 0x0000a8000c1e1500 */
[----:B0-----:R-:W3:Y:S04]  /*c5d0*/  LDL R4, [R1+0x9c8] ;  /* 0x0009c80001047983 */ /* 0x001ee80000100800 */
[----:B------:R-:W3:Y:S01]  /*c5e0*/  LDL R5, [R1+0x9cc] ;  /* 0x0009cc0001057983 */ /* 0x000ee20000100800 */
[----:B------:R-:W-:-:S03]  /*c5f0*/  ISETP.GT.AND P1, PT, R3, 0x1c, PT ;  /* 0x0000001c0300780c */ /* 0x000fc60003f24270 */
[----:B--2---:R-:W-:Y:S04]  /*c600*/  STL [R1+0x1e88], R27 ;  /* 0x001e881b01007387 */ /* 0x004fe80000100800 */
[----:B------:R-:W-:Y:S01]  /*c610*/  STL [R1+0x1e98], R27 ;  /* 0x001e981b01007387 */ /* 0x000fe20000100800 */
        /* <DEDUP_REMOVED lines=120> */
[----:B------:R-:W-:-:S02]  /*cda0*/  ISETP.GT.AND P1, PT, R3, 0x22, PT ;  /* 0x000000220300780c */ /* 0x000fc40003f24270 */
[----:B---3--:R-:W-:-:S04]  /*cdb0*/  @P2 LOP3.LUT R5, R5, R4, RZ, 0x3c, !PT ;  /* 0x0000000405052212 */ /* 0x008fc800078e3cff */
[----:B------:R-:W-:-:S04]  /*cdc0*/  @P2 LOP3.LUT R4, R5, R4, RZ, 0x3c, !PT ;  /* 0x0000000405042212 */ /* 0x000fc800078e3cff */
[----:B------:R-:W-:-:S05]  /*cdd0*/  @P2 LOP3.LUT R5, R5, R4, RZ, 0x3c, !PT ;  /* 0x0000000405052212 */ /* 0x000fca00078e3cff */
[----:B------:R0:W3:Y:S04]  /*cde0*/  @P2 LDG.E.U16 R17, [R4.64] ;  /* 0x0000000604112981 */ /* 0x0000e8000c1e1500 */
[----:B0-----:R-:W2:Y:S04]  /*cdf0*/  LDL R4, [R1+0x958] ;  /* 0x0009580001047983 */ /* 0x001ea80000100800 */
[----:B------:R-:W2:Y:S01]  /*ce00*/  LDL R5, [R1+0x95c] ;  /* 0x00095c0001057983 */ /* 0x000ea20000100800 */
[----:B----4-:R-:W-:Y:S02]  /*ce10*/  PRMT R23, RZ, 0x7610, R23 ;  /* 0x00007610ff177816 */ /* 0x010fe40000000017 */
[----:B--2---:R-:W-:-:S04]  /*ce20*/  @P0 LOP3.LUT R5, R5, R4, RZ, 0x3c, !PT ;  /* 0x0000000405050212 */ /* 0x004fc800078e3cff */
[----:B------:R-:W-:-:S04]  /*ce30*/  @P0 LOP3.LUT R4, R5, R4, RZ, 0x3c, !PT ;  /* 0x0000000405040212 */ /* 0x000fc800078e3cff */
[----:B------:R-:W-:-:S05]  /*ce40*/  @P0 LOP3.LUT R5, R5, R4, RZ, 0x3c, !PT ;  /* 0x0000000405050212 */ /* 0x000fca00078e3cff */
[----:B------:R0:W2:Y:S04]  /*ce50*/  @P0 LDG.E.U16 R22, [R4.64] ;  /* 0x0000000604160981 */ /* 0x0000a8000c1e1500 */
[----:B0-----:R-:W4:Y:S04]  /*ce60*/  LDL R4, [R1+0x950] ;  /* 0x0009500001047983 */ /* 0x001f280000100800 */
[----:B------:R-:W4:Y:S01]  /*ce70*/  LDL R5, [R1+0x954] ;  /* 0x0009540001057983 */ /* 0x000f220000100800 */
[----:B------:R-:W-:Y:S02]  /*ce80*/  PRMT R13, RZ, 0x7610, R13 ;  /* 0x00007610ff0d7816 */ /* 0x000fe4000000000d */
[----:B------:R-:W-:-:S02]  /*ce90*/  PRMT R12, RZ, 0x7610, R12 ;  /* 0x00007610ff0c7816 */ /* 0x000fc4000000000c */
[----:B------:R-:W-:Y:S01]  /*cea0*/  ISETP.GT.AND P2, PT, R3, 0x23, PT ;  /* 0x000000230300780c */ /* 0x000fe20003f44270 */
[----:B--2---:R-:W-:Y:S04]  /*ceb0*/  STL [R1+0x1e84], R22 ;  /* 0x001e841601007387 */ /* 0x004fe80000100800 */
[----:B------:R-:W-:Y:S04]  /*cec0*/  STL [R1+0x1e9c], R22 ;  /* 0x001e9c1601007387 */ /* 0x000fe80000100800 */
[----:B------:R-:W-:Y:S01]  /*ced0*/  STL [R1+0x1ea0], R22 ;  /* 0x001ea01601007387 */ /* 0x000fe20000100800 */
[----:B----4-:R-:W-:-:S04]  /*cee0*/  @P0 LOP3.LUT R5, R5, R4, RZ, 0x3c, !PT ;  /* 0x0000000405050212 */ /* 0x010fc800078e3cff */
[----:B------:R-:W-:-:S04]  /*cef0*/  @P0 LOP3.LUT R4, R5, R4, RZ, 0x3c, !PT ;  /* 0x0000000405040212 */ /* 0x000fc800078e3cff */
[----:B------:R-:W-:-:S05]  /*cf00*/  @P0 LOP3.LUT R5, R5, R4, RZ, 0x3c, !PT ;  /* 0x0000000405050212 */ /* 0x000fca00078e3cff */
[----:B------:R0:W2:Y:S04]  /*cf10*/  @P0 LDG.E.U16 R23, [R4.64] ;  /* 0x0000000604170981 */ /* 0x0000a8000c1e1500 */
[----:B0-----:R-:W4:Y:S04]  /*cf20*/  LDL R4, [R1+0x948] ;  /* 0x0009480001047983 */ /* 0x001f280000100800 */
[----:B------:R-:W4:Y:S01]  /*cf30*/  LDL R5, [R1+0x94c] ;  /* 0x00094c0001057983 */ /* 0x000f220000100800 */
[----:B------:R-:W-:-:S03]  /*cf40*/  ISETP.GT.AND P0, PT, R3, 0x24, PT ;  /* 0x000000240300780c */ /* 0x000fc60003f04270 */
[----:B--2---:R-:W-:Y:S04]  /*cf50*/  STL [R1+0x1e80], R23 ;  /* 0x001e801701007387 */ /* 0x004fe80000100800 */
[----:B------:R-:W-:Y:S04]  /*cf60*/  STL [R1+0x1ea4], R23 ;  /* 0x001ea41701007387 */ /* 0x000fe80000100800 */
[----:B------:R-:W-:Y:S01]  /*cf70*/  STL [R1+0x1ea8], R23 ;  /* 0x001ea81701007387 */ /* 0x000fe20000100800 */
[----:B----4-:R-:W-:-:S04]  /*cf80*/  @P1 LOP3.LUT R5, R5, R4, RZ, 0x3c, !PT ;  /* 0x0000000405051212 */ /* 0x010fc800078e3cff */
[----:B------:R-:W-:-:S04]  /*cf90*/  @P1 LOP3.LUT R4, R5, R4, RZ, 0x3c, !PT ;  /* 0x0000000405041212 */ /* 0x000fc800078e3cff */
[----:B------:R-:W-:-:S05]  /*cfa0*/  @P1 LOP3.LUT R5, R5, R4, RZ, 0x3c, !PT ;  /* 0x0000000405051212 */ /* 0x000fca00078e3cff */
[----:B------:R-:W2:Y:S04]  /*cfb0*/  @P1 LDG.E.U16 R13, [R4.64] ;  /* 0x00000006040d1981 */ /* 0x000ea8000c1e1500 */
[----:B--2---:R0:W-:Y:S04]  /*cfc0*/  STL [R1+0x260], R13 ;  /* 0x0002600d01007387 */ /* 0x0041e80000100800 */
[----:B0-----:R-:W2:Y:S04]  /*cfd0*/  LDL.LU R13, [R1+0x1f80] ;  /* 0x001f8000010d7983 */ /* 0x001ea80000300800 */
[----:B------:R-:W4:Y:S04]  /*cfe0*/  LDL R4, [R1+0x940] ;  /* 0x0009400001047983 */ /* 0x000f280000100800 */
[----:B------:R-:W4:Y:S01]  /*cff0*/  LDL R5, [R1+0x944] ;  /* 0x0009440001057983 */ /* 0x000f220000100800 */
[----:B--2---:R-:W-:-:S02]  /*d000*/  PRMT R13, RZ, 0x7610, R13 ;  /* 0x00007610ff0d7816 */ /* 0x004fc4000000000d */
        /* <DEDUP_REMOVED lines=8> */
[----:B------:R-:W-:-:S02]  /*d090*/  ISETP.GT.AND P1, PT, R3, 0x25, PT ;  /* 0x000000250300780c */ /* 0x000fc40003f24270 */
[----:B--2---:R-:W-:Y:S02]  /*d0a0*/  PRMT R12, RZ, 0x7610, R12 ;  /* 0x00007610ff0c7816 */ /* 0x004fe4000000000c */
        /* <DEDUP_REMOVED lines=55> */
[----:B------:R-:W-:-:S02]  /*d420*/  PRMT R18, RZ, 0x7610, R18 ;  /* 0x00007610ff127816 */ /* 0x000fc40000000012 */
[----:B------:R-:W-:Y:S02]  /*d430*/  PRMT R19, RZ, 0x7610, R19 ;  /* 0x00007610ff137816 */ /* 0x000fe40000000013 */
[----:B------:R-:W-:Y:S02]  /*d440*/  ISETP.GT.AND P1, PT, R3, 0x28, PT ;  /* 0x000000280300780c */ /* 0x000fe40003f24270 */
        /* <DEDUP_REMOVED lines=15> */
[----:B------:R-:W3:Y:S04]  /*d540*/  LDL R4, [R1+0x8f8] ;  /* 0x0008f80001047983 */ /* 0x000ee80000100800 */
[----:B------:R-:W3:Y:S01]  /*d550*/  LDL R5, [R1+0x8fc] ;  /* 0x0008fc0001057983 */ /* 0x000ee20000100800 */
[----:B--2---:R-:W-:-:S02]  /*d560*/  PRMT R13, RZ, 0x7610, R13 ;  /* 0x00007610ff0d7816 */ /* 0x004fc4000000000d */
[----:B------:R-:W-:Y:S02]  /*d570*/  ISETP.GT.AND P2, PT, R3, 0x29, PT ;  /* 0x000000290300780c */ /* 0x000fe40003f44270 */
        /* <DEDUP_REMOVED lines=14> */
[----:B------:R-:W2:Y:S04]  /*d660*/  LDL R4, [R1+0x8e8] ;  /* 0x0008e80001047983 */ /* 0x000ea80000100800 */
[----:B------:R-:W2:Y:S01]  /*d670*/  LDL R5, [R1+0x8ec] ;  /* 0x0008ec0001057983 */ /* 0x000ea20000100800 */
[----:B----4-:R-:W-:-:S02]  /*d680*/  PRMT R12, RZ, 0x7610, R12 ;  /* 0x00007610ff0c7816 */ /* 0x010fc4000000000c */
[----:B--2---:R-:W-:-:S04]  /*d690*/  @P1 LOP3.LUT R5, R5, R4, RZ, 0x3c, !PT ;  /* 0x0000000405051212 */ /* 0x004fc800078e3cff */
[----:B------:R-:W-:-:S04]  /*d6a0*/  @P1 LOP3.LUT R4, R5, R4, RZ, 0x3c, !PT ;  /* 0x0000000405041212 */ /* 0x000fc800078e3cff */
[----:B------:R-:W-:-:S05]  /*d6b0*/  @P1 LOP3.LUT R5, R5, R4, RZ, 0x3c, !PT ;  /* 0x0000000405051212 */ /* 0x000fca00078e3cff */
[----:B------:R0:W2:Y:S04]  /*d6c0*/  @P1 LDG.E.U16 R13, [R4.64] ;  /* 0x00000006040d1981 */ /* 0x0000a8000c1e1500 */
[----:B0-----:R-:W4:Y:S04]  /*d6d0*/  LDL R4, [R1+0x8e0] ;  /* 0x0008e00001047983 */ /* 0x001f280000100800 */
[----:B------:R-:W4:Y:S01]  /*d6e0*/  LDL R5, [R1+0x8e4] ;  /* 0x0008e40001057983 */ /* 0x000f220000100800 */
[----:B------:R-:W-:Y:S02]  /*d6f0*/  PRMT R18, RZ, 0x7610, R18 ;  /* 0x00007610ff127816 */ /* 0x000fe40000000012 */
[----:B------:R-:W-:-:S02]  /*d700*/  ISETP.GT.AND P0, PT, R3, 0x2a, PT ;  /* 0x0000002a0300780c */ /* 0x000fc40003f04270 */
[----:B----4-:R-:W-:-:S04]  /*d710*/  @P1 LOP3.LUT R5, R5, R4, RZ, 0x3c, !PT ;  /* 0x0000000405051212 */ /* 0x010fc800078e3cff */
[----:B------:R-:W-:-:S04]  /*d720*/  @P1 LOP3.LUT R4, R5, R4, RZ, 0x3c, !PT ;  /* 0x0000000405041212 */ /* 0x000fc800078e3cff */
[----:B------:R-:W-:-:S05]  /*d730*/  @P1 LOP3.LUT R5, R5, R4, RZ, 0x3c, !PT ;  /* 0x0000000405051212 */ /* 0x000fca00078e3cff */
[----:B------:R0:W4:Y:S04]  /*d740*/  @P1 LDG.E.U16 R12, [R4.64] ;  /* 0x00000006040c1981 */ /* 0x000128000c1e1500 */
[----:B0-----:R-:W2:Y:S04]  /*d750*/  LDL R4, [R1+0x8d8] ;  /* 0x0008d80001047983 */ /* 0x001ea80000100800 */
[----:B------:R-:W2:Y:S01]  /*d760*/  LDL R5, [R1+0x8dc] ;  /* 0x0008dc0001057983 */ /* 0x000ea20000100800 */
[----:B---3--:R-:W-:Y:S02]  /*d770*/  PRMT R19, RZ, 0x7610, R19 ;  /* 0x00007610ff137816 */ /* 0x008fe40000000013 */
[----:B--2---:R-:W-:-:S04]  /*d780*/  @P2 LOP3.LUT R5, R5, R4, RZ, 0x3c, !PT ;  /* 0x0000000405052212 */ /* 0x004fc800078e3cff */
        /* <DEDUP_REMOVED lines=9> */
[----:B------:R-:W-:Y:S01]  /*d820*/  STL [R1+0x1eb0], R18 ;  /* 0x001eb01201007387 */ /* 0x000fe20000100800 */
        /* <DEDUP_REMOVED lines=23> */
[----:B---3--:R-:W-:-:S02]  /*d9a0*/  PRMT R9, RZ, 0x7610, R9 ;  /* 0x00007610ff097816 */ /* 0x008fc40000000009 */
[----:B--2---:R-:W-:-:S04]  /*d9b0*/  @P1 LOP3.LUT R5, R5, R4, RZ, 0x3c, !PT ;  /* 0x0000000405051212 */ /* 0x004fc800078e3cff */
        /* <DEDUP_REMOVED lines=64> */
[----:B------:R-:W-:-:S02]  /*ddc0*/  PRMT R14, RZ, 0x7610, R14 ;  /* 0x00007610ff0e7816 */ /* 0x000fc4000000000e */
[----:B------:R-:W-:Y:S02]  /*ddd0*/  ISETP.GT.AND P1, PT, R3, 0x2f, PT ;  /* 0x0000002f0300780c */ /* 0x000fe40003f24270 */
[----:B--2---:R-:W-:-:S04]  /*dde0*/  @P0 LOP3.LUT R5, R5, R4, RZ, 0x3c, !PT ;  /* 0x0000000405050212 */ /* 0x004fc800078e3cff */
[----:B------:R-:W-:-:S04]  /*ddf0*/  @P0 LOP3.LUT R4, R5, R4, RZ, 0x3c, !PT ;  /* 0x0000000405040212 */ /* 0x000fc800078e3cff */
[----:B------:R-:W-:-:S05]  /*de00*/  @P0 LOP3.LUT R5, R5, R4, RZ, 0x3c, !PT ;  /* 0x0000000405050212 */ /* 0x000fca00078e3cff */
[----:B------:R-:W2:Y:S04]  /*de10*/  @P0 LDG.E.U16 R14, [R4.64] ;  /* 0x00000006040e0981 */ /* 0x000ea8000c1e1500 */
[----:B--2---:R0:W-:Y:S04]  /*de20*/  STL [R1+0x254], R14 ;  /* 0x0002540e01007387 */ /* 0x0041e80000100800 */
[----:B0-----:R-:W2:Y:S04]  /*de30*/  LDL.LU R14, [R1+0x1f2c] ;  /* 0x001f2c00010e7983 */ /* 0x001ea80000300800 */
[----:B------:R-:W2:Y:S04]  /*de40*/  LDL R4, [R1+0x878] ;  /* 0x0008780001047983 */ /* 0x000ea80000100800 */
[----:B------:R-:W2:Y:S01]  /*de50*/  LDL R5, [R1+0x87c] ;  /* 0x00087c0001057983 */ /* 0x000ea20000100800 */
[----:B------:R-:W-:-:S02]  /*de60*/  PRMT R2, RZ, 0x7610, R2 ;  /* 0x00007610ff027816 */ /* 0x000fc40000000002 */
        /* <DEDUP_REMOVED lines=21> */
[----:B------:R0:W3:Y:S04]  /*dfc0*/  @P0 LDG.E.U16 R9, [R4.64] ;  /* 0x0000000604090981 */ /* 0x0000e8000c1e1500 */
[----:B0-----:R-:W2:Y:S04]  /*dfd0*/  LDL R4, [R1+0x860] ;  /* 0x0008600001047983 */ /* 0x001ea80000100800 */
[----:B------:R-:W2:Y:S01]  /*dfe0*/  LDL R5, [R1+0x864] ;  /* 0x0008640001057983 */ /* 0x000ea20000100800 */
[----:B------:R-:W-:Y:S02]  /*dff0*/  PRMT R8, RZ, 0x7610, R8 ;  /* 0x00007610ff087816 */ /* 0x000fe40000000008 */
[----:B------:R-:W-:-:S02]  /*e000*/  ISETP.GT.AND P1, PT, R3, 0x31, PT ;  /* 0x000000310300780c */ /* 0x000fc40003f24270 */
[----:B--2---:R-:W-:-:S04]  /*e010*/  @P0 LOP3.LUT R5, R5, R4, RZ, 0x3c, !PT ;  /* 0x0000000405050212 */ /* 0x004fc800078e3cff */
[----:B------:R-:W-:-:S04]  /*e020*/  @P0 LOP3.LUT R4, R5, R4, RZ, 0x3c, !PT ;  /* 0x0000000405040212 */ /* 0x000fc800078e3cff */
[----:B------:R-:W-:-:S05]  /*e030*/  @P0 LOP3.LUT R5, R5, R4, RZ, 0x3c, !PT ;  /* 0x0000000405050212 */ /* 0x000fca00078e3cff */
[----:B------:R0:W2:Y:S04]  /*e040*/  @P0 LDG.E.U16 R8, [R4.64] ;  /* 0x0000000604080981 */ /* 0x0000a8000c1e1500 */
[----:B0-----:R-:W2:Y:S04]  /*e050*/  LDL R4, [R1+0x858] ;  /* 0x0008580001047983 */ /* 0x001ea80000100800 */
[----:B------:R-:W2:Y:S01]  /*e060*/  LDL R5, [R1+0x85c] ;  /* 0x00085c0001057983 */ /* 0x000ea20000100800 */
[----:B------:R-:W-:Y:S02]  /*e070*/  PRMT R14, RZ, 0x7610, R14 ;  /* 0x00007610ff0e7816 */ /* 0x000fe4000000000e */
        /* <DEDUP_REMOVED lines=15> */
[----:B------:R-:W-:-:S03]  /*e170*/  PRMT R7, RZ, 0x7610, R7 ;  /* 0x00007610ff077816 */ /* 0x000fc60000000007 */
        /* <DEDUP_REMOVED lines=45> */
[----:B------:R-:W-:-:S03]  /*e450*/  PRMT R6, RZ, 0x7610, R6 ;  /* 0x00007610ff067816 */ /* 0x000fc60000000006 */
[----:B---3--:R0:W-:Y:S04]  /*e460*/  STL [R1+0x238], R20 ;  /* 0x0002381401007387 */ /* 0x0081e80000100800 */
[----:B0-----:R-:W3:Y:S01]  /*e470*/  LDL R20, [R1+0x814] ;  /* 0x0008140001147983 */ /* 0x001ee20000100800 */
        /* <DEDUP_REMOVED lines=28> */
[----:B------:R-:W2:Y:S04]  /*e640*/  @P0 LDG.E.U16 R10, [R4.64] ;  /* 0x00000006040a0981 */ /* 0x000ea8000c1e1500 */
[----:B--2---:R0:W-:Y:S04]  /*e650*/  STL [R1+0x230], R10 ;  /* 0x0002300a01007387 */ /* 0x0041e80000100800 */
[----:B0-----:R-:W2:Y:S04]  /*e660*/  LDL.LU R10, [R1+0x1f10] ;  /* 0x001f1000010a7983 */ /* 0x001ea80000300800 */
[----:B------:R-:W4:Y:S01]  /*e670*/  LDL R5, [R1+0x810] ;  /* 0x0008100001057983 */ /* 0x000f220000100800 */
[----:B---3--:R-:W-:Y:S01]  /*e680*/  @P0 IMAD.MOV.U32 R4, RZ, RZ, R20 ;  /* 0x000000ffff040224 */ /* 0x008fe200078e0014 */
[----:B------:R-:W-:-:S02]  /*e690*/  ISETP.GT.AND P1, PT, R3, 0x36, PT ;  /* 0x000000360300780c */ /* 0x000fc40003f24270 */
[----:B------:R-:W3:Y:S01]  /*e6a0*/  LDL R20, [R1+0x7dc] ;  /* 0x0007dc0001147983 */ /* 0x000ee20000100800 */
[----:B--2---:R-:W-:-:S06]  /*e6b0*/  PRMT R10, RZ, 0x7610, R10 ;  /* 0x00007610ff0a7816 */ /* 0x004fcc000000000a */
[----:B----4-:R-:W2:Y:S04]  /*e6c0*/  @P0 LDG.E.U16 R10, [R4.64] ;  /* 0x00000006040a0981 */ /* 0x010ea8000c1e1500 */
        /* <DEDUP_REMOVED lines=17> */
[----:B------:R-:W2:Y:S01]  /*e7e0*/  @P1 LDG.E.U16 R10, [R4.64] ;  /* 0x00000006040a1981 */ /* 0x000ea2000c1e1500 */
[----:B------:R-:W-:-:S03]  /*e7f0*/  ISETP.GT.AND P0, PT, R3, 0x37, PT ;  /* 0x000000370300780c */ /* 0x000fc60003f04270 */
        /* <DEDUP_REMOVED lines=14> */
[----:B----4-:R-:W-:-:S04]  /*e8e0*/  @P0 LOP3.LUT R5, R5, R4, RZ, 0x3c, !PT ;  /* 0x0000000405050212 */ /* 0x010fc800078e3cff */
[----:B------:R-:W-:-:S04]  /*e8f0*/  @P0 LOP3.LUT R4, R5, R4, RZ, 0x3c, !PT ;  /* 0x0000000405040212 */ /* 0x000fc800078e3cff */
[----:B------:R-:W-:-:S05]  /*e900*/  @P0 LOP3.LUT R5, R5, R4, RZ, 0x3c, !PT ;  /* 0x0000000405050212 */ /* 0x000fca00078e3cff */
[----:B------:R-:W4:Y:S01]  /*e910*/  @P0 LDG.E.U16 R11, [R4.64] ;  /* 0x00000006040b0981 */ /* 0x000f22000c1e1500 */
[C---:B------:R-:W-:Y:S02]  /*e920*/  ISETP.GT.AND P1, PT, R3.reuse, 0x39, PT ;  /* 0x000000390300780c */ /* 0x040fe40003f24270 */
[----:B--2---:R-:W-:Y:S01]  /*e930*/  PRMT R10, RZ, 0x7610, R10 ;  /* 0x00007610ff0a7816 */ /* 0x004fe2000000000a */
[----:B----4-:R0:W-:Y:S04]  /*e940*/  STL [R1+0xfc], R11 ;  /* 0x0000fc0b01007387 */ /* 0x0101e80000100800 */
[----:B0-----:R-:W2:Y:S04]  /*e950*/  LDL.LU R11, [R1+0x1efc] ;  /* 0x001efc00010b7983 */ /* 0x001ea80000300800 */
[----:B------:R-:W4:Y:S02]  /*e960*/  LDL R5, [R1+0x7d8] ;  /* 0x0007d80001057983 */ /* 0x000f240000100800 */
[----:B---3--:R-:W-:Y:S01]  /*e970*/  @P1 IMAD.MOV.U32 R4, RZ, RZ, R20 ;  /* 0x000000ffff041224 */ /* 0x008fe200078e0014 */
[----:B------:R-:W-:-:S02]  /*e980*/  ISETP.GT.AND P0, PT, R3, 0x3a, PT ;  /* 0x0000003a0300780c */ /* 0x000fc40003f04270 */
[----:B------:R-:W-:Y:S01]  /*e990*/  PRMT R29, RZ, 0x7610, R29 ;  /* 0x00007610ff1d7816 */ /* 0x000fe2000000001d */
[----:B------:R-:W3:Y:S04]  /*e9a0*/  LDL R20, [R1+0x7b4] ;  /* 0x0007b40001147983 */ /* 0x000ee80000100800 */
[----:B----4-:R0:W4:Y:S04]  /*e9b0*/  @P1 LDG.E.U16 R10, [R4.64] ;  /* 0x00000006040a1981 */ /* 0x010128000c1e1500 */
[----:B0-----:R-:W3:Y:S04]  /*e9c0*/  LDL R4, [R1+0x7d0] ;  /* 0x0007d00001047983 */ /* 0x001ee80000100800 */
[----:B------:R-:W3:Y:S01]  /*e9d0*/  LDL R5, [R1+0x7d4] ;  /* 0x0007d40001057983 */ /* 0x000ee20000100800 */
[----:B--2---:R-:W-:-:S02]  /*e9e0*/  PRMT R11, RZ, 0x7610, R11 ;  /* 0x00007610ff0b7816 */ /* 0x004fc4000000000b */
[----:B---3--:R-:W-:-:S04]  /*e9f0*/  @P1 LOP3.LUT R5, R5, R4, RZ, 0x3c, !PT ;  /* 0x0000000405051212 */ /* 0x008fc800078e3cff */
[----:B------:R-:W-:-:S04]  /*ea00*/  @P1 LOP3.LUT R4, R5, R4, RZ, 0x3c, !PT ;  /* 0x0000000405041212 */ /* 0x000fc800078e3cff */
[----:B------:R-:W-:-:S05]  /*ea10*/  @P1 LOP3.LUT R5, R5, R4, RZ, 0x3c, !PT ;  /* 0x0000000405051212 */ /* 0x000fca00078e3cff */
[----:B------:R0:W2:Y:S04]  /*ea20*/  @P1 LDG.E.U16 R11, [R4.64] ;  /* 0x00000006040b1981 */ /* 0x0000a8000c1e1500 */
[----:B0-----:R-:W3:Y:S04]  /*ea30*/  LDL R4, [R1+0x7c8] ;  /* 0x0007c80001047983 */ /* 0x001ee80000100800 */
        /* <DEDUP_REMOVED lines=16> */
[----:B------:R-:W-:Y:S02]  /*eb40*/  ISETP.GT.AND P1, PT, R3, 0x3b, PT ;  /* 0x0000003b0300780c */ /* 0x000fe40003f24270 */
[----:B---3--:R-:W-:-:S11]  /*eb50*/  PRMT R29, RZ, 0x7610, R29 ;  /* 0x00007610ff1d7816 */ /* 0x008fd6000000001d */
[----:B--2---:R-:W-:-:S04]  /*eb60*/  @P1 LOP3.LUT R5, R5, R4, RZ, 0x3c, !PT ;  /* 0x0000000405051212 */ /* 0x004fc800078e3cff */
[----:B------:R-:W-:-:S04]  /*eb70*/  @P1 LOP3.LUT R4, R5, R4, RZ, 0x3c, !PT ;  /* 0x0000000405041212 */ /* 0x000fc800078e3cff */
[----:B------:R-:W-:-:S05]  /*eb80*/  @P1 LOP3.LUT R5, R5, R4, RZ, 0x3c, !PT ;  /* 0x0000000405051212 */ /* 0x000fca00078e3cff */
[----:B------:R-:W2:Y:S04]  /*eb90*/  @P1 LDG.E.U16 R29, [R4.64] ;  /* 0x00000006041d1981 */ /* 0x000ea8000c1e1500 */
[----:B------:R-:W-:Y:S04]  /*eba0*/  STL [R1+0x1e64], R2 ;  /* 0x001e640201007387 */ /* 0x000fe80000100800 */
[----:B--2---:R0:W-:Y:S04]  /*ebb0*/  STL [R1+0xf0], R29 ;  /* 0x0000f01d01007387 */ /* 0x0041e80000100800 */
[----:B0-----:R-:W2:Y:S04]  /*ebc0*/  LDL.LU R29, [R1+0x1ef4] ;  /* 0x001ef400011d7983 */ /* 0x001ea80000300800 */
[----:B------:R-:W3:Y:S01]  /*ebd0*/  LDL R5, [R1+0x7b0] ;  /* 0x0007b00001057983 */ /* 0x000ee20000100800 */
[----:B------:R-:W-:-:S03]  /*ebe0*/  @P1 IMAD.MOV.U32 R4, RZ, RZ, R20 ;  /* 0x000000ffff041224 */ /* 0x000fc600078e0014 */
[----:B------:R-:W4:Y:S01]  /*ebf0*/  LDL R20, [R1+0x78c] ;  /* 0x00078c0001147983 */ /* 0x000f220000100800 */
[----:B--2---:R-:W-:-:S06]  /*ec00*/  PRMT R29, RZ, 0x7610, R29 ;  /* 0x00007610ff1d7816 */ /* 0x004fcc000000001d */
[----:B---3--:R-:W2:Y:S01]  /*ec10*/  @P1 LDG.E.U16 R29, [R4.64] ;  /* 0x00000006041d1981 */ /* 0x008ea2000c1e1500 */
[----:B------:R-:W-:-:S03]  /*ec20*/  ISETP.GT.AND P0, PT, R3, 0x3c, PT ;  /* 0x0000003c0300780c */ /* 0x000fc60003f04270 */
        /* <DEDUP_REMOVED lines=17> */
[----:B------:R-:W2:Y:S01]  /*ed40*/  @P0 LDG.E.U16 R29, [R4.64] ;  /* 0x00000006041d0981 */ /* 0x000ea2000c1e1500 */
        /* <DEDUP_REMOVED lines=19> */
[----:B------:R-:W-:Y:S02]  /*ee80*/  ISETP.GT.AND P0, PT, R3, 0x3e, PT ;  /* 0x0000003e0300780c */ /* 0x000fe40003f04270 */
[----:B------:R-:W-:Y:S01]  /*ee90*/  PRMT R0, RZ, 0x7610, R0 ;  /* 0x00007610ff007816 */ /* 0x000fe20000000000 */
[----:B--2---:R0:W-:Y:S04]  /*eea0*/  STL [R1+0xdc], R29 ;  /* 0x0000dc1d01007387 */ /* 0x0041e80000100800 */
[----:B0-----:R-:W2:Y:S04]  /*eeb0*/  LDL.LU R29, [R1+0x1ee0] ;  /* 0x001ee000011d7983 */ /* 0x001ea80000300800 */
[----:B------:R-:W3:Y:S02]  /*eec0*/  LDL R5, [R1+0x788] ;  /* 0x0007880001057983 */ /* 0x000ee40000100800 */
[----:B----4-:R-:W-:-:S05]  /*eed0*/  @P0 IMAD.MOV.U32 R4, RZ, RZ, R20 ;  /* 0x000000ffff040224 */ /* 0x010fca00078e0014 */
[----:B---3--:R0:W3:Y:S04]  /*eee0*/  @P0 LDG.E.U16 R0, [R4.64] ;  /* 0x0000000604000981 */ /* 0x0080e8000c1e1500 */
[----:B0-----:R-:W4:Y:S04]  /*eef0*/  LDL R4, [R1+0x780] ;  /* 0x0007800001047983 */ /* 0x001f280000100800 */
[----:B---3--:R-:W-:Y:S04]  /*ef00*/  STL [R1+0xd8], R0 ;  /* 0x0000d80001007387 */ /* 0x008fe80000100800 */
[----:B------:R-:W4:Y:S01]  /*ef10*/  LDL R5, [R1+0x784] ;  /* 0x0007840001057983 */ /* 0x000f220000100800 */
[----:B--2---:R-:W-:-:S03]  /*ef20*/  PRMT R29, RZ, 0x7610, R29 ;  /* 0x00007610ff1d7816 */ /* 0x004fc6000000001d */
[----:B------:R-:W2:Y:S01]  /*ef30*/  LDL R20, [R1+0xb7c] ;  /* 0x000b7c0001147983 */ /* 0x000ea20000100800 */
[----:B----4-:R-:W-:-:S04]  /*ef40*/  @P0 LOP3.LUT R5, R5, R4, RZ, 0x3c, !PT ;  /* 0x0000000405050212 */ /* 0x010fc800078e3cff */
[----:B------:R-:W-:-:S04]  /*ef50*/  @P0 LOP3.LUT R4, R5, R4, RZ, 0x3c, !PT ;  /* 0x0000000405040212 */ /* 0x000fc800078e3cff */
[----:B------:R-:W-:-:S05]  /*ef60*/  @P0 LOP3.LUT R5, R5, R4, RZ, 0x3c, !PT ;  /* 0x0000000405050212 */ /* 0x000fca00078e3cff */
[----:B------:R-:W3:Y:S01]  /*ef70*/  @P0 LDG.E.U16 R29, [R4.64] ;  /* 0x00000006041d0981 */ /* 0x000ee2000c1e1500 */
[----:B------:R-:W-:-:S03]  /*ef80*/  ISETP.GT.AND P1, PT, R3, 0x3f, PT ;  /* 0x0000003f0300780c */ /* 0x000fc60003f24270 */
[----:B---3--:R0:W-:Y:S04]  /*ef90*/  STL [R1+0xd4], R29 ;  /* 0x0000d41d01007387 */ /* 0x0081e80000100800 */
[----:B0-----:R-:W3:Y:S04]  /*efa0*/  LDL.LU R29, [R1+0x1edc] ;  /* 0x001edc00011d7983 */ /* 0x001ee80000300800 */
[----:B------:R-:W4:Y:S04]  /*efb0*/  LDL R4, [R1+0x778] ;  /* 0x0007780001047983 */ /* 0x000f280000100800 */
[----:B------:R-:W4:Y:S04]  /*efc0*/  LDL R5, [R1+0x77c] ;  /* 0x00077c0001057983 */ /* 0x000f280000100800 */
[----:B------:R-:W0:Y:S01]  /*efd0*/  S2R R0, SR_TID.X ;  /* 0x0000000000007919 */ /* 0x000e220000002100 */
[----:B---3--:R-:W-:-:S02]  /*efe0*/  PRMT R29, RZ, 0x7610, R29 ;  /* 0x00007610ff1d7816 */ /* 0x008fc4000000001d */
[----:B----4-:R-:W-:-:S04]  /*eff0*/  @P1 LOP3.LUT R5, R5, R4, RZ, 0x3c, !PT ;  /* 0x0000000405051212 */ /* 0x010fc800078e3cff */
[----:B------:R-:W-:-:S04]  /*f000*/  @P1 LOP3.LUT R4, R5, R4, RZ, 0x3c, !PT ;  /* 0x0000000405041212 */ /* 0x000fc800078e3cff */
[----:B------:R-:W-:-:S05]  /*f010*/  @P1 LOP3.LUT R5, R5, R4, RZ, 0x3c, !PT ;  /* 0x0000000405051212 */ /* 0x000fca00078e3cff */
[----:B------:R-:W3:Y:S01]  /*f020*/  @P1 LDG.E.U16 R29, [R4.64] ;  /* 0x00000006041d1981 */ /* 0x000ee2000c1e1500 */
[----:B0-----:R-:W-:-:S03]  /*f030*/  LOP3.LUT R0, R0, 0x3f, RZ, 0xc0, !PT ;  /* 0x0000003f00007812 */ /* 0x001fc600078ec0ff */
[----:B------:R-:W-:Y:S04]  /*f040*/  STL [R1+0x1e68], R3 ;  /* 0x001e680301007387 */ /* 0x000fe80000100800 */
[----:B------:R-:W-:Y:S04]  /*f050*/  STL [R1+0x1e2c], R0 ;  /* 0x001e2c0001007387 */ /* 0x000fe80000100800 */
[----:B---3--:R0:W-:Y:S04]  /*f060*/  STL [R1+0xd0], R29 ;  /* 0x0000d01d01007387 */ /* 0x0081e80000100800 */
[----:B0-----:R-:W3:Y:S04]  /*f070*/  LDL.LU R29, [R1+0x1ed8] ;  /* 0x001ed800011d7983 */ /* 0x001ee80000300800 */
[----:B------:R-:W4:Y:S04]  /*f080*/  LDL R4, [R1+0x770] ;  /* 0x0007700001047983 */ /* 0x000f280000100800 */
[----:B------:R-:W4:Y:S01]  /*f090*/  LDL R5, [R1+0x774] ;  /* 0x0007740001057983 */ /* 0x000f220000100800 */
[----:B------:R-:W-:-:S02]  /*f0a0*/  PRMT R21, RZ, 0x7610, R21 ;  /* 0x00007610ff157816 */ /* 0x000fc40000000015 */
[----:B------:R-:W-:Y:S02]  /*f0b0*/  ISETP.GE.AND P0, PT, R0, R3, PT ;  /* 0x000000030000720c */ /* 0x000fe40003f06270 */
[----:B----4-:R-:W-:-:S04]  /*f0c0*/  @P1 LOP3.LUT R5, R5, R4, RZ, 0x3c, !PT ;  /* 0x0000000405051212 */ /* 0x010fc800078e3cff */
[----:B------:R-:W-:-:S04]  /*f0d0*/  @P1 LOP3.LUT R4, R5, R4, RZ, 0x3c, !PT ;  /* 0x0000000405041212 */ /* 0x000fc800078e3cff */
[----:B------:R-:W-:-:S05]  /*f0e0*/  @P1 LOP3.LUT R5, R5, R4, RZ, 0x3c, !PT ;  /* 0x0000000405051212 */ /* 0x000fca00078e3cff */
[----:B------:R0:W4:Y:S04]  /*f0f0*/  @P1 LDG.E.U16 R21, [R4.64] ;  /* 0x0000000604151981 */ /* 0x000128000c1e1500 */
[----:B0-----:R-:W3:Y:S01]  /*f100*/  LDL R5, [R1+0xb78] ;  /* 0x000b780001057983 */ /* 0x001ee20000100800 */
[----:B------:R-:W-:Y:S01]  /*f110*/  PRMT R28, RZ, 0x7610, R28 ;  /* 0x00007610ff1c7816 */ /* 0x000fe2000000001c */
[----:B--2---:R-:W-:Y:S02]  /*f120*/  @!P0 IMAD.MOV.U32 R4, RZ, RZ, R20 ;  /* 0x000000ffff048224 */ /* 0x004fe400078e0014 */
[----:B------:R-:W-:Y:S06]  /*f130*/  BAR.SYNC.DEFER_BLOCKING 0x0 ;  /* 0x0000000000007b1d */ /* 0x000fec0000010000 */
[----:B----4-:R0:W-:Y:S04]  /*f140*/  STL [R1+0xcc], R21 ;  /* 0x0000cc1501007387 */ /* 0x0101e80000100800 */
[----:B0-----:R-:W2:Y:S04]  /*f150*/  LDL.LU R21, [R1+0x10] ;  /* 0x0000100001157983 */ /* 0x001ea80000300800 */
[----:B------:R-:W4:Y:S04]  /*f160*/  LDL.LU R20, [R1+0x14] ;  /* 0x0000140001147983 */ /* 0x000f280000300800 */
[----:B---3--:R0:W3:Y:S04]  /*f170*/  @!P0 LDG.E.U16 R28, [R4.64] ;  /* 0x00000006041c8981 */ /* 0x0080e8000c1e1500 */
[----:B0-----:R-:W2:Y:S04]  /*f180*/  LDL R4, [R1+0x76c] ;  /* 0x00076c0001047983 */ /* 0x001ea80000100800 */
[----:B------:R-:W2:Y:S01]  /*f190*/  LDL R5, [R1+0xb74] ;  /* 0x000b740001057983 */ /* 0x000ea20000100800 */
[----:B------:R-:W-:-:S03]  /*f1a0*/  PRMT R25, RZ, 0x7610, R25 ;  /* 0x00007610ff197816 */ /* 0x000fc60000000019 */
[----:B---3--:R-:W-:Y:S01]  /*f1b0*/  STL [R1+0x1e04], R28 ;  /* 0x001e041c01007387 */ /* 0x008fe20000100800 */
[----:B--2---:R-:W-:-:S04]  /*f1c0*/  @!P0 LOP3.LUT R5, R5, R4, RZ, 0x3c, !PT ;  /* 0x0000000405058212 */ /* 0x004fc800078e3cff */
[----:B------:R-:W-:-:S04]  /*f1d0*/  @!P0 LOP3.LUT R4, R5, R4, RZ, 0x3c, !PT ;  /* 0x0000000405048212 */ /* 0x000fc800078e3cff */
[----:B------:R-:W-:Y:S01]  /*f1e0*/  @!P0 LOP3.LUT R5, R5, R4, RZ, 0x3c, !PT ;  /* 0x0000000405058212 */ /* 0x000fe200078e3cff */
[----:B------:R-:W-:Y:S04]  /*f1f0*/  STL [R1+0x1e6c], R28 ;  /* 0x001e6c1c01007387 */ /* 0x000fe80000100800 */
[----:B------:R0:W2:Y:S04]  /*f200*/  @!P0 LDG.E.U16 R25, [R4.64] ;  /* 0x0000000604198981 */ /* 0x0000a8000c1e1500 */
[----:B0-----:R-:W3:Y:S04]  /*f210*/  LDL R4, [R1+0xb64] ;  /* 0x000b640001047983 */ /* 0x001ee80000100800 */
[----:B------:R-:W3:Y:S01]  /*f220*/  LDL R5, [R1+0xd4c] ;  /* 0x000d4c0001057983 */ /* 0x000ee20000100800 */
[----:B------:R-:W-:-:S03]  /*f230*/  PRMT R24, RZ, 0x7610, R24 ;  /* 0x00007610ff187816 */ /* 0x000fc60000000018 */
[----:B--2---:R0:W-:Y:S04]  /*f240*/  STL [R1+0xc4], R25 ;  /* 0x0000c41901007387 */ /* 0x0041e80000100800 */
[----:B0-----:R-:W2:Y:S01]  /*f250*/  LDL.LU R25, [R1] ;  /* 0x0000000001197983 */ /* 0x001ea20000300800 */
[----:B---3--:R-:W-:-:S04]  /*f260*/  @!P0 LOP3.LUT R5, R5, R4, RZ, 0x3c, !PT ;  /* 0x0000000405058212 */ /* 0x008fc800078e3cff */
[----:B------:R-:W-:-:S04]  /*f270*/  @!P0 LOP3.LUT R4, R5, R4, RZ, 0x3c, !PT ;  /* 0x0000000405048212 */ /* 0x000fc800078e3cff */
[----:B------:R-:W-:-:S05]  /*f280*/  @!P0 LOP3.LUT R5, R5, R4, RZ, 0x3c, !PT ;  /* 0x0000000405058212 */ /* 0x000fca00078e3cff */
[----:B------:R0:W3:Y:S04]  /*f290*/  @!P0 LDG.E.U16 R24, [R4.64] ;  /* 0x0000000604188981 */ /* 0x0000e8000c1e1500 */
[----:B0-----:R-:W2:Y:S04]  /*f2a0*/  LDL R4, [R1+0xd30] ;  /* 0x000d300001047983 */ /* 0x001ea80000100800 */
[----:B------:R-:W2:Y:S01]  /*f2b0*/  LDL R5, [R1+0xd34] ;  /* 0x000d340001057983 */ /* 0x000ea20000100800 */
[----:B------:R-:W-:Y:S02]  /*f2c0*/  PRMT R29, RZ, 0x7610, R29 ;  /* 0x00007610ff1d7816 */ /* 0x000fe4000000001d */
[----:B--2---:R-:W-:-:S04]  /*f2d0*/  @!P0 LOP3.LUT R5, R5, R4, RZ, 0x3c, !PT ;  /* 0x0000000405058212 */ /* 0x004fc800078e3cff */
[----:B------:R-:W-:-:S04]  /*f2e0*/  @!P0 LOP3.LUT R4, R5, R4, RZ, 0x3c, !PT ;  /* 0x0000000405048212 */ /* 0x000fc800078e3cff */
[----:B------:R-:W-:-:S05]  /*f2f0*/  @!P0 LOP3.LUT R5, R5, R4, RZ, 0x3c, !PT ;  /* 0x0000000405058212 */ /* 0x000fca00078e3cff */
[----:B------:R-:W2:Y:S04]  /*f300*/  @!P0 LDG.E.U16 R29, [R4.64] ;  /* 0x00000006041d8981 */ /* 0x000ea8000c1e1500 */
[----:B---3--:R0:W-:Y:S04]  /*f310*/  STL [R1+0xbc], R24 ;  /* 0x0000bc1801007387 */ /* 0x0081e80000100800 */
[----:B0-----:R-:W3:Y:S04]  /*f320*/  LDL.LU R24, [R1+0x4] ;  /* 0x0000040001187983 */ /* 0x001ee80000300800 */
[----:B--2---:R0:W-:Y:S04]  /*f330*/  STL [R1+0xb4], R29 ;  /* 0x0000b41d01007387 */ /* 0x0041e80000100800 */
[----:B0-----:R-:W2:Y:S04]  /*f340*/  LDL.LU R29, [R1+0x1ed4] ;  /* 0x001ed400011d7983 */ /* 0x001ea80000300800 */
[----:B------:R-:W3:Y:S04]  /*f350*/  LDL R4, [R1+0xd10] ;  /* 0x000d100001047983 */ /* 0x000ee80000100800 */
[----:B------:R-:W3:Y:S01]  /*f360*/  LDL R5, [R1+0xd14] ;  /* 0x000d140001057983 */ /* 0x000ee20000100800 */
[----:B--2---:R-:W-:-:S02]  /*f370*/  PRMT R29, RZ, 0x7610, R29 ;  /* 0x00007610ff1d7816 */ /* 0x004fc4000000001d */
[----:B---3--:R-:W-:-:S04]  /*f380*/  @!P0 LOP3.LUT R5, R5, R4, RZ, 0x3c, !PT ;  /* 0x0000000405058212 */ /* 0x008fc800078e3cff */
[----:B------:R-:W-:-:S04]  /*f390*/  @!P0 LOP3.LUT R4, R5, R4, RZ, 0x3c, !PT ;  /* 0x0000000405048212 */ /* 0x000fc800078e3cff */
[----:B------:R-:W-:-:S05]  /*f3a0*/  @!P0 LOP3.LUT R5, R5, R4, RZ, 0x3c, !PT ;  /* 0x0000000405058212 */ /* 0x000fca00078e3cff */
[----:B------:R-:W2:Y:S04]  /*f3b0*/  @!P0 LDG.E.U16 R29, [R4.64] ;  /* 0x00000006041d8981 */ /* 0x000ea8000c1e1500 */
        /* <DEDUP_REMOVED lines=28> */
[----:B------:R-:W2:Y:S04]  /*f580*/  LDL R4, [R1+0xc90] ;  /* 0x000c900001047983 */ /* 0x000ea80000100800 */
[----:B------:R-:W2:Y:S04]  /*f590*/  LDL R5, [R1+0xc94] ;  /* 0x000c940001057983 */ /* 0x000ea80000100800 */
[----:B0-----:R-:W0:Y:S02]  /*f5a0*/  S2R R29, SR_TID.X ;  /* 0x00000000001d7919 */ /* 0x001e240000002100 */
[----:B0-----:R-:W-:-:S05]  /*f5b0*/  LOP3.LUT R29, R29, 0x7f, RZ, 0xc0, !PT ;  /* 0x0000007f1d1d7812 */ /* 0x001fca00078ec0ff */
[----:B------:R-:W-:-:S05]  /*f5c0*/  IMAD.SHL.U32 R29, R29, 0x2, RZ ;  /* 0x000000021d1d7824 */ /* 0x000fca00078e00ff */
[----:B------:R0:W-:Y:S02]  /*f5d0*/  STS.U16 [R29], R21 ;  /* 0x000000151d007388 */ /* 0x0001e40000000400 */
[----:B0-----:R-:W-:Y:S02]  /*f5e0*/  PRMT R29, RZ, 0x7610, R29 ;  /* 0x00007610ff1d7816 */ /* 0x001fe4000000001d */
[----:B------:R-:W3:Y:S01]  /*f5f0*/  LDL.LU R21, [R1+0x1ec4] ;  /* 0x001ec40001157983 */ /* 0x000ee20000300800 */
[----:B--2---:R-:W-:-:S04]  /*f600*/  @!P0 LOP3.LUT R5, R5, R4, RZ, 0x3c, !PT ;  /* 0x0000000405058212 */ /* 0x004fc800078e3cff */
[----:B------:R-:W-:-:S04]  /*f610*/  @!P0 LOP3.LUT R4, R5, R4, RZ, 0x3c, !PT ;  /* 0x0000000405048212 */ /* 0x000fc800078e3cff */
[----:B------:R-:W-:-:S05]  /*f620*/  @!P0 LOP3.LUT R5, R5, R4, RZ, 0x3c, !PT ;  /* 0x0000000405058212 */ /* 0x000fca00078e3cff */
[----:B------:R-:W2:Y:S04]  /*f630*/  @!P0 LDG.E.U16 R29, [R4.64] ;  /* 0x00000006041d8981 */ /* 0x000ea8000c1e1500 */
[----:B--2---:R0:W-:Y:S04]  /*f640*/  STL [R1+0xa0], R29 ;  /* 0x0000a01d01007387 */ /* 0x0041e80000100800 */
[----:B------:R-:W2:Y:S04]  /*f650*/  LDL R4, [R1+0xc70] ;  /* 0x000c700001047983 */ /* 0x000ea80000100800 */
[----:B------:R-:W2:Y:S04]  /*f660*/  LDL R5, [R1+0xc74] ;  /* 0x000c740001057983 */ /* 0x000ea80000100800 */
[----:B0-----:R-:W0:Y:S01]  /*f670*/  S2R R29, SR_TID.X ;  /* 0x00000000001d7919 */ /* 0x001e220000002100 */
[----:B------:R-:W-:-:S02]  /*f680*/  PRMT R26, RZ, 0x7610, R26 ;  /* 0x00007610ff1a7816 */ /* 0x000fc4000000001a */
[----:B0-----:R-:W-:-:S05]  /*f690*/  LOP3.LUT R29, R29, 0x7f, RZ, 0xc0, !PT ;  /* 0x0000007f1d1d7812 */ /* 0x001fca00078ec0ff */
[----:B------:R-:W-:-:S05]  /*f6a0*/  IMAD.SHL.U32 R29, R29, 0x2, RZ ;  /* 0x000000021d1d7824 */ /* 0x000fca00078e00ff */
[----:B----4-:R0:W-:Y:S04]  /*f6b0*/  STS.U16 [R29+0x100], R20 ;  /* 0x000100141d007388 */ /* 0x0101e80000000400 */
[----:B0-----:R-:W4:Y:S01]  /*f6c0*/  LDL.LU R20, [R1+0x1ec0] ;  /* 0x001ec00001147983 */ /* 0x001f220000300800 */
[----:B--2---:R-:W-:-:S04]  /*f6d0*/  @!P0 LOP3.LUT R5, R5, R4, RZ, 0x3c, !PT ;  /* 0x0000000405058212 */ /* 0x004fc800078e3cff */
[----:B------:R-:W-:-:S04]  /*f6e0*/  @!P0 LOP3.LUT R4, R5, R4, RZ, 0x3c, !PT ;  /* 0x0000000405048212 */ /* 0x000fc800078e3cff */
[----:B------:R-:W-:-:S05]  /*f6f0*/  @!P0 LOP3.LUT R5, R5, R4, RZ, 0x3c, !PT ;  /* 0x0000000405058212 */ /* 0x000fca00078e3cff */
[----:B------:R0:W2:Y:S04]  /*f700*/  @!P0 LDG.E.U16 R26, [R4.64] ;  /* 0x00000006041a8981 */ /* 0x0000a8000c1e1500 */
[----:B0-----:R-:W2:Y:S04]  /*f710*/  LDL R4, [R1+0xc50] ;  /* 0x000c500001047983 */ /* 0x001ea80000100800 */
[----:B------:R-:W2:Y:S04]  /*f720*/  LDL R5, [R1+0xc54] ;  /* 0x000c540001057983 */ /* 0x000ea80000100800 */
[----:B------:R0:W-:Y:S02]  /*f730*/  STS.U16 [R29+0x1000], R25 ;  /* 0x001000191d007388 */ /* 0x0001e40000000400 */
[----:B0-----:R-:W-:-:S02]  /*f740*/  PRMT R29, RZ, 0x7610, R29 ;  /* 0x00007610ff1d7816 */ /* 0x001fc4000000001d */
[----:B--2---:R-:W-:-:S04]  /*f750*/  @!P0 LOP3.LUT R5, R5, R4, RZ, 0x3c, !PT ;  /* 0x0000000405058212 */ /* 0x004fc800078e3cff */
[----:B------:R-:W-:-:S04]  /*f760*/  @!P0 LOP3.LUT R4, R5, R4, RZ, 0x3c, !PT ;  /* 0x0000000405048212 */ /* 0x000fc800078e3cff */
[----:B------:R-:W-:-:S05]  /*f770*/  @!P0 LOP3.LUT R5, R5, R4, RZ, 0x3c, !PT ;  /* 0x0000000405058212 */ /* 0x000fca00078e3cff */
[----:B------:R-:W2:Y:S04]  /*f780*/  @!P0 LDG.E.U16 R29, [R4.64] ;  /* 0x00000006041d8981 */ /* 0x000ea8000c1e1500 */
[----:B------:R0:W-:Y:S04]  /*f790*/  STL [R1+0x9c], R26 ;  /* 0x00009c1a01007387 */ /* 0x0001e80000100800 */
[----:B0-----:R-:W3:Y:S04]  /*f7a0*/  LDL R26, [R1+0xbf4] ;  /* 0x000bf400011a7983 */ /* 0x001ee80000100800 */
[----:B------:R-:W3:Y:S04]  /*f7b0*/  LDL.LU R25, [R1+0x1ebc] ;  /* 0x001ebc0001197983 */ /* 0x000ee80000300800 */
[----:B--2---:R0:W-:Y:S04]  /*f7c0*/  STL [R1+0x98], R29 ;  /* 0x0000981d01007387 */ /* 0x0041e80000100800 */
[----:B------:R-:W2:Y:S04]  /*f7d0*/  LDL R4, [R1+0xc30] ;  /* 0x000c300001047983 */ /* 0x000ea80000100800 */
[----:B------:R-:W2:Y:S04]  /*f7e0*/  LDL R5, [R1+0xc34] ;  /* 0x000c340001057983 */ /* 0x000ea80000100800 */
[----:B0-----:R-:W0:Y:S02]  /*f7f0*/  S2R R29, SR_TID.X ;  /* 0x00000000001d7919 */ /* 0x001e240000002100 */
[----:B0-----:R-:W-:-:S05]  /*f800*/  LOP3.LUT R29, R29, 0x7f, RZ, 0xc0, !PT ;  /* 0x0000007f1d1d7812 */ /* 0x001fca00078ec0ff */
[----:B------:R-:W-:-:S05]  /*f810*/  IMAD.SHL.U32 R29, R29, 0x2, RZ ;  /* 0x000000021d1d7824 */ /* 0x000fca00078e00ff */
[----:B------:R0:W-:Y:S02]  /*f820*/  STS.U16 [R29+0x1100], R24 ;  /* 0x001100181d007388 */ /* 0x0001e40000000400 */
        /* <DEDUP_REMOVED lines=12> */
[----:B---3--:R0:W-:Y:S02]  /*f8f0*/  STS.U16 [R29+0x2000], R24 ;  /* 0x002000181d007388 */ /* 0x0081e40000000400 */
[----:B0-----:R-:W-:Y:S02]  /*f900*/  PRMT R29, RZ, 0x7610, R29 ;  /* 0x00007610ff1d7816 */ /* 0x001fe4000000001d */
[----:B--2---:R-:W-:-:S04]  /*f910*/  @!P0 LOP3.LUT R5, R5, R4, RZ, 0x3c, !PT ;  /* 0x0000000405058212 */ /* 0x004fc800078e3cff */
[----:B------:R-:W-:-:S04]  /*f920*/  @!P0 LOP3.LUT R4, R5, R4, RZ, 0x3c, !PT ;  /* 0x0000000405048212 */ /* 0x000fc800078e3cff */
[----:B------:R-:W-:-:S05]  /*f930*/  @!P0 LOP3.LUT R5, R5, R4, RZ, 0x3c, !PT ;  /* 0x0000000405058212 */ /* 0x000fca00078e3cff */
[----:B------:R-:W2:Y:S04]  /*f940*/  @!P0 LDG.E.U16 R29, [R4.64] ;  /* 0x00000006041d8981 */ /* 0x000ea8000c1e1500 */
[----:B------:R-:W-:Y:S04]  /*f950*/  STL [R1+0x1e70], R24 ;  /* 0x001e701801007387 */ /* 0x000fe80000100800 */
[----:B------:R-:W-:Y:S04]  /*f960*/  STL [R1+0x1e74], R24 ;  /* 0x001e741801007387 */ /* 0x000fe80000100800 */
[----:B--2---:R0:W-:Y:S04]  /*f970*/  STL [R1+0x90], R29 ;  /* 0x0000901d01007387 */ /* 0x0041e80000100800 */
[----:B------:R-:W2:Y:S01]  /*f980*/  LDL R5, [R1+0xbf0] ;  /* 0x000bf00001057983 */ /* 0x000ea20000100800 */
[----:B------:R-:W-:Y:S01]  /*f990*/  PRMT R18, RZ, 0x7610, R18 ;  /* 0x00007610ff127816 */ /* 0x000fe20000000012 */
[----:B------:R-:W-:-:S02]  /*f9a0*/  @!P0 IMAD.MOV.U32 R4, RZ, RZ, R26 ;  /* 0x000000ffff048224 */ /* 0x000fc400078e001a */
[----:B------:R-:W3:Y:S04]  /*f9b0*/  LDL R26, [R1+0xb60] ;  /* 0x000b6000011a7983 */ /* 0x000ee80000100800 */
[----:B0-----:R-:W0:Y:S04]  /*f9c0*/  S2R R29, SR_TID.X ;  /* 0x00000000001d7919 */ /* 0x001e280000002100 */
[----:B--2---:R1:W2:Y:S04]  /*f9d0*/  @!P0 LDG.E.U16 R18, [R4.64] ;  /* 0x0000000604128981 */ /* 0x0042a8000c1e1500 */
[----:B-1----:R-:W2:Y:S04]  /*f9e0*/  LDL R4, [R1+0xbd0] ;  /* 0x000bd00001047983 */ /* 0x002ea80000100800 */
[----:B------:R-:W2:Y:S01]  /*f9f0*/  LDL R5, [R1+0xbd4] ;  /* 0x000bd40001057983 */ /* 0x000ea20000100800 */
[----:B0-----:R-:W-:-:S05]  /*fa00*/  LOP3.LUT R29, R29, 0x7f, RZ, 0xc0, !PT ;  /* 0x0000007f1d1d7812 */ /* 0x001fca00078ec0ff */
[----:B------:R-:W-:-:S05]  /*fa10*/  IMAD.SHL.U32 R29, R29, 0x2, RZ ;  /* 0x000000021d1d7824 */ /* 0x000fca00078e00ff */
[----:B------:R-:W-:Y:S04]  /*fa20*/  STS.U16 [R29+0x2100], R25 ;  /* 0x002100191d007388 */ /* 0x000fe80000000400 */
[----:B----4-:R0:W-:Y:S02]  /*fa30*/  STS.U16 [R29+0x3000], R20 ;  /* 0x003000141d007388 */ /* 0x0101e40000000400 */
[----:B0-----:R-:W-:Y:S02]  /*fa40*/  PRMT R29, RZ, 0x7610, R29 ;  /* 0x00007610ff1d7816 */ /* 0x001fe4000000001d */
[----:B--2---:R-:W-:-:S04]  /*fa50*/  @!P0 LOP3.LUT R5, R5, R4, RZ, 0x3c, !PT ;  /* 0x0000000405058212 */ /* 0x004fc800078e3cff */
[----:B------:R-:W-:-:S04]  /*fa60*/  @!P0 LOP3.LUT R4, R5, R4, RZ, 0x3c, !PT ;  /* 0x0000000405048212 */ /* 0x000fc800078e3cff */
[----:B------:R-:W-:-:S05]  /*fa70*/  @!P0 LOP3.LUT R5, R5, R4, RZ, 0x3c, !PT ;  /* 0x0000000405058212 */ /* 0x000fca00078e3cff */
[----:B------:R-:W2:Y:S04]  /*fa80*/  @!P0 LDG.E.U16 R29, [R4.64] ;  /* 0x00000006041d8981 */ /* 0x000ea8000c1e1500 */
[----:B------:R0:W-:Y:S04]  /*fa90*/  STL [R1+0x8c], R18 ;  /* 0x00008c1201007387 */ /* 0x0001e80000100800 */
[----:B0-----:R-:W4:Y:S04]  /*faa0*/  LDL R18, [R1+0xd48] ;  /* 0x000d480001127983 */ /* 0x001f280000100800 */
        /* <DEDUP_REMOVED lines=24> */
[----:B--2---:R-:W-:Y:S04]  /*fc30*/  STL [R1+0x80], R29 ;  /* 0x0000801d01007387 */ /* 0x004fe80000100800 */
[----:B------:R-:W2:Y:S04]  /*fc40*/  LDL R4, [R1+0xb70] ;  /* 0x000b700001047983 */ /* 0x000ea80000100800 */
[----:B------:R-:W2:Y:S01]  /*fc50*/  LDL R5, [R1+0xd58] ;  /* 0x000d580001057983 */ /* 0x000ea20000100800 */
[----:B------:R-:W-:-:S02]  /*fc60*/  PRMT R28, RZ, 0x7610, R28 ;  /* 0x00007610ff1c7816 */ /* 0x000fc4000000001c */
[----:B------:R-:W-:Y:S02]  /*fc70*/  PRMT R23, RZ, 0x7610, R23 ;  /* 0x00007610ff177816 */ /* 0x000fe40000000017 */
[----:B--2---:R-:W-:-:S04]  /*fc80*/  @!P0 LOP3.LUT R5, R5, R4, RZ, 0x3c, !PT ;  /* 0x0000000405058212 */ /* 0x004fc800078e3cff */
[----:B------:R-:W-:-:S04]  /*fc90*/  @!P0 LOP3.LUT R4, R5, R4, RZ, 0x3c, !PT ;  /* 0x0000000405048212 */ /* 0x000fc800078e3cff */
[----:B------:R-:W-:-:S05]  /*fca0*/  @!P0 LOP3.LUT R5, R5, R4, RZ, 0x3c, !PT ;  /* 0x0000000405058212 */ /* 0x000fca00078e3cff */
[----:B------:R4:W2:Y:S02]  /*fcb0*/  @!P0 LDG.E.U16 R28, [R4.64] ;  /* 0x00000006041c8981 */ /* 0x0008a4000c1e1500 */
[----:B----4-:R-:W-:Y:S02]  /*fcc0*/  @!P0 IMAD.MOV.U32 R4, RZ, RZ, R18 ;  /* 0x000000ffff048224 */ /* 0x010fe400078e0012 */
[----:B---3--:R-:W-:Y:S02]  /*fcd0*/  @!P0 IMAD.MOV.U32 R5, RZ, RZ, R26 ;  /* 0x000000ffff058224 */ /* 0x008fe400078e001a */
[----:B------:R-:W3:Y:S04]  /*fce0*/  LDL R26, [R1+0xcec] ;  /* 0x000cec00011a7983 */ /* 0x000ee80000100800 */
[----:B------:R-:W4:Y:S04]  /*fcf0*/  LDL.LU R18, [R1+0x20] ;  /* 0x0000200001127983 */ /* 0x000f280000300800 */
[----:B------:R0:W3:Y:S04]  /*fd00*/  @!P0 LDG.E.U16 R23, [R4.64] ;  /* 0x0000000604178981 */ /* 0x0000e8000c1e1500 */
[----:B0-----:R-:W4:Y:S04]  /*fd10*/  LDL R4, [R1+0xd28] ;  /* 0x000d280001047983 */ /* 0x001f280000100800 */
[----:B------:R-:W4:Y:S01]  /*fd20*/  LDL R5, [R1+0xd2c] ;  /* 0x000d2c0001057983 */ /* 0x000f220000100800 */
[----:B------:R-:W-:-:S03]  /*fd30*/  PRMT R22, RZ, 0x7610, R22 ;  /* 0x00007610ff167816 */ /* 0x000fc60000000016 */
[----:B--2---:R0:W-:Y:S04]  /*fd40*/  STL [R1+0x7c], R28 ;  /* 0x00007c1c01007387 */ /* 0x0041e80000100800 */
[----:B0-----:R-:W2:Y:S04]  /*fd50*/  LDL R28, [R1+0xccc] ;  /* 0x000ccc00011c7983 */ /* 0x001ea80000100800 */
[----:B---3--:R0:W-:Y:S04]  /*fd60*/  STL [R1+0x78], R23 ;  /* 0x0000781701007387 */ /* 0x0081e80000100800 */
[----:B0-----:R-:W3:Y:S01]  /*fd70*/  LDL.LU R23, [R1+0x24] ;  /* 0x0000240001177983 */ /* 0x001ee20000300800 */
[----:B----4-:R-:W-:-:S04]  /*fd80*/  @!P0 LOP3.LUT R5, R5, R4, RZ, 0x3c, !PT ;  /* 0x0000000405058212 */ /* 0x010fc800078e3cff */
[----:B------:R-:W-:-:S04]  /*fd90*/  @!P0 LOP3.LUT R4, R5, R4, RZ, 0x3c, !PT ;  /* 0x0000000405048212 */ /* 0x000fc800078e3cff */
[----:B------:R-:W-:-:S05]  /*fda0*/  @!P0 LOP3.LUT R5, R5, R4, RZ, 0x3c, !PT ;  /* 0x0000000405058212 */ /* 0x000fca00078e3cff */
[----:B------:R0:W4:Y:S04]  /*fdb0*/  @!P0 LDG.E.U16 R22, [R4.64] ;  /* 0x0000000604168981 */ /* 0x000128000c1e1500 */
[----:B0-----:R-:W2:Y:S04]  /*fdc0*/  LDL R4, [R1+0xd08] ;  /* 0x000d080001047983 */ /* 0x001ea80000100800 */
[----:B------:R-:W2:Y:S01]  /*fdd0*/  LDL R5, [R1+0xd0c] ;  /* 0x000d0c0001057983 */ /* 0x000ea20000100800 */
[----:B------:R-:W-:-:S03]  /*fde0*/  PRMT R27, RZ, 0x7610, R27 ;  /* 0x00007610ff1b7816 */ /* 0x000fc6000000001b */
[----:B----4-:R0:W-:Y:S04]  /*fdf0*/  STL [R1+0x74], R22 ;  /* 0x0000741601007387 */ /* 0x0101e80000100800 */
[----:B0-----:R-:W4:Y:S01]  /*fe00*/  LDL.LU R22, [R1+0x18] ;  /* 0x0000180001167983 */ /* 0x001f220000300800 */
[----:B--2---:R-:W-:-:S04]  /*fe10*/  @!P0 LOP3.LUT R5, R5, R4, RZ, 0x3c, !PT ;  /* 0x0000000405058212 */ /* 0x004fc800078e3cff */
[----:B------:R-:W-:-:S04]  /*fe20*/  @!P0 LOP3.LUT R4, R5, R4, RZ, 0x3c, !PT ;  /* 0x0000000405048212 */ /* 0x000fc800078e3cff */
[----:B------:R-:W-:-:S05]  /*fe30*/  @!P0 LOP3.LUT R5, R5, R4, RZ, 0x3c, !PT ;  /* 0x0000000405058212 */ /* 0x000fca00078e3cff */
[----:B------:R0:W2:Y:S04]  /*fe40*/  @!P0 LDG.E.U16 R27, [R4.64] ;  /* 0x00000006041b8981 */ /* 0x0000a8000c1e1500 */
[----:B0-----:R-:W3:Y:S01]  /*fe50*/  LDL R5, [R1+0xce8] ;  /* 0x000ce80001057983 */ /* 0x001ee20000100800 */
[----:B------:R-:W-:Y:S01]  /*fe60*/  PRMT R24, RZ, 0x7610, R24 ;  /* 0x00007610ff187816 */ /* 0x000fe20000000018 */
[----:B------:R-:W-:Y:S02]  /*fe70*/  @!P0 IMAD.MOV.U32 R4, RZ, RZ, R26 ;  /* 0x000000ffff048224 */ /* 0x000fe400078e001a */
[----:B------:R-:W0:Y:S04]  /*fe80*/  S2R R29, SR_TID.X ;  /* 0x00000000001d7919 */ /* 0x000e280000002100 */
[----:B--2---:R1:W-:Y:S04]  /*fe90*/  STL [R1+0x70], R27 ;  /* 0x0000701b01007387 */ /* 0x0043e80000100800 */
[----:B-1----:R-:W2:Y:S04]  /*fea0*/  LDL.LU R27, [R1+0x1c] ;  /* 0x00001c00011b7983 */ /* 0x002ea80000300800 */
[----:B---3--:R1:W3:Y:S04]  /*feb0*/  @!P0 LDG.E.U16 R24, [R4.64] ;  /* 0x0000000604188981 */ /* 0x0082e8000c1e1500 */
[----:B-1----:R-:W2:Y:S01]  /*fec0*/  LDL R5, [R1+0xcc8] ;  /* 0x000cc80001057983 */ /* 0x002ea20000100800 */
[----:B0-----:R-:W-:Y:S01]  /*fed0*/  LOP3.LUT R29, R29, 0x7f, RZ, 0xc0, !PT ;  /* 0x0000007f1d1d7812 */ /* 0x001fe200078ec0ff */
[----:B------:R-:W-:-:S02]  /*fee0*/  @!P0 IMAD.MOV.U32 R4, RZ, RZ, R28 ;  /* 0x000000ffff048224 */ /* 0x000fc400078e001c */
[----:B------:R-:W3:Y:S02]  /*fef0*/  LDL.LU R26, [R1+0x8] ;  /* 0x00000800011a7983 */ /* 0x000ee40000300800 */
[----:B------:R-:W-:-:S05]  /*ff00*/  IMAD.SHL.U32 R29, R29, 0x2, RZ ;  /* 0x000000021d1d7824 */ /* 0x000fca00078e00ff */
[----:B------:R-:W-:Y:S04]  /*ff10*/  STS.U16 [R29+0x4100], R17 ;  /* 0x004100111d007388 */ /* 0x000fe80000000400 */
[----:B------:R-:W-:Y:S04]  /*ff20*/  STS.U16 [R29+0x5000], R13 ;  /* 0x0050000d1d007388 */ /* 0x000fe80000000400 */
[----:B------:R-:W-:Y:S04]  /*ff30*/  STS.U16 [R29+0x5100], R12 ;  /* 0x0051000c1d007388 */ /* 0x000fe80000000400 */
[----:B------:R-:W-:Y:S04]  /*ff40*/  STS.U16 [R29+0x6000], R9 ;  /* 0x006000091d007388 */ /* 0x000fe80000000400 */
[----:B------:R-:W-:Y:S04]  /*ff50*/  STS.U16 [R29+0x6100], R8 ;  /* 0x006100081d007388 */ /* 0x000fe80000000400 */
[----:B------:R0:W-:Y:S02]  /*ff60*/  STS.U16 [R29+0x7000], R7 ;  /* 0x007000071d007388 */ /* 0x0001e40000000400 */
[----:B0-----:R-:W-:-:S06]  /*ff70*/  PRMT R29, RZ, 0x7610, R29 ;  /* 0x00007610ff1d7816 */ /* 0x001fcc000000001d */
[----:B--2---:R-:W2:Y:S04]  /*ff80*/  @!P0 LDG.E.U16 R29, [R4.64] ;  /* 0x00000006041d8981 */ /* 0x004ea8000c1e1500 */
[----:B---3--:R0:W-:Y:S04]  /*ff90*/  STL [R1+0x4c], R24 ;  /* 0x00004c1801007387 */ /* 0x0081e80000100800 */
[----:B------:R-:W3:Y:S04]  /*ffa0*/  LDL.LU R28, [R1+0xc] ;  /* 0x00000c00011c7983 */ /* 0x000ee80000300800 */
[----:B--2---:R1:W-:Y:S04]  /*ffb0*/  STL [R1+0x48], R29 ;  /* 0x0000481d01007387 */ /* 0x0043e80000100800 */
[----:B------:R-:W2:Y:S04]  /*ffc0*/  LDL R4, [R1+0xca8] ;  /* 0x000ca80001047983 */ /* 0x000ea80000100800 */
[----:B------:R-:W2:Y:S01]  /*ffd0*/  LDL R5, [R1+0xcac] ;  /* 0x000cac0001057983 */ /* 0x000ea20000100800 */
[----:B------:R-:W-:-:S03]  /*ffe0*/  PRMT R19, RZ, 0x7610, R19 ;  /* 0x00007610ff137816 */ /* 0x000fc60000000013 */
[----:B0-----:R-:W0:Y:S04]  /*fff0*/  S2R R24, SR_TID.X ;  /* 0x0000000000187919 */ /* 0x001e280000002100 */
[----:B-1----:R-:W1:Y:S01]  /*10000*/  S2R R29, SR_TID.X ;  /* 0x00000000001d7919 */ /* 0x002e620000002100 */
[----:B--2---:R-:W-:-:S04]  /*10010*/  @!P0 LOP3.LUT R5, R5, R4, RZ, 0x3c, !PT ;  /* 0x0000000405058212 */ /* 0x004fc800078e3cff */
[----:B------:R-:W-:-:S04]  /*10020*/  @!P0 LOP3.LUT R4, R5, R4, RZ, 0x3c, !PT ;  /* 0x0000000405048212 */ /* 0x000fc800078e3cff */
[----:B------:R-:W-:-:S05]  /*10030*/  @!P0 LOP3.LUT R5, R5, R4, RZ, 0x3c, !PT ;  /* 0x0000000405058212 */ /* 0x000fca00078e3cff */
[----:B------:R-:W2:Y:S01]  /*10040*/  @!P0 LDG.E.U16 R19, [R4.64] ;  /* 0x0000000604138981 */ /* 0x000ea2000c1e1500 */
[----:B0-----:R-:W-:Y:S02]  /*10050*/  LOP3.LUT R24, R24, 0x7f, RZ, 0xc0, !PT ;  /* 0x0000007f18187812 */ /* 0x001fe400078ec0ff */
[----:B-1----:R-:W-:-:S03]  /*10060*/  LOP3.LUT R29, R29, 0x7f, RZ, 0xc0, !PT ;  /* 0x0000007f1d1d7812 */ /* 0x002fc600078ec0ff */
[----:B------:R-:W-:Y:S02]  /*10070*/  IMAD.SHL.U32 R24, R24, 0x2, RZ ;  /* 0x0000000218187824 */ /* 0x000fe400078e00ff */
[----:B------:R-:W-:-:S03]  /*10080*/  IMAD.SHL.U32 R29, R29, 0x2, RZ ;  /* 0x000000021d1d7824 */ /* 0x000fc600078e00ff */
[----:B------:R-:W-:Y:S02]  /*10090*/  LOP3.LUT R24, R24, 0x10, RZ, 0x3c, !PT ;  /* 0x0000001018187812 */ /* 0x000fe400078e3cff */
[----:B------:R-:W-:Y:S04]  /*100a0*/  STS.U16 [R29+0x7100], R6 ;  /* 0x007100061d007388 */ /* 0x000fe80000000400 */
[----:B------:R-:W-:Y:S04]  /*100b0*/  STS.U16 [R24+0x200], R18 ;  /* 0x0002001218007388 */ /* 0x000fe80000000400 */
[----:B--2---:R0:W-:Y:S04]  /*100c0*/  STL [R1+0x44], R19 ;  /* 0x0000441301007387 */ /* 0x0041e80000100800 */
[----:B0-----:R-:W2:Y:S04]  /*100d0*/  LDL.LU R19, [R1+0x1eb4] ;  /* 0x001eb40001137983 */ /* 0x001ea80000300800 */
[----:B------:R-:W2:Y:S04]  /*100e0*/  LDL R4, [R1+0xc88] ;  /* 0x000c880001047983 */ /* 0x000ea80000100800 */
[----:B------:R-:W2:Y:S04]  /*100f0*/  LDL R5, [R1+0xc8c] ;  /* 0x000c8c0001057983 */ /* 0x000ea80000100800 */
[----:B------:R-:W3:Y:S01]  /*10100*/  LDL.LU R18, [R1+0x1eb0] ;  /* 0x001eb00001127983 */ /* 0x000ee20000300800 */
[----:B--2---:R-:W-:-:S04]  /*10110*/  @!P0 LOP3.LUT R5, R5, R4, RZ, 0x3c, !PT ;  /* 0x0000000405058212 */ /* 0x004fc800078e3cff */
[C---:B------:R-:W-:Y:S02]  /*10120*/  @!P0 LOP3.LUT R4, R5.reuse, R4, RZ, 0x3c, !PT ;  /* 0x0000000405048212 */ /* 0x040fe400078e3cff */
[----:B---3--:R-:W-:Y:S02]  /*10130*/  PRMT R18, RZ, 0x7610, R18 ;  /* 0x00007610ff127816 */ /* 0x008fe40000000012 */
[----:B------:R-:W-:-:S05]  /*10140*/  @!P0 LOP3.LUT R5, R5, R4, RZ, 0x3c, !PT ;  /* 0x0000000405058212 */ /* 0x000fca00078e3cff */
[----:B------:R-:W2:Y:S04]  /*10150*/  @!P0 LDG.E.U16 R18, [R4.64] ;  /* 0x0000000604128981 */ /* 0x000ea8000c1e1500 */
[----:B------:R-:W-:Y:S04]  /*10160*/  STS.U16 [R24+0x300], R23 ;  /* 0x0003001718007388 */ /* 0x000fe80000000400 */
[----:B--2---:R0:W-:Y:S04]  /*10170*/  STL [R1+0x40], R18 ;  /* 0x0000401201007387 */ /* 0x0041e80000100800 */
[----:B0-----:R-:W2:Y:S04]  /*10180*/  LDL.LU R18, [R1+0x1eac] ;  /* 0x001eac0001127983 */ /* 0x001ea80000300800 */
[----:B------:R-:W3:Y:S04]  /*10190*/  LDL R4, [R1+0xc68] ;  /* 0x000c680001047983 */ /* 0x000ee80000100800 */
[----:B------:R-:W3:Y:S04]  /*101a0*/  LDL R5, [R1+0xc6c] ;  /* 0x000c6c0001057983 */ /* 0x000ee80000100800 */
[----:B------:R-:W2:Y:S01]  /*101b0*/  LDL.LU R23, [R1+0x1ea8] ;  /* 0x001ea80001177983 */ /* 0x000ea20000300800 */
[----:B---3--:R-:W-:-:S04]  /*101c0*/  @!P0 LOP3.LUT R5, R5, R4, RZ, 0x3c, !PT ;  /* 0x0000000405058212 */ /* 0x008fc800078e3cff */
[C---:B------:R-:W-:Y:S02]  /*101d0*/  @!P0 LOP3.LUT R4, R5.reuse, R4, RZ, 0x3c, !PT ;  /* 0x0000000405048212 */ /* 0x040fe400078e3cff */
[----:B--2---:R-:W-:Y:S02]  /*101e0*/  PRMT R23, RZ, 0x7610, R23 ;  /* 0x00007610ff177816 */ /* 0x004fe40000000017 */
[----:B------:R-:W-:-:S05]  /*101f0*/  @!P0 LOP3.LUT R5, R5, R4, RZ, 0x3c, !PT ;  /* 0x0000000405058212 */ /* 0x000fca00078e3cff */
[----:B------:R-:W2:Y:S04]  /*10200*/  @!P0 LDG.E.U16 R23, [R4.64] ;  /* 0x0000000604178981 */ /* 0x000ea8000c1e1500 */
[----:B----4-:R-:W-:Y:S04]  /*10210*/  STS.U16 [R24+0x1200], R22 ;  /* 0x0012001618007388 */ /* 0x010fe80000000400 */
[----:B--2---:R0:W-:Y:S04]  /*10220*/  STL [R1+0x3c], R23 ;  /* 0x00003c1701007387 */ /* 0x0041e80000100800 */
[----:B0-----:R-:W2:Y:S04]  /*10230*/  LDL.LU R23, [R1+0x1ea4] ;  /* 0x001ea40001177983 */ /* 0x001ea80000300800 */
[----:B------:R-:W3:Y:S04]  /*10240*/  LDL R4, [R1+0xc48] ;  /* 0x000c480001047983 */ /* 0x000ee80000100800 */
[----:B------:R-:W3:Y:S04]  /*10250*/  LDL R5, [R1+0xc4c] ;  /* 0x000c4c0001057983 */ /* 0x000ee80000100800 */
[----:B------:R-:W4:Y:S01]  /*10260*/  LDL.LU R22, [R1+0x1ea0] ;  /* 0x001ea00001167983 */ /* 0x000f220000300800 */
[----:B---3--:R-:W-:-:S04]  /*10270*/  @!P0 LOP3.LUT R5, R5, R4, RZ, 0x3c, !PT ;  /* 0x0000000405058212 */ /* 0x008fc800078e3cff */
[C---:B------:R-:W-:Y:S02]  /*10280*/  @!P0 LOP3.LUT R4, R5.reuse, R4, RZ, 0x3c, !PT ;  /* 0x0000000405048212 */ /* 0x040fe400078e3cff */
[----:B----4-:R-:W-:Y:S02]  /*10290*/  PRMT R22, RZ, 0x7610, R22 ;  /* 0x00007610ff167816 */ /* 0x010fe40000000016 */
[----:B------:R-:W-:-:S05]  /*102a0*/  @!P0 LOP3.LUT R5, R5, R4, RZ, 0x3c, !PT ;  /* 0x0000000405058212 */ /* 0x000fca00078e3cff */
[----:B------:R-:W3:Y:S04]  /*102b0*/  @!P0 LDG.E.U16 R22, [R4.64] ;  /* 0x0000000604168981 */ /* 0x000ee8000c1e1500 */
[----:B---3--:R0:W-:Y:S04]  /*102c0*/  STL [R1+0x38], R22 ;  /* 0x0000381601007387 */ /* 0x0081e80000100800 */
[----:B0-----:R-:W3:Y:S04]  /*102d0*/  LDL.LU R22, [R1+0x1e9c] ;  /* 0x001e9c0001167983 */ /* 0x001ee80000300800 */
[----:B------:R-:W4:Y:S04]  /*102e0*/  LDL R4, [R1+0xc28] ;  /* 0x000c280001047983 */ /* 0x000f280000100800 */
[----:B------:R-:W4:Y:S01]  /*102f0*/  LDL R5, [R1+0xc2c] ;  /* 0x000c2c0001057983 */ /* 0x000f220000100800 */
[----:B------:R-:W-:-:S02]  /*10300*/  PRMT R0, RZ, 0x7610, R0 ;  /* 0x00007610ff007816 */ /* 0x000fc40000000000 */
[----:B----4-:R-:W-:-:S04]  /*10310*/  @!P0 LOP3.LUT R5, R5, R4, RZ, 0x3c, !PT ;  /* 0x0000000405058212 */ /* 0x010fc800078e3cff */
[----:B------:R-:W-:-:S04]  /*10320*/  @!P0 LOP3.LUT R4, R5, R4, RZ, 0x3c, !PT ;  /* 0x0000000405048212 */ /* 0x000fc800078e3cff */
[----:B------:R-:W-:-:S05]  /*10330*/  @!P0 LOP3.LUT R5, R5, R4, RZ, 0x3c, !PT ;  /* 0x0000000405058212 */ /* 0x000fca00078e3cff */
[----:B------:R0:W4:Y:S04]  /*10340*/  @!P0 LDG.E.U16 R0, [R4.64] ;  /* 0x0000000604008981 */ /* 0x000128000c1e1500 */
[----:B------:R1:W-:Y:S04]  /*10350*/  STS.U16 [R24+0x1300], R27 ;  /* 0x0013001b18007388 */ /* 0x0003e80000000400 */
[----:B-1----:R-:W2:Y:S04]  /*10360*/  LDL.LU R27, [R1+0x1e98] ;  /* 0x001e9800011b7983 */ /* 0x002ea80000300800 */
[----:B0-----:R-:W2:Y:S04]  /*10370*/  LDL R4, [R1+0xc08] ;  /* 0x000c080001047983 */ /* 0x001ea80000100800 */
[----:B------:R-:W2:Y:S04]  /*10380*/  LDL R5, [R1+0xc0c] ;  /* 0x000c0c0001057983 */ /* 0x000ea80000100800 */
[----:B------:R0:W-:Y:S04]  /*10390*/  STS.U16 [R24+0x2200], R26 ;  /* 0x0022001a18007388 */ /* 0x0001e80000000400 */
[----:B----4-:R-:W-:Y:S04]  /*103a0*/  STL [R1+0x1e30], R0 ;  /* 0x001e300001007387 */ /* 0x010fe80000100800 */
[----:B0-----:R-:W4:Y:S01]  /*103b0*/  LDL.LU R26, [R1+0x1e94] ;  /* 0x001e9400011a7983 */ /* 0x001f220000300800 */
[----:B--2---:R-:W-:-:S04]  /*103c0*/  @!P0 LOP3.LUT R5, R5, R4, RZ, 0x3c, !PT ;  /* 0x0000000405058212 */ /* 0x004fc800078e3cff */
[----:B------:R-:W-:-:S04]  /*103d0*/  @!P0 LOP3.LUT R4, R5, R4, RZ, 0x3c, !PT ;  /* 0x0000000405048212 */ /* 0x000fc800078e3cff */
[----:B------:R-:W-:Y:S02]  /*103e0*/  @!P0 LOP3.LUT R5, R5, R4, RZ, 0x3c, !PT ;  /* 0x0000000405058212 */ /* 0x000fe400078e3cff */
[----:B----4-:R-:W-:-:S06]  /*103f0*/  PRMT R26, RZ, 0x7610, R26 ;  /* 0x00007610ff1a7816 */ /* 0x010fcc000000001a */
[----:B------:R-:W2:Y:S04]  /*10400*/  @!P0 LDG.E.U16 R26, [R4.64] ;  /* 0x00000006041a8981 */ /* 0x000ea8000c1e1500 */
[----:B--2---:R0:W-:Y:S04]  /*10410*/  STL [R1+0x30], R26 ;  /* 0x0000301a01007387 */ /* 0x0041e80000100800 */
[----:B0-----:R-:W2:Y:S04]  /*10420*/  LDL.LU R26, [R1+0x1e90] ;  /* 0x001e9000011a7983 */ /* 0x001ea80000300800 */
[----:B------:R-:W4:Y:S04]  /*10430*/  LDL R4, [R1+0xbe8] ;  /* 0x000be80001047983 */ /* 0x000f280000100800 */
[----:B------:R-:W4:Y:S01]  /*10440*/  LDL R5, [R1+0xbec] ;  /* 0x000bec0001057983 */ /* 0x000f220000100800 */
[----:B--2---:R-:W-:-:S02]  /*10450*/  PRMT R26, RZ, 0x7610, R26 ;  /* 0x00007610ff1a7816 */ /* 0x004fc4000000001a */
[----:B----4-:R-:W-:-:S04]  /*10460*/  @!P0 LOP3.LUT R5, R5, R4, RZ, 0x3c, !PT ;  /* 0x0000000405058212 */ /* 0x010fc800078e3cff */
[----:B------:R-:W-:-:S04]  /*10470*/  @!P0 LOP3.LUT R4, R5, R4, RZ, 0x3c, !PT ;  /* 0x0000000405048212 */ /* 0x000fc800078e3cff */
[----:B------:R-:W-:-:S05]  /*10480*/  @!P0 LOP3.LUT R5, R5, R4, RZ, 0x3c, !PT ;  /* 0x0000000405058212 */ /* 0x000fca00078e3cff */
[----:B------:R-:W2:Y:S04]  /*10490*/  @!P0 LDG.E.U16 R26, [R4.64] ;  /* 0x00000006041a8981 */ /* 0x000ea8000c1e1500 */
[----:B------:R0:W-:Y:S04]  /*104a0*/  STS.U16 [R24+0x2300], R28 ;  /* 0x0023001c18007388 */ /* 0x0001e80000000400 */
[----:B0-----:R-:W4:Y:S04]  /*104b0*/  LDL R28, [R1+0xd54] ;  /* 0x000d5400011c7983 */ /* 0x001f280000100800 */
[----:B--2---:R0:W-:Y:S04]  /*104c0*/  STL [R1+0x2c], R26 ;  /* 0x00002c1a01007387 */ /* 0x0041e80000100800 */
[----:B0-----:R-:W2:Y:S04]  /*104d0*/  LDL.LU R26, [R1+0x1e8c] ;  /* 0x001e8c00011a7983 */ /* 0x001ea80000300800 */
[----:B------:R-:W2:Y:S04]  /*104e0*/  LDL R4, [R1+0xbc8] ;  /* 0x000bc80001047983 */ /* 0x000ea80000100800 */
[----:B------:R-:W2:Y:S01]  /*104f0*/  LDL R5, [R1+0xbcc] ;  /* 0x000bcc0001057983 */ /* 0x000ea20000100800 */
[----:B------:R-:W-:-:S02]  /*10500*/  PRMT R27, RZ, 0x7610, R27 ;  /* 0x00007610ff1b7816 */ /* 0x000fc4000000001b */
[----:B--2---:R-:W-:-:S04]  /*10510*/  @!P0 LOP3.LUT R5, R5, R4, RZ, 0x3c, !PT ;  /* 0x0000000405058212 */ /* 0x004fc800078e3cff */
[----:B------:R-:W-:-:S04]  /*10520*/  @!P0 LOP3.LUT R4, R5, R4, RZ, 0x3c, !PT ;  /* 0x0000000405048212 */ /* 0x000fc800078e3cff */
[----:B------:R-:W-:-:S05]  /*10530*/  @!P0 LOP3.LUT R5, R5, R4, RZ, 0x3c, !PT ;  /* 0x0000000405058212 */ /* 0x000fca00078e3cff */
[----:B------:R-:W2:Y:S04]  /*10540*/  @!P0 LDG.E.U16 R27, [R4.64] ;  /* 0x00000006041b8981 */ /* 0x000ea8000c1e1500 */
[----:B--2---:R0:W-:Y:S04]  /*10550*/  STL [R1+0x28], R27 ;  /* 0x0000281b01007387 */ /* 0x0041e80000100800 */
[----:B0-----:R-:W2:Y:S04]  /*10560*/  LDL.LU R27, [R1+0x1e88] ;  /* 0x001e8800011b7983 */ /* 0x001ea80000300800 */
[----:B------:R-:W2:Y:S04]  /*10570*/  LDL R4, [R1+0xba8] ;  /* 0x000ba80001047983 */ /* 0x000ea80000100800 */
[----:B------:R-:W2:Y:S01]  /*10580*/  LDL R5, [R1+0xbac] ;  /* 0x000bac0001057983 */ /* 0x000ea20000100800 */
[----:B---3--:R-:W-:-:S02]  /*10590*/  PRMT R22, RZ, 0x7610, R22 ;  /* 0x00007610ff167816 */ /* 0x008fc40000000016 */
[----:B--2---:R-:W-:-:S04]  /*105a0*/  @!P0 LOP3.LUT R5, R5, R4, RZ, 0x3c, !PT ;  /* 0x0000000405058212 */ /* 0x004fc800078e3cff */
[----:B------:R-:W-:-:S04]  /*105b0*/  @!P0 LOP3.LUT R4, R5, R4, RZ, 0x3c, !PT ;  /* 0x0000000405048212 */ /* 0x000fc800078e3cff */
[----:B------:R-:W-:-:S05]  /*105c0*/  @!P0 LOP3.LUT R5, R5, R4, RZ, 0x3c, !PT ;  /* 0x0000000405058212 */ /* 0x000fca00078e3cff */
[----:B------:R-:W2:Y:S04]  /*105d0*/  @!P0 LDG.E.U16 R22, [R4.64] ;  /* 0x0000000604168981 */ /* 0x000ea8000c1e1500 */
[----:B--2---:R0:W-:Y:S04]  /*105e0*/  STL [R1+0x24], R22 ;  /* 0x0000241601007387 */ /* 0x0041e80000100800 */
[----:B0-----:R-:W2:Y:S04]  /*105f0*/  LDL.LU R22, [R1+0x1e84] ;  /* 0x001e840001167983 */ /* 0x001ea80000300800 */
[----:B------:R-:W3:Y:S04]  /*10600*/  LDL R4, [R1+0xb88] ;  /* 0x000b880001047983 */ /* 0x000ee80000100800 */
[----:B------:R-:W3:Y:S01]  /*10610*/  LDL R5, [R1+0xb8c] ;  /* 0x000b8c0001057983 */ /* 0x000ee20000100800 */
[----:B------:R-:W-:-:S02]  /*10620*/  PRMT R23, RZ, 0x7610, R23 ;  /* 0x00007610ff177816 */ /* 0x000fc40000000017 */
[----:B---3--:R-:W-:-:S04]  /*10630*/  @!P0 LOP3.LUT R5, R5, R4, RZ, 0x3c, !PT ;  /* 0x0000000405058212 */ /* 0x008fc800078e3cff */
[----:B------:R-:W-:-:S04]  /*10640*/  @!P0 LOP3.LUT R4, R5, R4, RZ, 0x3c, !PT ;  /* 0x0000000405048212 */ /* 0x000fc800078e3cff */
[----:B------:R-:W-:-:S05]  /*10650*/  @!P0 LOP3.LUT R5, R5, R4, RZ, 0x3c, !PT ;  /* 0x0000000405058212 */ /* 0x000fca00078e3cff */
[----:B------:R-:W3:Y:S01]  /*10660*/  @!P0 LDG.E.U16 R23, [R4.64] ;  /* 0x0000000604178981 */ /* 0x000ee2000c1e1500 */
[----:B------:R-:W-:-:S03]  /*10670*/  PRMT R0, RZ, 0x7610, R0 ;  /* 0x00007610ff007816 */ /* 0x000fc60000000000 */
[----:B---3--:R0:W-:Y:S04]  /*10680*/  STL [R1+0x20], R23 ;  /* 0x0000201701007387 */ /* 0x0081e80000100800 */
[----:B0-----:R-:W3:Y:S04]  /*10690*/  LDL.LU R23, [R1+0x1e80] ;  /* 0x001e800001177983 */ /* 0x001ee80000300800 */
[----:B------:R-:W2:Y:S01]  /*106a0*/  LDL R5, [R1+0xb6c] ;  /* 0x000b6c0001057983 */ /* 0x000ea20000100800 */
[----:B----4-:R-:W-:-:S05]  /*106b0*/  @!P0 IMAD.MOV.U32 R4, RZ, RZ, R28 ;  /* 0x000000ffff048224 */ /* 0x010fca00078e001c */
[----:B--2---:R0:W2:Y:S04]  /*106c0*/  @!P0 LDG.E.U16 R0, [R4.64] ;  /* 0x0000000604008981 */ /* 0x0040a8000c1e1500 */
[----:B0-----:R-:W4:Y:S04]  /*106d0*/  LDL R4, [R1+0xd40] ;  /* 0x000d400001047983 */ /* 0x001f280000100800 */
[----:B------:R-:W4:Y:S01]  /*106e0*/  LDL R5, [R1+0xd44] ;  /* 0x000d440001057983 */ /* 0x000f220000100800 */
[----:B------:R-:W-:-:S03]  /*106f0*/  PRMT R2, RZ, 0x7610, R2 ;  /* 0x00007610ff027816 */ /* 0x000fc60000000002 */
[----:B--2---:R0:W-:Y:S04]  /*10700*/  STL [R1+0x1c], R0 ;  /* 0x00001c0001007387 */ /* 0x0041e80000100800 */
[----:B0-----:R-:W2:Y:S01]  /*10710*/  LDL R0, [R1+0xce4] ;  /* 0x000ce40001007983 */ /* 0x001ea20000100800 */
[----:B----4-:R-:W-:-:S03]  /*10720*/  @!P0 LOP3.LUT R5, R5, R4, RZ, 0x3c, !PT ;  /* 0x0000000405058212 */ /* 0x010fc600078e3cff */
[----:B------:R-:W4:Y:S01]  /*10730*/  LDL.LU R28, [R1+0x41c] ;  /* 0x00041c00011c7983 */ /* 0x000f220000300800 */
[----:B------:R-:W-:-:S04]  /*10740*/  @!P0 LOP3.LUT R4, R5, R4, RZ, 0x3c, !PT ;  /* 0x0000000405048212 */ /* 0x000fc800078e3cff */
[----:B------:R-:W-:-:S05]  /*10750*/  @!P0 LOP3.LUT R5, R5, R4, RZ, 0x3c, !PT ;  /* 0x0000000405058212 */ /* 0x000fca00078e3cff */
[----:B------:R0:W2:Y:S04]  /*10760*/  @!P0 LDG.E.U16 R2, [R4.64] ;  /* 0x0000000604028981 */ /* 0x0000a8000c1e1500 */
[----:B0-----:R-:W2:Y:S04]  /*10770*/  LDL R4, [R1+0xd20] ;  /* 0x000d200001047983 */ /* 0x001ea80000100800 */
[----:B------:R-:W2:Y:S01]  /*10780*/  LDL R5, [R1+0xd24] ;  /* 0x000d240001057983 */ /* 0x000ea20000100800 */
[----:B------:R-:W-:Y:S02]  /*10790*/  PRMT R14, RZ, 0x7610, R14 ;  /* 0x00007610ff0e7816 */ /* 0x000fe4000000000e */
[----:B--2---:R-:W-:-:S04]  /*107a0*/  @!P0 LOP3.LUT R5, R5, R4, RZ, 0x3c, !PT ;  /* 0x0000000405058212 */ /* 0x004fc800078e3cff */
[----:B------:R-:W-:-:S04]  /*107b0*/  @!P0 LOP3.LUT R4, R5, R4, RZ, 0x3c, !PT ;  /* 0x0000000405048212 */ /* 0x000fc800078e3cff */
[----:B------:R-:W-:-:S05]  /*107c0*/  @!P0 LOP3.LUT R5, R5, R4, RZ, 0x3c, !PT ;  /* 0x0000000405058212 */ /* 0x000fca00078e3cff */
[----:B------:R-:W2:Y:S04]  /*107d0*/  @!P0 LDG.E.U16 R14, [R4.64] ;  /* 0x00000006040e8981 */ /* 0x000ea8000c1e1500 */
[----:B------:R0:W-:Y:S04]  /*107e0*/  STL [R1+0x18], R2 ;  /* 0x0000180201007387 */ /* 0x0001e80000100800 */
[----:B0-----:R-:W3:Y:S04]  /*107f0*/  LDL.LU R2, [R1+0x5d0] ;  /* 0x0005d00001027983 */ /* 0x001ee80000300800 */
        /* <DEDUP_REMOVED lines=8> */
[----:B------:R-:W2:Y:S01]  /*10880*/  @!P0 LDG.E.U16 R15, [R4.64] ;  /* 0x00000006040f8981 */ /* 0x000ea2000c1e1500 */
[----:B------:R-:W-:-:S03]  /*10890*/  PRMT R3, RZ, 0x7610, R3 ;  /* 0x00007610ff037816 */ /* 0x000fc60000000003 */
[----:B--2---:R0:W-:Y:S04]  /*108a0*/  STL [R1+0x10], R15 ;  /* 0x0000100f01007387 */ /* 0x0041e80000100800 */
[----:B0-----:R-:W2:Y:S04]  /*108b0*/  LDL.LU R15, [R1+0x1e78] ;  /* 0x001e7800010f7983 */ /* 0x001ea80000300800 */
[----:B------:R-:W2:Y:S01]  /*108c0*/  LDL R5, [R1+0xce0] ;  /* 0x000ce00001057983 */ /* 0x000ea20000100800 */
[----:B------:R-:W-:-:S03]  /*108d0*/  @!P0 IMAD.MOV.U32 R4, RZ, RZ, R0 ;  /* 0x000000ffff048224 */ /* 0x000fc600078e0000 */
[----:B------:R-:W3:Y:S04]  /*108e0*/  LDL.LU R0, [R1+0x3b0] ;  /* 0x0003b00001007983 */ /* 0x000ee80000300800 */
[----:B--2---:R0:W2:Y:S04]  /*108f0*/  @!P0 LDG.E.U16 R3, [R4.64] ;  /* 0x0000000604038981 */ /* 0x0040a8000c1e1500 */
[----:B0-----:R-:W2:Y:S04]  /*10900*/  LDL R4, [R1+0xcc0] ;  /* 0x000cc00001047983 */ /* 0x001ea80000100800 */
[----:B------:R-:W2:Y:S01]  /*10910*/  LDL R5, [R1+0xcc4] ;  /* 0x000cc40001057983 */ /* 0x000ea20000100800 */
[----:B------:R-:W-:-:S02]  /*10920*/  PRMT R29, RZ, 0x7610, R29 ;  /* 0x00007610ff1d7816 */ /* 0x000fc4000000001d */
[----:B--2---:R-:W-:-:S04]  /*10930*/  @!P0 LOP3.LUT R5, R5, R4, RZ, 0x3c, !PT ;  /* 0x0000000405058212 */ /* 0x004fc800078e3cff */
[----:B------:R-:W-:-:S04]  /*10940*/  @!P0 LOP3.LUT R4, R5, R4, RZ, 0x3c, !PT ;  /* 0x0000000405048212 */ /* 0x000fc800078e3cff */
[----:B------:R-:W-:-:S05]  /*10950*/  @!P0 LOP3.LUT R5, R5, R4, RZ, 0x3c, !PT ;  /* 0x0000000405058212 */ /* 0x000fca00078e3cff */
[----:B------:R0:W2:Y:S04]  /*10960*/  @!P0 LDG.E.U16 R29, [R4.64] ;  /* 0x00000006041d8981 */ /* 0x0000a8000c1e1500 */
[----:B------:R-:W-:Y:S04]  /*10970*/  STS.U16 [R24+0x3200], R26 ;  /* 0x0032001a18007388 */ /* 0x000fe80000000400 */
[----:B------:R-:W-:Y:S04]  /*10980*/  STS.U16 [R24+0x3300], R27 ;  /* 0x0033001b18007388 */ /* 0x000fe80000000400 */
[----:B------:R-:W-:Y:S04]  /*10990*/  STS.U16 [R24+0x4200], R22 ;  /* 0x0042001618007388 */ /* 0x000fe80000000400 */
[----:B------:R-:W-:Y:S04]  /*109a0*/  STL [R1+0xc], R3 ;  /* 0x00000c0301007387 */ /* 0x000fe80000100800 */
[----:B---3--:R-:W-:Y:S04]  /*109b0*/  STS.U16 [R24+0x4300], R23 ;  /* 0x0043001718007388 */ /* 0x008fe80000000400 */
[----:B0-----:R-:W3:Y:S04]  /*109c0*/  LDL R4, [R1+0xca0] ;  /* 0x000ca00001047983 */ /* 0x001ee80000100800 */
[----:B------:R-:W3:Y:S04]  /*109d0*/  LDL R5, [R1+0xca4] ;  /* 0x000ca40001057983 */ /* 0x000ee80000100800 */
[----:B------:R-:W-:Y:S04]  /*109e0*/  STS.U16 [R24+0x5200], R18 ;  /* 0x0052001218007388 */ /* 0x000fe80000000400 */
[----:B------:R-:W-:Y:S04]  /*109f0*/  STS.U16 [R24+0x5300], R19 ;  /* 0x0053001318007388 */ /* 0x000fe80000000400 */
[----:B------:R-:W-:Y:S04]  /*10a00*/  STS.U16 [R24+0x6200], R14 ;  /* 0x0062000e18007388 */ /* 0x000fe80000000400 */
[----:B------:R-:W-:Y:S04]  /*10a10*/  STS.U16 [R24+0x6300], R15 ;  /* 0x0063000f18007388 */ /* 0x000fe80000000400 */
[----:B------:R-:W-:Y:S04]  /*10a20*/  STS.U16 [R24+0x7200], R10 ;  /* 0x0072000a18007388 */ /* 0x000fe80000000400 */
[----:B------:R-:W-:Y:S04]  /*10a30*/  STS.U16 [R24+0x7300], R11 ;  /* 0x0073000b18007388 */ /* 0x000fe80000000400 */
[----:B--2---:R0:W-:Y:S04]  /*10a40*/  STL [R1+0x8], R29 ;  /* 0x0000081d01007387 */ /* 0x0041e80000100800 */
[----:B0-----:R-:W2:Y:S04]  /*10a50*/  LDL.LU R29, [R1+0x35c] ;  /* 0x00035c00011d7983 */ /* 0x001ea80000300800 */
[----:B------:R-:W2:Y:S01]  /*10a60*/  LDL.LU R24, [R1+0x1e74] ;  /* 0x001e740001187983 */ /* 0x000ea20000300800 */
[----:B---3--:R-:W-:-:S04]  /*10a70*/  @!P0 LOP3.LUT R5, R5, R4, RZ, 0x3c, !PT ;  /* 0x0000000405058212 */ /* 0x008fc800078e3cff */
[----:B------:R-:W-:-:S04]  /*10a80*/  @!P0 LOP3.LUT R4, R5, R4, RZ, 0x3c, !PT ;  /* 0x0000000405048212 */ /* 0x000fc800078e3cff */
[----:B------:R-:W-:Y:S01]  /*10a90*/  @!P0 LOP3.LUT R5, R5, R4, RZ, 0x3c, !PT ;  /* 0x0000000405058212 */ /* 0x000fe200078e3cff */
[----:B------:R-:W0:Y:S01]  /*10aa0*/  S2R R3, SR_TID.X ;  /* 0x0000000000037919 */ /* 0x000e220000002100 */
[----:B--2---:R-:W-:-:S06]  /*10ab0*/  PRMT R24, RZ, 0x7610, R24 ;  /* 0x00007610ff187816 */ /* 0x004fcc0000000018 */
[----:B------:R-:W2:Y:S01]  /*10ac0*/  @!P0 LDG.E.U16 R24, [R4.64] ;  /* 0x0000000604188981 */ /* 0x000ea2000c1e1500 */
[----:B0-----:R-:W-:-:S05]  /*10ad0*/  LOP3.LUT R3, R3, 0x7f, RZ, 0xc0, !PT ;  /* 0x0000007f03037812 */ /* 0x001fca00078ec0ff */
[----:B------:R-:W-:-:S05]  /*10ae0*/  IMAD.SHL.U32 R3, R3, 0x2, RZ ;  /* 0x0000000203037824 */ /* 0x000fca00078e00ff */
[----:B------:R-:W-:-:S05]  /*10af0*/  LOP3.LUT R3, R3, 0x20, RZ, 0x3c, !PT ;  /* 0x0000002003037812 */ /* 0x000fca00078e3cff */
        /* <DEDUP_REMOVED lines=10> */
[----:B------:R0:W3:Y:S04]  /*10ba0*/  @!P0 LDG.E.U16 R28, [R4.64] ;  /* 0x00000006041c8981 */ /* 0x0000e8000c1e1500 */
[----:B0-----:R-:W4:Y:S04]  /*10bb0*/  LDL R4, [R1+0xc60] ;  /* 0x000c600001047983 */ /* 0x001f280000100800 */
[----:B------:R-:W4:Y:S01]  /*10bc0*/  LDL R5, [R1+0xc64] ;  /* 0x000c640001057983 */ /* 0x000f220000100800 */
[----:B------:R-:W-:-:S03]  /*10bd0*/  PRMT R27, RZ, 0x7610, R27 ;  /* 0x00007610ff1b7816 */ /* 0x000fc6000000001b */
[----:B------:R-:W-:Y:S01]  /*10be0*/  STS.U16 [R3+0x500], R2 ;  /* 0x0005000203007388 */ /* 0x000fe20000000400 */
[----:B----4-:R-:W-:-:S04]  /*10bf0*/  @!P0 LOP3.LUT R5, R5, R4, RZ, 0x3c, !PT ;  /* 0x0000000405058212 */ /* 0x010fc800078e3cff */
[----:B------:R-:W-:-:S04]  /*10c00*/  @!P0 LOP3.LUT R4, R5, R4, RZ, 0x3c, !PT ;  /* 0x0000000405048212 */ /* 0x000fc800078e3cff */
[----:B------:R-:W-:-:S05]  /*10c10*/  @!P0 LOP3.LUT R5, R5, R4, RZ, 0x3c, !PT ;  /* 0x0000000405058212 */ /* 0x000fca00078e3cff */
[----:B------:R0:W4:Y:S04]  /*10c20*/  @!P0 LDG.E.U16 R27, [R4.64] ;  /* 0x00000006041b8981 */ /* 0x000128000c1e1500 */
[----:B---3--:R1:W-:Y:S04]  /*10c30*/  STL [R1+0x1e08], R28 ;  /* 0x001e081c01007387 */ /* 0x0083e80000100800 */
[----:B-1----:R-:W3:Y:S04]  /*10c40*/  LDL R28, [R1+0xc44] ;  /* 0x000c4400011c7983 */ /* 0x002ee80000100800 */
[----:B------:R-:W2:Y:S04]  /*10c50*/  LDL.LU R3, [R1+0x1e68] ;  /* 0x001e680001037983 */ /* 0x000ea80000300800 */
[----:B------:R-:W2:Y:S04]  /*10c60*/  LDL.LU R2, [R1+0x1e64] ;  /* 0x001e640001027983 */ /* 0x000ea80000300800 */
[----:B0-----:R-:W2:Y:S04]  /*10c70*/  LDL.LU R4, [R1+0x3ac] ;  /* 0x0003ac0001047983 */ /* 0x001ea80000300800 */
[----:B------:R-:W2:Y:S01]  /*10c80*/  LDL R5, [R1+0xc40] ;  /* 0x000c400001057983 */ /* 0x000ea20000100800 */
[----:B------:R-:W-:-:S03]  /*10c90*/  PRMT R26, RZ, 0x7610, R26 ;  /* 0x00007610ff1a7816 */ /* 0x000fc6000000001a */
[----:B----4-:R0:W-:Y:S04]  /*10ca0*/  STL [R1+0x1e0c], R27 ;  /* 0x001e0c1b01007387 */ /* 0x0101e80000100800 */
[----:B0-----:R-:W0:Y:S02]  /*10cb0*/  S2R R27, SR_TID.X ;  /* 0x00000000001b7919 */ /* 0x001e240000002100 */
[----:B0-----:R-:W-:-:S05]  /*10cc0*/  LOP3.LUT R27, R27, 0x7f, RZ, 0xc0, !PT ;  /* 0x0000007f1b1b7812 */ /* 0x001fca00078ec0ff */
[----:B------:R-:W-:-:S05]  /*10cd0*/  IMAD.SHL.U32 R27, R27, 0x2, RZ ;  /* 0x000000021b1b7824 */ /* 0x000fca00078e00ff */
[----:B------:R-:W-:-:S05]  /*10ce0*/  LOP3.LUT R27, R27, 0x20, RZ, 0x3c, !PT ;  /* 0x000000201b1b7812 */ /* 0x000fca00078e3cff */
[----:B--2---:R3:W-:Y:S02]  /*10cf0*/  STS.U16 [R27+0x1400], R4 ;  /* 0x001400041b007388 */ /* 0x0047e40000000400 */
[----:B---3--:R-:W-:-:S05]  /*10d00*/  @!P0 IMAD.MOV.U32 R4, RZ, RZ, R28 ;  /* 0x000000ffff048224 */ /* 0x008fca00078e001c */
[----:B------:R0:W2:Y:S04]  /*10d10*/  @!P0 LDG.E.U16 R26, [R4.64] ;  /* 0x00000006041a8981 */ /* 0x0000a8000c1e1500 */
[----:B0-----:R-:W3:Y:S04]  /*10d20*/  LDL R4, [R1+0xc20] ;  /* 0x000c200001047983 */ /* 0x001ee80000100800 */
[----:B------:R-:W3:Y:S01]  /*10d30*/  LDL R5, [R1+0xc24] ;  /* 0x000c240001057983 */ /* 0x000ee20000100800 */
[----:B------:R-:W-:-:S03]  /*10d40*/  PRMT R25, RZ, 0x7610, R25 ;  /* 0x00007610ff197816 */ /* 0x000fc60000000019 */
[----:B------:R0:W-:Y:S04]  /*10d50*/  STS.U16 [R27+0x1500], R0 ;  /* 0x001500001b007388 */ /* 0x0001e80000000400 */
[----:B--2---:R1:W-:Y:S04]  /*10d60*/  STL [R1+0x1e10], R26 ;  /* 0x001e101a01007387 */ /* 0x0043e80000100800 */
[----:B0-----:R-:W2:Y:S04]  /*10d70*/  LDL R0, [R1+0xbe4] ;  /* 0x000be40001007983 */ /* 0x001ea80000100800 */
[----:B-1----:R-:W4:Y:S01]  /*10d80*/  LDL R26, [R1+0xc04] ;  /* 0x000c0400011a7983 */ /* 0x002f220000100800 */
[----:B---3--:R-:W-:-:S03]  /*10d90*/  @!P0 LOP3.LUT R5, R5, R4, RZ, 0x3c, !PT ;  /* 0x0000000405058212 */ /* 0x008fc600078e3cff */
[----:B------:R-:W3:Y:S01]  /*10da0*/  LDL.LU R28, [R1+0x260] ;  /* 0x00026000011c7983 */ /* 0x000ee20000300800 */
[----:B------:R-:W-:-:S04]  /*10db0*/  @!P0 LOP3.LUT R4, R5, R4, RZ, 0x3c, !PT ;  /* 0x0000000405048212 */ /* 0x000fc800078e3cff */
[----:B------:R-:W-:-:S05]  /*10dc0*/  @!P0 LOP3.LUT R5, R5, R4, RZ, 0x3c, !PT ;  /* 0x0000000405058212 */ /* 0x000fca00078e3cff */
[----:B------:R0:W2:Y:S04]  /*10dd0*/  @!P0 LDG.E.U16 R25, [R4.64] ;  /* 0x0000000604198981 */ /* 0x0000a8000c1e1500 */
[----:B0-----:R-:W3:Y:S01]  /*10de0*/  LDL R5, [R1+0xc00] ;  /* 0x000c000001057983 */ /* 0x001ee20000100800 */
[----:B------:R-:W-:-:S03]  /*10df0*/  PRMT R24, RZ, 0x7610, R24 ;  /* 0x00007610ff187816 */ /* 0x000fc60000000018 */
[----:B------:R0:W-:Y:S01]  /*10e00*/  STS.U16 [R27+0x2400], R29 ;  /* 0x0024001d1b007388 */ /* 0x0001e20000000400 */
[----:B----4-:R-:W-:-:S03]  /*10e10*/  @!P0 IMAD.MOV.U32 R4, RZ, RZ, R26 ;  /* 0x000000ffff048224 */ /* 0x010fc600078e001a */
[----:B--2---:R1:W-:Y:S04]  /*10e20*/  STL [R1+0x1e14], R25 ;  /* 0x001e141901007387 */ /* 0x0043e80000100800 */
[----:B0-----:R-:W2:Y:S04]  /*10e30*/  LDL.LU R29, [R1+0xb80] ;  /* 0x000b8000011d7983 */ /* 0x001ea80000300800 */
[----:B------:R-:W4:Y:S04]  /*10e40*/  LDL R26, [R1+0xba0] ;  /* 0x000ba000011a7983 */ /* 0x000f280000100800 */
[----:B-1----:R-:W2:Y:S04]  /*10e50*/  LDL R25, [R1+0xba4] ;  /* 0x000ba40001197983 */ /* 0x002ea80000100800 */
[----:B---3--:R0:W3:Y:S04]  /*10e60*/  @!P0 LDG.E.U16 R24, [R4.64] ;  /* 0x0000000604188981 */ /* 0x0080e8000c1e1500 */
[----:B0-----:R-:W2:Y:S04]  /*10e70*/  LDL.LU R4, [R1+0x360] ;  /* 0x0003600001047983 */ /* 0x001ea80000300800 */
[----:B------:R-:W4:Y:S01]  /*10e80*/  LDL R5, [R1+0xbe0] ;  /* 0x000be00001057983 */ /* 0x000f220000100800 */
[----:B------:R-:W-:-:S03]  /*10e90*/  PRMT R23, RZ, 0x7610, R23 ;  /* 0x00007610ff177816 */ /* 0x000fc60000000017 */
[----:B---3--:R0:W-:Y:S04]  /*10ea0*/  STL [R1+0x1e18], R24 ;  /* 0x001e181801007387 */ /* 0x0081e80000100800 */
[----:B--2---:R1:W-:Y:S04]  /*10eb0*/  STS.U16 [R27+0x2500], R4 ;  /* 0x002500041b007388 */ /* 0x0043e80000000400 */
[----:B0-----:R-:W2:Y:S01]  /*10ec0*/  LDL R24, [R1+0xbc4] ;  /* 0x000bc40001187983 */ /* 0x001ea20000100800 */
[----:B-1----:R-:W-:-:S03]  /*10ed0*/  @!P0 IMAD.MOV.U32 R4, RZ, RZ, R0 ;  /* 0x000000ffff048224 */ /* 0x002fc600078e0000 */
[----:B------:R-:W3:Y:S04]  /*10ee0*/  LDL R0, [R1+0xb84] ;  /* 0x000b840001007983 */ /* 0x000ee80000100800 */
[----:B----4-:R0:W4:Y:S04]  /*10ef0*/  @!P0 LDG.E.U16 R23, [R4.64] ;  /* 0x0000000604178981 */ /* 0x010128000c1e1500 */
[----:B0-----:R-:W2:Y:S04]  /*10f00*/  LDL.LU R4, [R1+0x280] ;  /* 0x0002800001047983 */ /* 0x001ea80000300800 */
[----:B------:R-:W3:Y:S01]  /*10f10*/  LDL R5, [R1+0xbc0] ;  /* 0x000bc00001057983 */ /* 0x000ee20000100800 */
[----:B------:R-:W-:-:S03]  /*10f20*/  PRMT R22, RZ, 0x7610, R22 ;  /* 0x00007610ff167816 */ /* 0x000fc60000000016 */
[----:B----4-:R0:W-:Y:S04]  /*10f30*/  STL [R1+0x1e1c], R23 ;  /* 0x001e1c1701007387 */ /* 0x0101e80000100800 */
[----:B--2---:R1:W-:Y:S04]  /*10f40*/  STS.U16 [R27+0x3400], R4 ;  /* 0x003400041b007388 */ /* 0x0043e80000000400 */
[----:B0-----:R-:W2:Y:S01]  /*10f50*/  LDL.LU R23, [R1+0x23c] ;  /* 0x00023c0001177983 */ /* 0x001ea20000300800 */
[----:B-1----:R-:W-:-:S03]  /*10f60*/  @!P0 IMAD.MOV.U32 R4, RZ, RZ, R24 ;  /* 0x000000ffff048224 */ /* 0x002fc600078e0018 */
[----:B------:R-:W4:Y:S04]  /*10f70*/  LDL.LU R24, [R1+0x240] ;  /* 0x0002400001187983 */ /* 0x000f280000300800 */
[----:B---3--:R0:W3:Y:S04]  /*10f80*/  @!P0 LDG.E.U16 R22, [R4.64] ;  /* 0x0000000604168981 */ /* 0x0080e8000c1e1500 */
[----:B0-----:R-:W2:Y:S01]  /*10f90*/  LDL.LU R5, [R1+0x284] ;  /* 0x0002840001057983 */ /* 0x001ea20000300800 */
[----:B------:R-:W-:Y:S01]  /*10fa0*/  PRMT R21, RZ, 0x7610, R21 ;  /* 0x00007610ff157816 */ /* 0x000fe20000000015 */
[----:B------:R-:W-:-:S02]  /*10fb0*/  @!P0 IMAD.MOV.U32 R4, RZ, RZ, R25 ;  /* 0x000000ffff048224 */ /* 0x000fc400078e0019 */
[----:B--2---:R0:W-:Y:S02]  /*10fc0*/  STS.U16 [R27+0x3500], R5 ;  /* 0x003500051b007388 */ /* 0x0041e40000000400 */
[----:B0-----:R-:W-:-:S05]  /*10fd0*/  @!P0 IMAD.MOV.U32 R5, RZ, RZ, R26 ;  /* 0x000000ffff058224 */ /* 0x001fca00078e001a */
[----:B------:R0:W2:Y:S01]  /*10fe0*/  @!P0 LDG.E.U16 R21, [R4.64] ;  /* 0x0000000604158981 */ /* 0x0000a2000c1e1500 */
[----:B------:R-:W-:-:S03]  /*10ff0*/  PRMT R20, RZ, 0x7610, R20 ;  /* 0x00007610ff147816 */ /* 0x000fc60000000014 */
[----:B---3--:R1:W-:Y:S04]  /*11000*/  STL [R1+0x1e20], R22 ;  /* 0x001e201601007387 */ /* 0x0083e80000100800 */
[----:B------:R-:W-:Y:S01]  /*11010*/  STS.U16 [R27+0x4400], R28 ;  /* 0x0044001c1b007388 */ /* 0x000fe20000000400 */
[----:B0-----:R-:W-:Y:S02]  /*11020*/  @!P0 IMAD.MOV.U32 R4, RZ, RZ, R0 ;  /* 0x000000ffff048224 */ /* 0x001fe400078e0000 */
[----:B------:R-:W-:Y:S01]  /*11030*/  @!P0 IMAD.MOV.U32 R5, RZ, RZ, R29 ;  /* 0x000000ffff058224 */ /* 0x000fe200078e001d */
[----:B-1----:R-:W3:Y:S04]  /*11040*/  LDL R22, [R1+0xd50] ;  /* 0x000d500001167983 */ /* 0x002ee80000100800 */
[----:B------:R-:W3:Y:S04]  /*11050*/  LDL.LU R25, [R1+0xf4] ;  /* 0x0000f40001197983 */ /* 0x000ee80000300800 */
[----:B------:R0:W3:Y:S04]  /*11060*/  @!P0 LDG.E.U16 R20, [R4.64] ;  /* 0x0000000604148981 */ /* 0x0000e8000c1e1500 */
[----:B--2---:R1:W-:Y:S04]  /*11070*/  STL [R1+0x1e24], R21 ;  /* 0x001e241501007387 */ /* 0x0043e80000100800 */
[----:B------:R-:W2:Y:S04]  /*11080*/  LDL.LU R26, [R1+0xf8] ;  /* 0x0000f800011a7983 */ /* 0x000ea80000300800 */
[----:B------:R-:W2:Y:S04]  /*11090*/  LDL R0, [R1+0xd1c] ;  /* 0x000d1c0001007983 */ /* 0x000ea80000100800 */
[----:B-1----:R-:W2:Y:S04]  /*110a0*/  LDL R21, [R1+0xd18] ;  /* 0x000d180001157983 */ /* 0x002ea80000100800 */
[----:B------:R-:W2:Y:S04]  /*110b0*/  LDL.LU R28, [R1+0xb8] ;  /* 0x0000b800011c7983 */ /* 0x000ea80000300800 */
[----:B------:R1:W-:Y:S04]  /*110c0*/  STL [R1+0xd90], R29 ;  /* 0x000d901d01007387 */ /* 0x0003e80000100800 */
[----:B-1----:R-:W2:Y:S04]  /*110d0*/  LDL R29, [R1+0xd3c] ;  /* 0x000d3c00011d7983 */ /* 0x002ea80000100800 */
[----:B0-----:R-:W2:Y:S04]  /*110e0*/  LDL.LU R4, [R1+0x264] ;  /* 0x0002640001047983 */ /* 0x001ea80000300800 */
[----:B------:R-:W4:Y:S01]  /*110f0*/  LDL R5, [R1+0xb68] ;  /* 0x000b680001057983 */ /* 0x000f220000100800 */
[----:B------:R-:W-:-:S03]  /*11100*/  PRMT R19, RZ, 0x7610, R19 ;  /* 0x00007610ff137816 */ /* 0x000fc60000000013 */
[----:B---3--:R0:W-:Y:S04]  /*11110*/  STL [R1+0x1e28], R20 ;  /* 0x001e281401007387 */ /* 0x0081e80000100800 */
[----:B0-----:R-:W3:Y:S04]  /*11120*/  LDL R20, [R1+0xd38] ;  /* 0x000d380001147983 */ /* 0x001ee80000100800 */
[----:B--2---:R0:W-:Y:S02]  /*11130*/  STS.U16 [R27+0x4500], R4 ;  /* 0x004500041b007388 */ /* 0x0041e40000000400 */
[----:B0-----:R-:W-:-:S05]  /*11140*/  @!P0 IMAD.MOV.U32 R4, RZ, RZ, R22 ;  /* 0x000000ffff048224 */ /* 0x001fca00078e0016 */
[----:B----4-:R3:W2:Y:S04]  /*11150*/  @!P0 LDG.E.U16 R19, [R4.64] ;  /* 0x0000000604138981 */ /* 0x0106a8000c1e1500 */
[----:B------:R0:W-:Y:S01]  /*11160*/  STS.U16 [R27+0x5400], R23 ;  /* 0x005400171b007388 */ /* 0x0001e20000000400 */
[----:B---3--:R-:W-:Y:S01]  /*11170*/  @!P0 IMAD.MOV.U32 R5, RZ, RZ, R20 ;  /* 0x000000ffff058224 */ /* 0x008fe200078e0014 */
[----:B------:R-:W-:Y:S02]  /*11180*/  PRMT R18, RZ, 0x7610, R18 ;  /* 0x00007610ff127816 */ /* 0x000fe40000000012 */
[----:B--2---:R1:W-:Y:S04]  /*11190*/  STL [R1+0x1e34], R19 ;  /* 0x001e341301007387 */ /* 0x0043e80000100800 */
[----:B0-----:R-:W2:Y:S04]  /*111a0*/  LDL R23, [R1+0xcf8] ;  /* 0x000cf80001177983 */ /* 0x001ea80000100800 */
[----:B------:R-:W3:Y:S04]  /*111b0*/  LDL R22, [R1+0xcfc] ;  /* 0x000cfc0001167983 */ /* 0x000ee80000100800 */
[----:B------:R-:W4:Y:S04]  /*111c0*/  LDL R20, [R1+0xcd8] ;  /* 0x000cd80001147983 */ /* 0x000f280000100800 */
[----:B-1----:R-:W4:Y:S01]  /*111d0*/  LDL R19, [R1+0xcdc] ;  /* 0x000cdc0001137983 */ /* 0x002f220000100800 */
[----:B------:R-:W-:Y:S01]  /*111e0*/  @!P0 IMAD.MOV.U32 R4, RZ, RZ, R29 ;  /* 0x000000ffff048224 */ /* 0x000fe200078e001d */
[----:B------:R-:W-:-:S04]  /*111f0*/  PRMT R17, RZ, 0x7610, R17 ;  /* 0x00007610ff117816 */ /* 0x000fc80000000011 */
[----:B------:R0:W4:Y:S01]  /*11200*/  @!P0 LDG.E.U16 R18, [R4.64] ;  /* 0x0000000604128981 */ /* 0x000122000c1e1500 */
[----:B------:R-:W-:Y:S01]  /*11210*/  PRMT R16, RZ, 0x7610, R16 ;  /* 0x00007610ff107816 */ /* 0x000fe20000000010 */
[----:B0-----:R-:W-:Y:S02]  /*11220*/  @!P0 IMAD.MOV.U32 R4, RZ, RZ, R0 ;  /* 0x000000ffff048224 */ /* 0x001fe400078e0000 */
[----:B------:R-:W-:-:S05]  /*11230*/  @!P0 IMAD.MOV.U32 R5, RZ, RZ, R21 ;  /* 0x000000ffff058224 */ /* 0x000fca00078e0015 */
[----:B------:R2:W4:Y:S01]  /*11240*/  @!P0 LDG.E.U16 R17, [R4.64] ;  /* 0x0000000604118981 */ /* 0x000522000c1e1500 */
[----:B------:R-:W-:Y:S01]  /*11250*/  PRMT R15, RZ, 0x7610, R15 ;  /* 0x00007610ff0f7816 */ /* 0x000fe2000000000f */
[----:B--2---:R-:W-:Y:S02]  /*11260*/  @!P0 IMAD.MOV.U32 R5, RZ, RZ, R23 ;  /* 0x000000ffff058224 */ /* 0x004fe400078e0017 */
[----:B---3--:R-:W-:-:S05]  /*11270*/  @!P0 IMAD.MOV.U32 R4, RZ, RZ, R22 ;  /* 0x000000ffff048224 */ /* 0x008fca00078e0016 */
[----:B------:R4:W2:Y:S02]  /*11280*/  @!P0 LDG.E.U16 R16, [R4.64] ;  /* 0x0000000604108981 */ /* 0x0008a4000c1e1500 */
[----:B----4-:R-:W-:Y:S02]  /*11290*/  @!P0 IMAD.MOV.U32 R4, RZ, RZ, R19 ;  /* 0x000000ffff048224 */ /* 0x010fe400078e0013 */
[----:B------:R-:W-:-:S05]  /*112a0*/  @!P0 IMAD.MOV.U32 R5, RZ, RZ, R20 ;  /* 0x000000ffff058224 */ /* 0x000fca00078e0014 */
[----:B------:R-:W3:Y:S04]  /*112b0*/  @!P0 LDG.E.U16 R15, [R4.64] ;  /* 0x00000006040f8981 */ /* 0x000ee8000c1e1500 */
[----:B------:R0:W-:Y:S04]  /*112c0*/  STL [R1+0x1e38], R18 ;  /* 0x001e381201007387 */ /* 0x0001e80000100800 */
[----:B------:R-:W4:Y:S04]  /*112d0*/  LDL R0, [R1+0xcbc] ;  /* 0x000cbc0001007983 */ /* 0x000f280000100800 */
[----:B0-----:R-:W4:Y:S04]  /*112e0*/  LDL R18, [R1+0xcb8] ;  /* 0x000cb80001127983 */ /* 0x001f280000100800 */
[----:B------:R-:W-:Y:S04]  /*112f0*/  STL [R1+0x1e3c], R17 ;  /* 0x001e3c1101007387 */ /* 0x000fe80000100800 */
[----:B------:R-:W4:Y:S04]  /*11300*/  LDL.LU R21, [R1+0x5fc] ;  /* 0x0005fc0001157983 */ /* 0x000f280000300800 */
[----:B------:R-:W-:Y:S04]  /*11310*/  STS.U16 [R27+0x5500], R24 ;  /* 0x005500181b007388 */ /* 0x000fe80000000400 */
[----:B--2---:R0:W-:Y:S04]  /*11320*/  STL [R1+0x1e40], R16 ;  /* 0x001e401001007387 */ /* 0x0041e80000100800 */
[----:B0-----:R-:W2:Y:S04]  /*11330*/  LDL R16, [R1+0xc9c] ;  /* 0x000c9c0001107983 */ /* 0x001ea80000100800 */
[----:B------:R-:W2:Y:S04]  /*11340*/  LDL.LU R24, [R1+0x600] ;  /* 0x0006000001187983 */ /* 0x000ea80000300800 */
[----:B---3--:R0:W-:Y:S04]  /*11350*/  STL [R1+0x1e44], R15 ;  /* 0x001e440f01007387 */ /* 0x0081e80000100800 */
[----:B------:R-:W3:Y:S01]  /*11360*/  LDL R17, [R1+0xc98] ;  /* 0x000c980001117983 */ /* 0x000ee20000100800 */
[----:B------:R-:W-:Y:S01]  /*11370*/  PRMT R14, RZ, 0x7610, R14 ;  /* 0x00007610ff0e7816 */ /* 0x000fe2000000000e */
[----:B----4-:R-:W-:Y:S01]  /*11380*/  @!P0 IMAD.MOV.U32 R4, RZ, RZ, R0 ;  /* 0x000000ffff048224 */ /* 0x010fe200078e0000 */
[----:B------:R-:W-:Y:S01]  /*11390*/  PRMT R13, RZ, 0x7610, R13 ;  /* 0x00007610ff0d7816 */ /* 0x000fe2000000000d */
[----:B------:R-:W4:Y:S01]  /*113a0*/  LDL R0, [R1+0xc7c] ;  /* 0x000c7c0001007983 */ /* 0x000f220000100800 */
[----:B------:R-:W-:-:S03]  /*113b0*/  @!P0 IMAD.MOV.U32 R5, RZ, RZ, R18 ;  /* 0x000000ffff058224 */ /* 0x000fc600078e0012 */
[----:B0-----:R-:W4:Y:S04]  /*113c0*/  LDL R15, [R1+0xc78] ;  /* 0x000c7800010f7983 */ /* 0x001f280000100800 */
[----:B------:R2:W4:Y:S04]  /*113d0*/  @!P0 LDG.E.U16 R14, [R4.64] ;  /* 0x00000006040e8981 */ /* 0x000528000c1e1500 */
[----:B------:R-:W-:Y:S01]  /*113e0*/  STS.U16 [R27+0x6400], R25 ;  /* 0x006400191b007388 */ /* 0x000fe20000000400 */
[----:B--2---:R-:W-:Y:S02]  /*113f0*/  @!P0 IMAD.MOV.U32 R4, RZ, RZ, R16 ;  /* 0x000000ffff048224 */ /* 0x004fe400078e0010 */
[----:B---3--:R-:W-:-:S05]  /*11400*/  @!P0 IMAD.MOV.U32 R5, RZ, RZ, R17 ;  /* 0x000000ffff058224 */ /* 0x008fca00078e0011 */
[----:B------:R4:W2:Y:S04]  /*11410*/  @!P0 LDG.E.U16 R13, [R4.64] ;  /* 0x00000006040d8981 */ /* 0x0008a8000c1e1500 */
[----:B------:R-:W-:Y:S04]  /*11420*/  STS.U16 [R27+0x6500], R26 ;  /* 0x0065001a1b007388 */ /* 0x000fe80000000400 */
[----:B------:R0:W-:Y:S04]  /*11430*/  STS.U16 [R27+0x7400], R28 ;  /* 0x0074001c1b007388 */ /* 0x0001e80000000400 */
[----:B0-----:R-:W0:Y:S04]  /*11440*/  S2R R28, SR_TID.X ;  /* 0x00000000001c7919 */ /* 0x001e280000002100 */
[----:B------:R1:W-:Y:S01]  /*11450*/  STS.U16 [R27+0x7500], R2 ;  /* 0x007500021b007388 */ /* 0x0003e20000000400 */
[----:B------:R-:W-:Y:S01]  /*11460*/  PRMT R12, RZ, 0x7610, R12 ;  /* 0x00007610ff0c7816 */ /* 0x000fe2000000000c */
[----:B----4-:R-:W-:-:S02]  /*11470*/  @!P0 IMAD.MOV.U32 R4, RZ, RZ, R0 ;  /* 0x000000ffff048224 */ /* 0x010fc400078e0000 */
[----:B------:R-:W-:-:S05]  /*11480*/  @!P0 IMAD.MOV.U32 R5, RZ, RZ, R15 ;  /* 0x000000ffff058224 */ /* 0x000fca00078e000f */
[----:B------:R-:W3:Y:S01]  /*11490*/  @!P0 LDG.E.U16 R12, [R4.64] ;  /* 0x00000006040c8981 */ /* 0x000ee2000c1e1500 */
[----:B0-----:R-:W-:-:S03]  /*114a0*/  LOP3.LUT R23, R28, 0x7f, RZ, 0xc0, !PT ;  /* 0x0000007f1c177812 */ /* 0x001fc600078ec0ff */
[----:B------:R-:W4:Y:S04]  /*114b0*/  LDL.LU R28, [R1+0x5d8] ;  /* 0x0005d800011c7983 */ /* 0x000f280000300800 */
[----:B------:R0:W-:Y:S04]  /*114c0*/  STL [R1+0x1e48], R14 ;  /* 0x001e480e01007387 */ /* 0x0001e80000100800 */
[----:B-1----:R-:W4:Y:S04]  /*114d0*/  LDL R2, [R1+0xc5c] ;  /* 0x000c5c0001027983 */ /* 0x002f280000100800 */
[----:B0-----:R-:W4:Y:S04]  /*114e0*/  LDL R14, [R1+0xc58] ;  /* 0x000c5800010e7983 */ /* 0x001f280000100800 */
[----:B------:R-:W4:Y:S04]  /*114f0*/  LDL.LU R25, [R1+0x5dc] ;  /* 0x0005dc0001197983 */ /* 0x000f280000300800 */
[----:B------:R-:W4:Y:S04]  /*11500*/  LDL.LU R26, [R1+0x404] ;  /* 0x00040400011a7983 */ /* 0x000f280000300800 */
[----:B------:R-:W4:Y:S04]  /*11510*/  LDL.LU R27, [R1+0x408] ;  /* 0x00040800011b7983 */ /* 0x000f280000300800 */
[----:B--2---:R0:W-:Y:S04]  /*11520*/  STL [R1+0x1e4c], R13 ;  /* 0x001e4c0d01007387 */ /* 0x0041e80000100800 */
[----:B------:R-:W2:Y:S04]  /*11530*/  LDL R18, [R1+0xc38] ;  /* 0x000c380001127983 */ /* 0x000ea80000100800 */
[----:B------:R-:W2:Y:S01]  /*11540*/  LDL R17, [R1+0xc3c] ;  /* 0x000c3c0001117983 */ /* 0x000ea20000100800 */
[----:B------:R-:W-:-:S02]  /*11550*/  PRMT R11, RZ, 0x7610, R11 ;  /* 0x00007610ff0b7816 */ /* 0x000fc4000000000b */
[----:B------:R-:W-:Y:S01]  /*11560*/  PRMT R10, RZ, 0x7610, R10 ;  /* 0x00007610ff0a7816 */ /* 0x000fe2000000000a */
[----:B------:R-:W2:Y:S04]  /*11570*/  LDL R16, [R1+0xc18] ;  /* 0x000c180001107983 */ /* 0x000ea80000100800 */
[----:B------:R-:W2:Y:S04]  /*11580*/  LDL R15, [R1+0xc1c] ;  /* 0x000c1c00010f7983 */ /* 0x000ea80000100800 */
[----:B------:R-:W2:Y:S04]  /*11590*/  LDL.LU R0, [R1+0x3a0] ;  /* 0x0003a00001007983 */ /* 0x000ea80000300800 */
[----:B---3--:R1:W-:Y:S04]  /*115a0*/  STL [R1+0x1e50], R12 ;  /* 0x001e500c01007387 */ /* 0x0083e80000100800 */
[----:B0-----:R-:W3:Y:S01]  /*115b0*/  LDL R13, [R1+0xbfc] ;  /* 0x000bfc00010d7983 */ /* 0x001ee20000100800 */
[----:B------:R-:W-:-:S02]  /*115c0*/  IMAD.SHL.U32 R22, R23, 0x2, RZ ;  /* 0x0000000217167824 */ /* 0x000fc400078e00ff */
[----:B----4-:R-:W-:Y:S01]  /*115d0*/  @!P0 IMAD.MOV.U32 R4, RZ, RZ, R2 ;  /* 0x000000ffff048224 */ /* 0x010fe200078e0002 */
[----:B------:R-:W-:Y:S01]  /*115e0*/  PRMT R9, RZ, 0x7610, R9 ;  /* 0x00007610ff097816 */ /* 0x000fe20000000009 */
[----:B------:R-:W4:Y:S01]  /*115f0*/  LDL R2, [R1+0xbdc] ;  /* 0x000bdc0001027983 */ /* 0x000f220000100800 */
[----:B------:R-:W-:-:S03]  /*11600*/  @!P0 IMAD.MOV.U32 R5, RZ, RZ, R14 ;  /* 0x000000ffff058224 */ /* 0x000fc600078e000e */
[----:B-1----:R-:W4:Y:S04]  /*11610*/  LDL R12, [R1+0xbd8] ;  /* 0x000bd800010c7983 */ /* 0x002f280000100800 */
[----:B------:R2:W4:Y:S04]  /*11620*/  @!P0 LDG.E.U16 R11, [R4.64] ;  /* 0x00000006040b8981 */ /* 0x000528000c1e1500 */
[----:B------:R-:W4:Y:S01]  /*11630*/  LDL R14, [R1+0xbf8] ;  /* 0x000bf800010e7983 */ /* 0x000f220000100800 */
[----:B--2---:R-:W-:Y:S02]  /*11640*/  @!P0 IMAD.MOV.U32 R5, RZ, RZ, R18 ;  /* 0x000000ffff058224 */ /* 0x004fe400078e0012 */
[----:B------:R-:W-:-:S05]  /*11650*/  @!P0 IMAD.MOV.U32 R4, RZ, RZ, R17 ;  /* 0x000000ffff048224 */ /* 0x000fca00078e0011 */
[----:B------:R0:W2:Y:S01]  /*11660*/  @!P0 LDG.E.U16 R10, [R4.64] ;  /* 0x00000006040a8981 */ /* 0x0000a2000c1e1500 */
[----:B------:R-:W-:-:S05]  /*11670*/  LOP3.LUT R22, R22, 0x30, RZ, 0x3c, !PT ;  /* 0x0000003016167812 */ /* 0x000fca00078e3cff */
[----:B------:R-:W-:Y:S01]  /*11680*/  STS.U16 [R22+0x600], R21 ;  /* 0x0006001516007388 */ /* 0x000fe20000000400 */
[----:B0-----:R-:W-:Y:S02]  /*11690*/  @!P0 IMAD.MOV.U32 R4, RZ, RZ, R15 ;  /* 0x000000ffff048224 */ /* 0x001fe400078e000f */
[----:B------:R-:W-:Y:S01]  /*116a0*/  @!P0 IMAD.MOV.U32 R5, RZ, RZ, R16 ;  /* 0x000000ffff058224 */ /* 0x000fe200078e0010 */
[----:B------:R-:W-:Y:S01]  /*116b0*/  STS.U16 [R22+0x700], R24 ;  /* 0x0007001816007388 */ /* 0x000fe20000000400 */
[----:B------:R-:W-:-:S03]  /*116c0*/  PRMT R8, RZ, 0x7610, R8 ;  /* 0x00007610ff087816 */ /* 0x000fc60000000008 */
[----:B------:R0:W-:Y:S04]  /*116d0*/  STS.U16 [R22+0x1600], R28 ;  /* 0x0016001c16007388 */ /* 0x0001e80000000400 */
[----:B------:R3:W2:Y:S02]  /*116e0*/  @!P0 LDG.E.U16 R9, [R4.64] ;  /* 0x0000000604098981 */ /* 0x0006a4000c1e1500 */
[----:B---3--:R-:W-:Y:S02]  /*116f0*/  @!P0 IMAD.MOV.U32 R4, RZ, RZ, R13 ;  /* 0x000000ffff048224 */ /* 0x008fe400078e000d */
[----:B----4-:R-:W-:Y:S04]  /*11700*/  STL [R1+0x1e54], R11 ;  /* 0x001e540b01007387 */ /* 0x010fe80000100800 */
[----:B0-----:R-:W3:Y:S01]  /*11710*/  LDL.LU R28, [R1+0x3a4] ;  /* 0x0003a400011c7983 */ /* 0x001ee20000300800 */
[----:B------:R-:W-:-:S03]  /*11720*/  @!P0 IMAD.MOV.U32 R5, RZ, RZ, R14 ;  /* 0x000000ffff058224 */ /* 0x000fc600078e000e */
[----:B------:R-:W4:Y:S04]  /*11730*/  LDL.LU R29, [R1+0xbb8] ;  /* 0x000bb800011d7983 */ /* 0x000f280000300800 */
[----:B------:R0:W3:Y:S02]  /*11740*/  @!P0 LDG.E.U16 R8, [R4.64] ;  /* 0x0000000604088981 */ /* 0x0000e4000c1e1500 */
[----:B0-----:R-:W-:Y:S02]  /*11750*/  @!P0 IMAD.MOV.U32 R4, RZ, RZ, R2 ;  /* 0x000000ffff048224 */ /* 0x001fe400078e0002 */
[----:B--2---:R0:W-:Y:S04]  /*11760*/  STL [R1+0x1e60], R10 ;  /* 0x001e600a01007387 */ /* 0x0041e80000100800 */
[----:B------:R-:W2:Y:S04]  /*11770*/  LDL R13, [R1+0xbbc] ;  /* 0x000bbc00010d7983 */ /* 0x000ea80000100800 */
[----:B------:R-:W2:Y:S04]  /*11780*/  LDL R18, [R1+0xb98] ;  /* 0x000b980001127983 */ /* 0x000ea80000100800 */
[----:B------:R-:W2:Y:S01]  /*11790*/  LDL R2, [R1+0xb9c] ;  /* 0x000b9c0001027983 */ /* 0x000ea20000100800 */
[----:B------:R-:W-:Y:S01]  /*117a0*/  PRMT R7, RZ, 0x7610, R7 ;  /* 0x00007610ff077816 */ /* 0x000fe20000000007 */
[----:B------:R-:W-:-:S02]  /*117b0*/  @!P0 IMAD.MOV.U32 R5, RZ, RZ, R12 ;  /* 0x000000ffff058224 */ /* 0x000fc400078e000c */
[----:B0-----:R-:W2:Y:S04]  /*117c0*/  LDL.LU R10, [R1+0x278] ;  /* 0x00027800010a7983 */ /* 0x001ea80000300800 */
[----:B------:R-:W2:Y:S04]  /*117d0*/  LDL.LU R11, [R1+0x274] ;  /* 0x00027400010b7983 */ /* 0x000ea80000300800 */
[----:B------:R0:W-:Y:S04]  /*117e0*/  STS.U16 [R22+0x1700], R25 ;  /* 0x0017001916007388 */ /* 0x0001e80000000400 */
[----:B------:R-:W2:Y:S04]  /*117f0*/  LDL.LU R12, [R1+0x248] ;  /* 0x00024800010c7983 */ /* 0x000ea80000300800 */
[----:B------:R1:W-:Y:S04]  /*11800*/  STS.U16 [R22+0x2600], R26 ;  /* 0x0026001a16007388 */ /* 0x0003e80000000400 */
[----:B------:R-:W2:Y:S01]  /*11810*/  LDL.LU R24, [R1+0x244] ;  /* 0x0002440001187983 */ /* 0x000ea20000300800 */
[----:B------:R-:W-:-:S03]  /*11820*/  PRMT R6, RZ, 0x7610, R6 ;  /* 0x00007610ff067816 */ /* 0x000fc60000000006 */
[----:B------:R-:W-:Y:S04]  /*11830*/  STS.U16 [R22+0x2700], R27 ;  /* 0x0027001b16007388 */ /* 0x000fe80000000400 */
[----:B0-----:R-:W2:Y:S04]  /*11840*/  LDL.LU R25, [R1+0xf0] ;  /* 0x0000f00001197983 */ /* 0x001ea80000300800 */
[----:B------:R0:W-:Y:S04]  /*11850*/  STS.U16 [R22+0x3600], R0 ;  /* 0x0036000016007388 */ /* 0x0001e80000000400 */
[----:B-1----:R-:W2:Y:S04]  /*11860*/  LDL.LU R26, [R1+0xec] ;  /* 0x0000ec00011a7983 */ /* 0x002ea80000300800 */
[----:B------:R1:W2:Y:S04]  /*11870*/  @!P0 LDG.E.U16 R7, [R4.64] ;  /* 0x0000000604078981 */ /* 0x0002a8000c1e1500 */
[----:B0-----:R-:W2:Y:S04]  /*11880*/  LDL.LU R0, [R1+0x620] ;  /* 0x0006200001007983 */ /* 0x001ea80000300800 */
[----:B----4-:R0:W-:Y:S01]  /*11890*/  STL [R1+0xd94], R29 ;  /* 0x000d941d01007387 */ /* 0x0101e20000100800 */
[----:B-1----:R-:W-:Y:S01]  /*118a0*/  @!P0 IMAD.MOV.U32 R5, RZ, RZ, R29 ;  /* 0x000000ffff058224 */ /* 0x002fe200078e001d */
[----:B------:R-:W-:-:S02]  /*118b0*/  PRMT R3, RZ, 0x7610, R3 ;  /* 0x00007610ff037816 */ /* 0x000fc40000000003 */
[----:B0-----:R-:W4:Y:S04]  /*118c0*/  LDL.LU R29, [R1+0x354] ;  /* 0x00035400011d7983 */ /* 0x001f280000300800 */
[----:B---3--:R0:W-:Y:S01]  /*118d0*/  STS.U16 [R22+0x3700], R28 ;  /* 0x0037001c16007388 */ /* 0x0081e20000000400 */
[----:B--2---:R-:W-:-:S03]  /*118e0*/  @!P0 IMAD.MOV.U32 R4, RZ, RZ, R13 ;  /* 0x000000ffff048224 */ /* 0x004fc600078e000d */
[----:B------:R-:W2:Y:S01]  /*118f0*/  LDL.LU R13, [R1+0x61c] ;  /* 0x00061c00010d7983 */ /* 0x000ea20000300800 */
[----:B------:R-:W3:Y:S02]  /*11900*/  LDL.LU R14, [R1+0x5f8] ;  /* 0x0005f800010e7983 */ /* 0x000ee40000300800 */
[----:B------:R-:W2:Y:S02]  /*11910*/  LDL.LU R15, [R1+0x5f4] ;  /* 0x0005f400010f7983 */ /* 0x000ea40000300800 */
[----:B------:R-:W2:Y:S01]  /*11920*/  LDL.LU R16, [R1+0x418] ;  /* 0x0004180001107983 */ /* 0x000ea20000300800 */
[----:B------:R1:W2:Y:S04]  /*11930*/  @!P0 LDG.E.U16 R6, [R4.64] ;  /* 0x0000000604068981 */ /* 0x0002a8000c1e1500 */
[----:B------:R-:W2:Y:S01]  /*11940*/  LDL.LU R17, [R1+0x414] ;  /* 0x0004140001117983 */ /* 0x000ea20000300800 */
[----:B------:R-:W2:Y:S02]  /*11950*/  LDL.LU R21, [R1+0x3a8] ;  /* 0x0003a80001157983 */ /* 0x000ea40000300800 */
[----:B-1----:R-:W-:-:S02]  /*11960*/  @!P0 IMAD.MOV.U32 R5, RZ, RZ, R18 ;  /* 0x000000ffff058224 */ /* 0x002fc400078e0012 */
[----:B------:R-:W-:Y:S01]  /*11970*/  @!P0 IMAD.MOV.U32 R4, RZ, RZ, R2 ;  /* 0x000000ffff048224 */ /* 0x000fe200078e0002 */
[----:B------:R-:W2:Y:S01]  /*11980*/  LDL.LU R18, [R1+0x39c] ;  /* 0x00039c0001127983 */ /* 0x000ea20000300800 */
[----:B------:R-:W2:Y:S02]  /*11990*/  LDL.LU R19, [R1+0x350] ;  /* 0x0003500001137983 */ /* 0x000ea40000300800 */
[----:B------:R-:W2:Y:S02]  /*119a0*/  LDL.LU R20, [R1+0x34c] ;  /* 0x00034c0001147983 */ /* 0x000ea40000300800 */
[----:B------:R-:W2:Y:S01]  /*119b0*/  LDL.LU R2, [R1+0x270] ;  /* 0x0002700001027983 */ /* 0x000ea20000300800 */
[----:B------:R-:W2:Y:S01]  /*119c0*/  LDL.LU R27, [R1+0x26c] ;  /* 0x00026c00011b7983 */ /* 0x000ea20000300800 */
[----:B0-----:R-:W2:Y:S03]  /*119d0*/  LDL.LU R28, [R1+0x238] ;  /* 0x00023800011c7983 */ /* 0x001ea60000300800 */
[----:B------:R0:W2:Y:S04]  /*119e0*/  @!P0 LDG.E.U16 R3, [R4.64] ;  /* 0x0000000604038981 */ /* 0x0000a8000c1e1500 */
[----:B0-----:R-:W2:Y:S04]  /*119f0*/  LDL.LU R5, [R1+0x358] ;  /* 0x0003580001057983 */ /* 0x001ea80000300800 */
[----:B--2---:R-:W-:Y:S01]  /*11a00*/  STS.U16 [R22+0x4600], R5 ;  /* 0x0046000516007388 */ /* 0x004fe20000000400 */
[----:B----4-:R-:W-:Y:S02]  /*11a10*/  STS.U16 [R22+0x4700], R29 ;  /* 0x0047001d16007388 */ /* 0x010fe40000000400 */
[----:B------:R-:W-:Y:S02]  /*11a20*/  STS.U16 [R22+0x5600], R10 ;  /* 0x0056000a16007388 */ /* 0x000fe40000000400 */
[----:B------:R-:W-:Y:S01]  /*11a30*/  STS.U16 [R22+0x5700], R11 ;  /* 0x0057000b16007388 */ /* 0x000fe20000000400 */
[----:B------:R0:W-:Y:S01]  /*11a40*/  STS.U16 [R22+0x6600], R12 ;  /* 0x0066000c16007388 */ /* 0x0001e20000000400 */
[----:B------:R-:W-:Y:S02]  /*11a50*/  STS.U16 [R22+0x6700], R24 ;  /* 0x0067001816007388 */ /* 0x000fe40000000400 */
[----:B------:R-:W-:Y:S02]  /*11a60*/  STS.U16 [R22+0x7600], R25 ;  /* 0x0076001916007388 */ /* 0x000fe40000000400 */
[----:B------:R1:W-:Y:S02]  /*11a70*/  STS.U16 [R22+0x7700], R26 ;  /* 0x0077001a16007388 */ /* 0x0003e40000000400 */
[----:B0-----:R-:W-:Y:S01]  /*11a80*/  IMAD.SHL.U32 R12, R23, 0x2, RZ ;  /* 0x00000002170c7824 */ /* 0x001fe200078e00ff */
[----:B-1----:R-:W2:Y:S01]  /*11a90*/  LDL.LU R22, [R1+0x234] ;  /* 0x0002340001167983 */ /* 0x002ea20000300800 */
[----:B------:R-:W4:Y:S03]  /*11aa0*/  LDL.LU R23, [R1+0xe8] ;  /* 0x0000e80001177983 */ /* 0x000f260000300800 */
[----:B------:R-:W-:Y:S01]  /*11ab0*/  LOP3.LUT R12, R12, 0x40, RZ, 0x3c, !PT ;  /* 0x000000400c0c7812 */ /* 0x000fe200078e3cff */
[----:B------:R-:W4:Y:S01]  /*11ac0*/  LDL.LU R24, [R1+0xe4] ;  /* 0x0000e40001187983 */ /* 0x000f220000300800 */
[----:B------:R-:W4:Y:S04]  /*11ad0*/  LDL.LU R25, [R1+0x618] ;  /* 0x0006180001197983 */ /* 0x000f280000300800 */
[----:B------:R0:W-:Y:S01]  /*11ae0*/  STS.U16 [R12+0x800], R0 ;  /* 0x000800000c007388 */ /* 0x0001e20000000400 */
[----:B------:R-:W-:Y:S02]  /*11af0*/  STS.U16 [R12+0x900], R13 ;  /* 0x0009000d0c007388 */ /* 0x000fe40000000400 */
[----:B---3--:R-:W-:Y:S02]  /*11b00*/  STS.U16 [R12+0x1800], R14 ;  /* 0x0018000e0c007388 */ /* 0x008fe40000000400 */
[----:B------:R-:W-:Y:S01]  /*11b10*/  STS.U16 [R12+0x1900], R15 ;  /* 0x0019000f0c007388 */ /* 0x000fe20000000400 */
[----:B------:R-:W-:Y:S01]  /*11b20*/  STS.U16 [R12+0x2800], R16 ;  /* 0x002800100c007388 */ /* 0x000fe20000000400 */
[----:B------:R-:W-:Y:S02]  /*11b30*/  STS.U16 [R12+0x2900], R17 ;  /* 0x002900110c007388 */ /* 0x000fe40000000400 */
[----:B------:R-:W-:Y:S02]  /*11b40*/  STS.U16 [R12+0x3800], R21 ;  /* 0x003800150c007388 */ /* 0x000fe40000000400 */
[----:B------:R-:W-:Y:S01]  /*11b50*/  STS.U16 [R12+0x3900], R18 ;  /* 0x003900120c007388 */ /* 0x000fe20000000400 */
[----:B------:R-:W3:Y:S04]  /*11b60*/  LDL.LU R26, [R1+0x614] ;  /* 0x00061400011a7983 */ /* 0x000ee80000300800 */
[----:B------:R-:W-:Y:S01]  /*11b70*/  STS.U16 [R12+0x4800], R19 ;  /* 0x004800130c007388 */ /* 0x000fe20000000400 */
[----:B0-----:R-:W3:Y:S02]  /*11b80*/  LDL.LU R0, [R1+0x5f0] ;  /* 0x0005f00001007983 */ /* 0x001ee40000300800 */
[----:B------:R-:W-:Y:S02]  /*11b90*/  STS.U16 [R12+0x4900], R20 ;  /* 0x004900140c007388 */ /* 0x000fe40000000400 */
[----:B------:R0:W-:Y:S02]  /*11ba0*/  STS.U16 [R12+0x5800], R2 ;  /* 0x005800020c007388 */ /* 0x0001e40000000400 */
[----:B0-----:R-:W3:Y:S04]  /*11bb0*/  LDL.LU R2, [R1+0x5ec] ;  /* 0x0005ec0001027983 */ /* 0x001ee80000300800 */
[----:B------:R-:W0:Y:S01]  /*11bc0*/  S2R R21, SR_TID.X ;  /* 0x0000000000157919 */ /* 0x000e220000002100 */
[----:B------:R-:W3:Y:S02]  /*11bd0*/  LDL.LU R10, [R1+0x410] ;  /* 0x00041000010a7983 */ /* 0x000ee40000300800 */
[----:B------:R-:W3:Y:S02]  /*11be0*/  LDL.LU R4, [R1+0x40c] ;  /* 0x00040c0001047983 */ /* 0x000ee40000300800 */
[----:B------:R-:W3:Y:S01]  /*11bf0*/  LDL.LU R29, [R1+0x398] ;  /* 0x00039800011d7983 */ /* 0x000ee20000300800 */
[----:B------:R-:W3:Y:S01]  /*11c00*/  LDL.LU R11, [R1+0x394] ;  /* 0x00039400010b7983 */ /* 0x000ee20000300800 */
[----:B------:R-:W3:Y:S02]  /*11c10*/  LDL.LU R18, [R1+0x348] ;  /* 0x0003480001127983 */ /* 0x000ee40000300800 */
[----:B------:R-:W3:Y:S01]  /*11c20*/  LDL.LU R19, [R1+0x344] ;  /* 0x0003440001137983 */ /* 0x000ee20000300800 */
[----:B------:R1:W-:Y:S01]  /*11c30*/  STS.U16 [R12+0x5900], R27 ;  /* 0x0059001b0c007388 */ /* 0x0003e20000000400 */
[----:B------:R0:W-:Y:S02]  /*11c40*/  STS.U16 [R12+0x6800], R28 ;  /* 0x0068001c0c007388 */ /* 0x0001e40000000400 */
[----:B0-----:R-:W-:-:S02]  /*11c50*/  LOP3.LUT R20, R21, 0x7f, RZ, 0xc0, !PT ;  /* 0x0000007f15147812 */ /* 0x001fc400078ec0ff */
[----:B------:R-:W3:Y:S01]  /*11c60*/  LDL.LU R21, [R1+0x268] ;  /* 0x0002680001157983 */ /* 0x000ee20000300800 */
[----:B-1----:R-:W3:Y:S02]  /*11c70*/  LDL.LU R27, [R1+0x25c] ;  /* 0x00025c00011b7983 */ /* 0x002ee40000300800 */
[----:B------:R-:W3:Y:S02]  /*11c80*/  LDL.LU R28, [R1+0x230] ;  /* 0x00023000011c7983 */ /* 0x000ee40000300800 */
[----:B------:R-:W-:-:S05]  /*11c90*/  IMAD.SHL.U32 R5, R20, 0x2, RZ ;  /* 0x0000000214057824 */ /* 0x000fca00078e00ff */
[----:B------:R-:W-:Y:S01]  /*11ca0*/  LOP3.LUT R5, R5, 0x50, RZ, 0x3c, !PT ;  /* 0x0000005005057812 */ /* 0x000fe200078e3cff */
[----:B--2---:R-:W-:Y:S01]  /*11cb0*/  STS.U16 [R12+0x6900], R22 ;  /* 0x006900160c007388 */ /* 0x004fe20000000400 */
[----:B----4-:R-:W-:Y:S03]  /*11cc0*/  STS.U16 [R12+0x7800], R23 ;  /* 0x007800170c007388 */ /* 0x010fe60000000400 */
[----:B------:R0:W-:Y:S04]  /*11cd0*/  STS.U16 [R12+0x7900], R24 ;  /* 0x007900180c007388 */ /* 0x0001e80000000400 */
[----:B------:R1:W-:Y:S04]  /*11ce0*/  STS.U16 [R5+0xa00], R25 ;  /* 0x000a001905007388 */ /* 0x0003e80000000400 */
[----:B0-----:R-:W2:Y:S01]  /*11cf0*/  LDL.LU R12, [R1+0x10c] ;  /* 0x00010c00010c7983 */ /* 0x001ea20000300800 */
[----:B------:R-:W4:Y:S02]  /*11d00*/  LDL.LU R13, [R1+0xe0] ;  /* 0x0000e000010d7983 */ /* 0x000f240000300800 */
[----:B------:R-:W4:Y:S02]  /*11d10*/  LDL.LU R14, [R1+0xdc] ;  /* 0x0000dc00010e7983 */ /* 0x000f240000300800 */
[----:B------:R-:W4:Y:S01]  /*11d20*/  LDL.LU R15, [R1+0x610] ;  /* 0x00061000010f7983 */ /* 0x000f220000300800 */
[----:B------:R-:W4:Y:S01]  /*11d30*/  LDL.LU R16, [R1+0x60c] ;  /* 0x00060c0001107983 */ /* 0x000f220000300800 */
[----:B------:R-:W4:Y:S02]  /*11d40*/  LDL.LU R17, [R1+0x5e8] ;  /* 0x0005e80001117983 */ /* 0x000f240000300800 */
[----:B------:R-:W4:Y:S02]  /*11d50*/  LDL.LU R22, [R1+0x5e4] ;  /* 0x0005e40001167983 */ /* 0x000f240000300800 */
[----:B------:R-:W4:Y:S01]  /*11d60*/  LDL.LU R23, [R1+0x400] ;  /* 0x0004000001177983 */ /* 0x000f220000300800 */
[----:B---3--:R-:W-:Y:S04]  /*11d70*/  STS.U16 [R5+0xb00], R26 ;  /* 0x000b001a05007388 */ /* 0x008fe80000000400 */
[----:B------:R-:W3:Y:S01]  /*11d80*/  LDL.LU R24, [R1+0x3bc] ;  /* 0x0003bc0001187983 */ /* 0x000ee20000300800 */
[----:B------:R0:W-:Y:S02]  /*11d90*/  STS.U16 [R5+0x1a00], R0 ;  /* 0x001a000005007388 */ /* 0x0001e40000000400 */
[----:B-1----:R-:W3:Y:S01]  /*11da0*/  LDL.LU R25, [R1+0x390] ;  /* 0x0003900001197983 */ /* 0x002ee20000300800 */
[----:B------:R1:W-:Y:S04]  /*11db0*/  STS.U16 [R5+0x1b00], R2 ;  /* 0x001b000205007388 */ /* 0x0003e80000000400 */
[----:B0-----:R-:W3:Y:S01]  /*11dc0*/  LDL.LU R0, [R1+0x36c] ;  /* 0x00036c0001007983 */ /* 0x001ee20000300800 */
[----:B------:R-:W3:Y:S03]  /*11dd0*/  LDL.LU R26, [R1+0x340] ;  /* 0x00034000011a7983 */ /* 0x000ee60000300800 */
[----:B-1----:R-:W3:Y:S01]  /*11de0*/  LDL.LU R2, [R1+0x28c] ;  /* 0x00028c0001027983 */ /* 0x002ee20000300800 */
[----:B------:R0:W-:Y:S02]  /*11df0*/  STS.U16 [R5+0x2a00], R10 ;  /* 0x002a000a05007388 */ /* 0x0001e40000000400 */
[----:B------:R-:W-:Y:S02]  /*11e00*/  STS.U16 [R5+0x2b00], R4 ;  /* 0x002b000405007388 */ /* 0x000fe40000000400 */
[----:B------:R-:W-:Y:S01]  /*11e10*/  STS.U16 [R5+0x3a00], R29 ;  /* 0x003a001d05007388 */ /* 0x000fe20000000400 */
[----:B------:R-:W-:Y:S01]  /*11e20*/  STS.U16 [R5+0x3b00], R11 ;  /* 0x003b000b05007388 */ /* 0x000fe20000000400 */
[----:B------:R1:W-:Y:S02]  /*11e30*/  STS.U16 [R5+0x4a00], R18 ;  /* 0x004a001205007388 */ /* 0x0003e40000000400 */
[----:B------:R-:W-:Y:S01]  /*11e40*/  STS.U16 [R5+0x4b00], R19 ;  /* 0x004b001305007388 */ /* 0x000fe20000000400 */
[----:B0-----:R-:W3:Y:S04]  /*11e50*/  LDL.LU R10, [R1+0x1e60] ;  /* 0x001e6000010a7983 */ /* 0x001ee80000300800 */
[----:B-1----:R-:W3:Y:S04]  /*11e60*/  LDL.LU R18, [R1+0x258] ;  /* 0x0002580001127983 */ /* 0x002ee80000300800 */
[----:B------:R-:W-:Y:S01]  /*11e70*/  STS.U16 [R5+0x5a00], R21 ;  /* 0x005a001505007388 */ /* 0x000fe20000000400 */
[----:B------:R0:W-:Y:S02]  /*11e80*/  STS.U16 [R5+0x5b00], R27 ;  /* 0x005b001b05007388 */ /* 0x0001e40000000400 */
[----:B------:R1:W-:Y:S02]  /*11e90*/  STS.U16 [R5+0x6a00], R28 ;  /* 0x006a001c05007388 */ /* 0x0003e40000000400 */
[----:B------:R-:W-:Y:S01]  /*11ea0*/  IMAD.SHL.U32 R4, R20, 0x2, RZ ;  /* 0x0000000214047824 */ /* 0x000fe200078e00ff */
[----:B0-----:R-:W3:Y:S01]  /*11eb0*/  LDL.LU R27, [R1+0x254] ;  /* 0x00025400011b7983 */ /* 0x001ee20000300800 */
[----:B-1----:R-:W3:Y:S02]  /*11ec0*/  LDL.LU R28, [R1+0x108] ;  /* 0x00010800011c7983 */ /* 0x002ee40000300800 */
[----:B------:R-:W3:Y:S02]  /*11ed0*/  LDL.LU R21, [R1+0xd4] ;  /* 0x0000d40001157983 */ /* 0x000ee40000300800 */
[----:B------:R-:W3:Y:S01]  /*11ee0*/  LDL.LU R19, [R1+0x104] ;  /* 0x0001040001137983 */ /* 0x000ee20000300800 */
[----:B------:R-:W3:Y:S01]  /*11ef0*/  LDL.LU R20, [R1+0xd8] ;  /* 0x0000d80001147983 */ /* 0x000ee20000300800 */
[----:B------:R-:W-:-:S03]  /*11f00*/  LOP3.LUT R4, R4, 0x60, RZ, 0x3c, !PT ;  /* 0x0000006004047812 */ /* 0x000fc600078e3cff */
[----:B--2---:R-:W-:Y:S01]  /*11f10*/  STS.U16 [R5+0x6b00], R12 ;  /* 0x006b000c05007388 */ /* 0x004fe20000000400 */
[----:B----4-:R-:W-:Y:S03]  /*11f20*/  STS.U16 [R5+0x7a00], R13 ;  /* 0x007a000d05007388 */ /* 0x010fe60000000400 */
[----:B------:R-:W-:Y:S01]  /*11f30*/  STS.U16 [R5+0x7b00], R14 ;  /* 0x007b000e05007388 */ /* 0x000fe20000000400 */
[----:B------:R-:W-:Y:S03]  /*11f40*/  STS.U16 [R4+0xc00], R15 ;  /* 0x000c000f04007388 */ /* 0x000fe60000000400 */
[----:B------:R-:W-:Y:S01]  /*11f50*/  STS.U16 [R4+0xd00], R16 ;  /* 0x000d001004007388 */ /* 0x000fe20000000400 */
[----:B------:R-:W-:Y:S02]  /*11f60*/  STS.U16 [R4+0x1c00], R17 ;  /* 0x001c001104007388 */ /* 0x000fe40000000400 */
[----:B------:R-:W-:Y:S02]  /*11f70*/  STS.U16 [R4+0x1d00], R22 ;  /* 0x001d001604007388 */ /* 0x000fe40000000400 */
[----:B------:R-:W-:Y:S01]  /*11f80*/  STS.U16 [R4+0x2c00], R23 ;  /* 0x002c001704007388 */ /* 0x000fe20000000400 */
[----:B---3--:R-:W-:Y:S01]  /*11f90*/  STS.U16 [R4+0x2d00], R24 ;  /* 0x002d001804007388 */ /* 0x008fe20000000400 */
[----:B------:R-:W-:Y:S03]  /*11fa0*/  STS.U16 [R4+0x3c00], R25 ;  /* 0x003c001904007388 */ /* 0x000fe60000000400 */
[----:B------:R0:W-:Y:S01]  /*11fb0*/  STS.U16 [R4+0x3d00], R0 ;  /* 0x003d000004007388 */ /* 0x0001e20000000400 */
[----:B------:R-:W-:Y:S03]  /*11fc0*/  STS.U16 [R4+0x4c00], R26 ;  /* 0x004c001a04007388 */ /* 0x000fe60000000400 */
[----:B------:R1:W-:Y:S04]  /*11fd0*/  STS.U16 [R4+0x4d00], R2 ;  /* 0x004d000204007388 */ /* 0x0003e80000000400 */
[----:B0-----:R-:W2:Y:S04]  /*11fe0*/  LDL.LU R0, [R1+0x608] ;  /* 0x0006080001007983 */ /* 0x001ea80000300800 */
[----:B-1----:R-:W3:Y:S01]  /*11ff0*/  LDL.LU R2, [R1+0x604] ;  /* 0x0006040001027983 */ /* 0x002ee20000300800 */
[----:B------:R-:W4:Y:S02]  /*12000*/  LDL.LU R5, [R1+0x5e0] ;  /* 0x0005e00001057983 */ /* 0x000f240000300800 */
[----:B------:R-:W4:Y:S02]  /*12010*/  LDL.LU R29, [R1+0x5d4] ;  /* 0x0005d400011d7983 */ /* 0x000f240000300800 */
[----:B------:R-:W4:Y:S01]  /*12020*/  LDL.LU R11, [R1+0x3b8] ;  /* 0x0003b800010b7983 */ /* 0x000f220000300800 */
[----:B------:R-:W4:Y:S04]  /*12030*/  LDL.LU R22, [R1+0x3b4] ;  /* 0x0003b40001167983 */ /* 0x000f280000300800 */
[----:B------:R-:W-:Y:S01]  /*12040*/  STS.U16 [R4+0x5c00], R18 ;  /* 0x005c001204007388 */ /* 0x000fe20000000400 */
[----:B------:R-:W4:Y:S02]  /*12050*/  LDL.LU R23, [R1+0x368] ;  /* 0x0003680001177983 */ /* 0x000f240000300800 */
[----:B------:R-:W4:Y:S02]  /*12060*/  LDL.LU R24, [R1+0x364] ;  /* 0x0003640001187983 */ /* 0x000f240000300800 */
[----:B------:R-:W4:Y:S01]  /*12070*/  LDL.LU R25, [R1+0x288] ;  /* 0x0002880001197983 */ /* 0x000f220000300800 */
[----:B------:R-:W4:Y:S04]  /*12080*/  LDL.LU R26, [R1+0x27c] ;  /* 0x00027c00011a7983 */ /* 0x000f280000300800 */
[----:B------:R0:W-:Y:S01]  /*12090*/  STS.U16 [R4+0x5d00], R27 ;  /* 0x005d001b04007388 */ /* 0x0001e20000000400 */
[----:B------:R1:W-:Y:S02]  /*120a0*/  STS.U16 [R4+0x6c00], R28 ;  /* 0x006c001c04007388 */ /* 0x0003e40000000400 */
[----:B------:R-:W-:Y:S01]  /*120b0*/  STS.U16 [R4+0x6d00], R19 ;  /* 0x006d001304007388 */ /* 0x000fe20000000400 */
[----:B------:R-:W-:Y:S01]  /*120c0*/  STS.U16 [R4+0x7c00], R20 ;  /* 0x007c001404007388 */ /* 0x000fe20000000400 */
[----:B------:R1:W-:Y:S03]  /*120d0*/  STS.U16 [R4+0x7d00], R21 ;  /* 0x007d001504007388 */ /* 0x0003e60000000400 */
[----:B0-----:R-:W4:Y:S01]  /*120e0*/  LDL.LU R27, [R1+0x24c] ;  /* 0x00024c00011b7983 */ /* 0x001f220000300800 */
[----:B-1----:R-:W4:Y:S02]  /*120f0*/  LDL.LU R28, [R1+0x100] ;  /* 0x00010000011c7983 */ /* 0x002f240000300800 */
[----:B------:R-:W4:Y:S02]  /*12100*/  LDL.LU R12, [R1+0xfc] ;  /* 0x0000fc00010c7983 */ /* 0x000f240000300800 */
[----:B------:R-:W4:Y:S01]  /*12110*/  LDL.LU R13, [R1+0xd0] ;  /* 0x0000d000010d7983 */ /* 0x000f220000300800 */
[----:B------:R-:W4:Y:S04]  /*12120*/  LDL.LU R14, [R1+0xcc] ;  /* 0x0000cc00010e7983 */ /* 0x000f280000300800 */
[----:B------:R-:W0:Y:S01]  /*12130*/  S2R R21, SR_TID.X ;  /* 0x0000000000157919 */ /* 0x000e220000002100 */
[----:B------:R-:W4:Y:S02]  /*12140*/  LDL.LU R15, [R1+0xc4] ;  /* 0x0000c400010f7983 */ /* 0x000f240000300800 */
[----:B------:R-:W4:Y:S02]  /*12150*/  LDL.LU R16, [R1+0xbc] ;  /* 0x0000bc0001107983 */ /* 0x000f240000300800 */
[----:B------:R-:W4:Y:S01]  /*12160*/  LDL.LU R17, [R1+0xb4] ;  /* 0x0000b40001117983 */ /* 0x000f220000300800 */
[----:B------:R-:W4:Y:S01]  /*12170*/  LDL.LU R18, [R1+0xb0] ;  /* 0x0000b00001127983 */ /* 0x000f220000300800 */
[----:B------:R-:W4:Y:S02]  /*12180*/  LDL.LU R19, [R1+0xac] ;  /* 0x0000ac0001137983 */ /* 0x000f240000300800 */
[----:B------:R-:W4:Y:S01]  /*12190*/  LDL.LU R20, [R1+0xa8] ;  /* 0x0000a80001147983 */ /* 0x000f220000300800 */
[----:B0-----:R-:W-:-:S05]  /*121a0*/  LOP3.LUT R21, R21, 0x7f, RZ, 0xc0, !PT ;  /* 0x0000007f15157812 */ /* 0x001fca00078ec0ff */
[----:B------:R-:W-:Y:S02]  /*121b0*/  IMAD.SHL.U32 R4, R21, 0x2, RZ ;  /* 0x0000000215047824 */ /* 0x000fe400078e00ff */
[----:B------:R-:W4:Y:S03]  /*121c0*/  LDL.LU R21, [R1+0xa4] ;  /* 0x0000a40001157983 */ /* 0x000f260000300800 */
[----:B------:R-:W-:-:S05]  /*121d0*/  LOP3.LUT R4, R4, 0x70, RZ, 0x3c, !PT ;  /* 0x0000007004047812 */ /* 0x000fca00078e3cff */
[----:B--2---:R0:W-:Y:S04]  /*121e0*/  STS.U16 [R4+0xe00], R0 ;  /* 0x000e000004007388 */ /* 0x0041e80000000400 */
[----:B---3--:R1:W-:Y:S04]  /*121f0*/  STS.U16 [R4+0xf00], R2 ;  /* 0x000f000204007388 */ /* 0x0083e80000000400 */
[----:B0-----:R-:W2:Y:S04]  /*12200*/  LDL.LU R0, [R1+0xa0] ;  /* 0x0000a00001007983 */ /* 0x001ea80000300800 */
[----:B-1----:R-:W3:Y:S01]  /*12210*/  LDL.LU R2, [R1+0x1e5c] ;  /* 0x001e5c0001027983 */ /* 0x002ee20000300800 */
[----:B----4-:R-:W-:Y:S03]  /*12220*/  STS.U16 [R4+0x1e00], R5 ;  /* 0x001e000504007388 */ /* 0x010fe60000000400 */
[----:B------:R-:W-:Y:S01]  /*12230*/  STS.U16 [R4+0x1f00], R29 ;  /* 0x001f001d04007388 */ /* 0x000fe20000000400 */
[----:B------:R-:W-:Y:S03]  /*12240*/  STS.U16 [R4+0x2e00], R11 ;  /* 0x002e000b04007388 */ /* 0x000fe60000000400 */
[----:B------:R-:W-:Y:S01]  /*12250*/  STS.U16 [R4+0x2f00], R22 ;  /* 0x002f001604007388 */ /* 0x000fe20000000400 */
[----:B------:R-:W-:Y:S02]  /*12260*/  STS.U16 [R4+0x3e00], R23 ;  /* 0x003e001704007388 */ /* 0x000fe40000000400 */
[----:B------:R-:W-:Y:S02]  /*12270*/  STS.U16 [R4+0x3f00], R24 ;  /* 0x003f001804007388 */ /* 0x000fe40000000400 */
[----:B------:R-:W-:Y:S01]  /*12280*/  STS.U16 [R4+0x4e00], R25 ;  /* 0x004e001904007388 */ /* 0x000fe20000000400 */
[----:B------:R-:W-:Y:S04]  /*12290*/  STS.U16 [R4+0x4f00], R26 ;  /* 0x004f001a04007388 */ /* 0x000fe80000000400 */
[----:B---3--:R0:W-:Y:S04]  /*122a0*/  STS.U16 [R4+0x5e00], R2 ;  /* 0x005e000204007388 */ /* 0x0081e80000000400 */
[----:B0-----:R-:W3:Y:S01]  /*122b0*/  LDL.LU R2, [R1+0x1e58] ;  /* 0x001e580001027983 */ /* 0x001ee20000300800 */
[----:B------:R-:W2:Y:S02]  /*122c0*/  LDL.LU R22, [R1+0x9c] ;  /* 0x00009c0001167983 */ /* 0x000ea40000300800 */
[----:B------:R-:W2:Y:S02]  /*122d0*/  LDL.LU R23, [R1+0x98] ;  /* 0x0000980001177983 */ /* 0x000ea40000300800 */
[----:B------:R-:W2:Y:S01]  /*122e0*/  LDL.LU R24, [R1+0x94] ;  /* 0x0000940001187983 */ /* 0x000ea20000300800 */
[----:B------:R-:W2:Y:S04]  /*122f0*/  LDL.LU R25, [R1+0x90] ;  /* 0x0000900001197983 */ /* 0x000ea80000300800 */
[----:B------:R0:W-:Y:S01]  /*12300*/  STS.U16 [R4+0x5f00], R27 ;  /* 0x005f001b04007388 */ /* 0x0001e20000000400 */
[----:B------:R-:W2:Y:S02]  /*12310*/  LDL.LU R26, [R1+0x8c] ;  /* 0x00008c00011a7983 */ /* 0x000ea40000300800 */
[----:B------:R1:W-:Y:S02]  /*12320*/  STS.U16 [R4+0x6e00], R28 ;  /* 0x006e001c04007388 */ /* 0x0003e40000000400 */
[----:B------:R1:W-:Y:S01]  /*12330*/  STS.U16 [R4+0x6f00], R12 ;  /* 0x006f000c04007388 */ /* 0x0003e20000000400 */
[----:B------:R1:W-:Y:S04]  /*12340*/  STS.U16 [R4+0x7e00], R13 ;  /* 0x007e000d04007388 */ /* 0x0003e80000000400 */
[----:B0-----:R-:W2:Y:S01]  /*12350*/  LDL.LU R27, [R1+0x88] ;  /* 0x00008800011b7983 */ /* 0x001ea20000300800 */
[----:B-1----:R-:W2:Y:S03]  /*12360*/  LDL.LU R28, [R1+0x84] ;  /* 0x00008400011c7983 */ /* 0x002ea60000300800 */
[----:B------:R-:W2:Y:S01]  /*12370*/  LDL.LU R11, [R1+0x80] ;  /* 0x00008000010b7983 */ /* 0x000ea20000300800 */
[----:B------:R-:W2:Y:S03]  /*12380*/  LDL.LU R12, [R1+0x7c] ;  /* 0x00007c00010c7983 */ /* 0x000ea60000300800 */
[----:B------:R0:W-:Y:S04]  /*12390*/  STS.U16 [R4+0x7f00], R14 ;  /* 0x007f000e04007388 */ /* 0x0001e80000000400 */
[----:B------:R-:W2:Y:S04]  /*123a0*/  LDL.LU R13, [R1+0x78] ;  /* 0x00007800010d7983 */ /* 0x000ea80000300800 */
[----:B0-----:R-:W2:Y:S04]  /*123b0*/  LDL.LU R14, [R1+0x74] ;  /* 0x00007400010e7983 */ /* 0x001ea80000300800 */
[----:B---3--:R0:W-:Y:S04]  /*123c0*/  STS.U16 [R2+0x8000], R15 ;  /* 0x0080000f02007388 */ /* 0x0081e80000000400 */
[----:B------:R1:W-:Y:S04]  /*123d0*/  STS.U16 [R2+0x8400], R16 ;  /* 0x0084001002007388 */ /* 0x0003e80000000400 */
[----:B------:R3:W-:Y:S04]  /*123e0*/  STS.U16 [R2+0x8800], R17 ;  /* 0x0088001102007388 */ /* 0x0007e80000000400 */
[----:B------:R3:W-:Y:S04]  /*123f0*/  STS.U16 [R2+0x8c00], R18 ;  /* 0x008c001202007388 */ /* 0x0007e80000000400 */
[----:B------:R3:W-:Y:S04]  /*12400*/  STS.U16 [R2+0x9000], R19 ;  /* 0x0090001302007388 */ /* 0x0007e80000000400 */
[----:B--2---:R2:W-:Y:S04]  /*12410*/  STS.U16 [R2+0x9c00], R0 ;  /* 0x009c000002007388 */ /* 0x0045e80000000400 */
[----:B0-----:R-:W4:Y:S01]  /*12420*/  LDL.LU R15, [R1+0x70] ;  /* 0x00007000010f7983 */ /* 0x001f220000300800 */
[----:B-1----:R-:W4:Y:S02]  /*12430*/  LDL.LU R16, [R1+0x4c] ;  /* 0x00004c0001107983 */ /* 0x002f240000300800 */
[----:B---3--:R-:W3:Y:S02]  /*12440*/  LDL.LU R17, [R1+0x48] ;  /* 0x0000480001117983 */ /* 0x008ee40000300800 */
[----:B------:R-:W3:Y:S01]  /*12450*/  LDL.LU R18, [R1+0x44] ;  /* 0x0000440001127983 */ /* 0x000ee20000300800 */
[----:B------:R-:W3:Y:S04]  /*12460*/  LDL.LU R19, [R1+0x40] ;  /* 0x0000400001137983 */ /* 0x000ee80000300800 */
[----:B--2---:R-:W2:Y:S01]  /*12470*/  LDL.LU R0, [R1+0x3c] ;  /* 0x00003c0001007983 */ /* 0x004ea20000300800 */
[----:B------:R-:W2:Y:S02]  /*12480*/  LDL.LU R29, [R1+0x38] ;  /* 0x00003800011d7983 */ /* 0x000ea40000300800 */
[----:B------:R-:W2:Y:S01]  /*12490*/  LDL.LU R4, [R1+0x30] ;  /* 0x0000300001047983 */ /* 0x000ea20000300800 */
[----:B------:R0:W-:Y:S04]  /*124a0*/  STS.U16 [R2+0x9400], R20 ;  /* 0x0094001402007388 */ /* 0x0001e80000000400 */
[----:B------:R-:W2:Y:S04]  /*124b0*/  LDL.LU R5, [R1+0x2c] ;  /* 0x00002c0001057983 */ /* 0x000ea80000300800 */
[----:B------:R1:W-:Y:S04]  /*124c0*/  STS.U16 [R2+0x9800], R21 ;  /* 0x0098001502007388 */ /* 0x0003e80000000400 */
[----:B------:R1:W-:Y:S04]  /*124d0*/  STS.U16 [R2+0xa400], R23 ;  /* 0x00a4001702007388 */ /* 0x0003e80000000400 */
[----:B------:R1:W-:Y:S04]  /*124e0*/  STS.U16 [R2+0xa800], R24 ;  /* 0x00a8001802007388 */ /* 0x0003e80000000400 */
[----:B------:R1:W-:Y:S04]  /*124f0*/  STS.U16 [R2+0xac00], R25 ;  /* 0x00ac001902007388 */ /* 0x0003e80000000400 */
[----:B------:R1:W-:Y:S04]  /*12500*/  STS.U16 [R2+0xa000], R22 ;  /* 0x00a0001602007388 */ /* 0x0003e80000000400 */
[----:B0-----:R-:W2:Y:S01]  /*12510*/  LDL.LU R20, [R1+0x28] ;  /* 0x0000280001147983 */ /* 0x001ea20000300800 */
[----:B-1----:R-:W2:Y:S02]  /*12520*/  LDL.LU R21, [R1+0x24] ;  /* 0x0000240001157983 */ /* 0x002ea40000300800 */
[----:B------:R-:W2:Y:S01]  /*12530*/  LDL.LU R23, [R1+0x20] ;  /* 0x0000200001177983 */ /* 0x000ea20000300800 */
[----:B------:R0:W-:Y:S04]  /*12540*/  STS.U16 [R2+0xb000], R26 ;  /* 0x00b0001a02007388 */ /* 0x0001e80000000400 */
[----:B------:R-:W2:Y:S01]  /*12550*/  LDL.LU R24, [R1+0x1c] ;  /* 0x00001c0001187983 */ /* 0x000ea20000300800 */
[----:B------:R-:W2:Y:S03]  /*12560*/  LDL.LU R25, [R1+0x18] ;  /* 0x0000180001197983 */ /* 0x000ea60000300800 */
[----:B------:R1:W-:Y:S01]  /*12570*/  STS.U16 [R2+0xb400], R27 ;  /* 0x00b4001b02007388 */ /* 0x0003e20000000400 */
[----:B------:R-:W-:-:S03]  /*12580*/  LOP3.LUT R22, R2, 0x20, RZ, 0x3c, !PT ;  /* 0x0000002002167812 */ /* 0x000fc600078e3cff */
[----:B------:R1:W-:Y:S04]  /*12590*/  STS.U16 [R2+0xb800], R28 ;  /* 0x00b8001c02007388 */ /* 0x0003e80000000400 */
[----:B------:R1:W-:Y:S04]  /*125a0*/  STS.U16 [R2+0xbc00], R11 ;  /* 0x00bc000b02007388 */ /* 0x0003e80000000400 */
[----:B0-----:R-:W2:Y:S01]  /*125b0*/  LDL.LU R26, [R1+0x14] ;  /* 0x00001400011a7983 */ /* 0x001ea20000300800 */
[----:B-1----:R-:W2:Y:S02]  /*125c0*/  LDL.LU R27, [R1+0x10] ;  /* 0x00001000011b7983 */ /* 0x002ea40000300800 */
[----:B------:R-:W-:Y:S01]  /*125d0*/  STS.U16 [R22+0x8100], R12 ;  /* 0x0081000c16007388 */ /* 0x000fe20000000400 */
[----:B------:R-:W2:Y:S01]  /*125e0*/  LDL.LU R28, [R1+0xc] ;  /* 0x00000c00011c7983 */ /* 0x000ea20000300800 */
[----:B------:R-:W2:Y:S02]  /*125f0*/  LDL.LU R11, [R1+0x1e54] ;  /* 0x001e5400010b7983 */ /* 0x000ea40000300800 */
[----:B------:R0:W-:Y:S02]  /*12600*/  STL [R1+0xd98], R2 ;  /* 0x000d980201007387 */ /* 0x0001e40000100800 */
[----:B------:R1:W-:Y:S01]  /*12610*/  STS.U16 [R22+0x8500], R13 ;  /* 0x0085000d16007388 */ /* 0x0003e20000000400 */
[----:B------:R1:W-:Y:S04]  /*12620*/  STS.U16 [R22+0x8900], R14 ;  /* 0x0089000e16007388 */ /* 0x0003e80000000400 */
[----:B0-----:R-:W2:Y:S01]  /*12630*/  LDL.LU R2, [R1+0x4] ;  /* 0x0000040001027983 */ /* 0x001ea20000300800 */
[----:B------:R-:W2:Y:S02]  /*12640*/  LDL.LU R12, [R1+0x1e50] ;  /* 0x001e5000010c7983 */ /* 0x000ea40000300800 */
[----:B-1----:R-:W2:Y:S02]  /*12650*/  LDL.LU R13, [R1+0x1e4c] ;  /* 0x001e4c00010d7983 */ /* 0x002ea40000300800 */
[----:B------:R-:W2:Y:S01]  /*12660*/  LDL.LU R14, [R1+0x1e48] ;  /* 0x001e4800010e7983 */ /* 0x000ea20000300800 */
[----:B----4-:R0:W-:Y:S01]  /*12670*/  STS.U16 [R22+0x8d00], R15 ;  /* 0x008d000f16007388 */ /* 0x0101e20000000400 */
[----:B------:R1:W-:Y:S02]  /*12680*/  STS.U16 [R22+0x9100], R16 ;  /* 0x0091001016007388 */ /* 0x0003e40000000400 */
[----:B---3--:R3:W-:Y:S01]  /*12690*/  STS.U16 [R22+0x9500], R17 ;  /* 0x0095001116007388 */ /* 0x0087e20000000400 */
[----:B------:R4:W-:Y:S04]  /*126a0*/  STS.U16 [R22+0x9900], R18 ;  /* 0x0099001216007388 */ /* 0x0009e80000000400 */
[----:B------:R2:W-:Y:S02]  /*126b0*/  STS.U16 [R22+0x9d00], R19 ;  /* 0x009d001316007388 */ /* 0x0005e40000000400 */
[----:B--2---:R4:W-:Y:S02]  /*126c0*/  STS.U16 [R22+0xa100], R0 ;  /* 0x00a1000016007388 */ /* 0x0049e40000000400 */
[----:B0-----:R-:W2:Y:S01]  /*126d0*/  LDL.LU R15, [R1+0x1e44] ;  /* 0x001e4400010f7983 */ /* 0x001ea20000300800 */
[----:B-1----:R-:W2:Y:S02]  /*126e0*/  LDL.LU R16, [R1+0x1e40] ;  /* 0x001e400001107983 */ /* 0x002ea40000300800 */
[----:B---3--:R-:W3:Y:S02]  /*126f0*/  LDL.LU R17, [R1+0x1e3c] ;  /* 0x001e3c0001117983 */ /* 0x008ee40000300800 */
[----:B----4-:R-:W4:Y:S01]  /*12700*/  LDL.LU R18, [R1+0x1e38] ;  /* 0x001e380001127983 */ /* 0x010f220000300800 */
[----:B------:R-:W2:Y:S01]  /*12710*/  LDL.LU R19, [R1+0x1e34] ;  /* 0x001e340001137983 */ /* 0x000ea20000300800 */
[----:B------:R-:W2:Y:S03]  /*12720*/  LDL.LU R0, [R1+0x1e30] ;  /* 0x001e300001007983 */ /* 0x000ea60000300800 */
[----:B------:R0:W-:Y:S04]  /*12730*/  STS.U16 [R22+0xa500], R29 ;  /* 0x00a5001d16007388 */ /* 0x0001e80000000400 */
[----:B0-----:R-:W0:Y:S04]  /*12740*/  S2R R29, SR_TID.X ;  /* 0x00000000001d7919 */ /* 0x001e280000002100 */
[----:B--2---:R1:W-:Y:S04]  /*12750*/  STS.U16 [R22+0xa900], R0 ;  /* 0x00a9000016007388 */ /* 0x0043e80000000400 */
[----:B-1----:R-:W2:Y:S01]  /*12760*/  LDL.LU R0, [R1+0x1e2c] ;  /* 0x001e2c0001007983 */ /* 0x002ea20000300800 */
[----:B------:R-:W-:Y:S02]  /*12770*/  STS.U16 [R22+0xad00], R4 ;  /* 0x00ad000416007388 */ /* 0x000fe40000000400 */
[----:B------:R0:W-:Y:S02]  /*12780*/  STS.U16 [R22+0xb100], R5 ;  /* 0x00b1000516007388 */ /* 0x0001e40000000400 */
[----:B0-----:R-:W-:-:S04]  /*12790*/  SHF.R.S32.HI R5, RZ, 0x6, R29 ;  /* 0x00000006ff057819 */ /* 0x001fc8000001141d */
[----:B------:R-:W-:Y:S01]  /*127a0*/  SGXT R5, R5, 0x1 ;  /* 0x000000010505781a */ /* 0x000fe20000000200 */
[----:B------:R0:W-:Y:S01]  /*127b0*/  STS.U16 [R22+0xb500], R20 ;  /* 0x00b5001416007388 */ /* 0x0001e20000000400 */
[----:B------:R1:W-:Y:S02]  /*127c0*/  STS.U16 [R22+0xb900], R21 ;  /* 0x00b9001516007388 */ /* 0x0003e40000000400 */
[----:B------:R0:W-:Y:S02]  /*127d0*/  STS.U16 [R22+0xbd00], R23 ;  /* 0x00bd001716007388 */ /* 0x0001e40000000400 */
[----:B--2---:R-:W-:-:S05]  /*127e0*/  IMAD.SHL.U32 R4, R0, 0x2, RZ ;  /* 0x0000000200047824 */ /* 0x004fca00078e00ff */
[----:B------:R-:W-:Y:S02]  /*127f0*/  LOP3.LUT R4, R4, 0x90, R5, 0x78, !PT ;  /* 0x0000009004047812 */ /* 0x000fe400078e7805 */
[----:B------:R-:W2:Y:S01]  /*12800*/  LDL.LU R5, [R1+0x8] ;  /* 0x0000080001057983 */ /* 0x000ea20000300800 */
[----:B0-----:R-:W3:Y:S01]  /*12810*/  LDL.LU R20, [R1+0x1e28] ;  /* 0x001e280001147983 */ /* 0x001ee20000300800 */
[----:B------:R-:W-:Y:S01]  /*12820*/  LOP3.LUT R4, R4, 0x40, RZ, 0x3c, !PT ;  /* 0x0000004004047812 */ /* 0x000fe200078e3cff */
[----:B-1----:R-:W3:Y:S01]  /*12830*/  LDL.LU R21, [R1+0x1e24] ;  /* 0x001e240001157983 */ /* 0x002ee20000300800 */
[----:B------:R-:W3:Y:S01]  /*12840*/  LDL.LU R22, [R1+0x1e20] ;  /* 0x001e200001167983 */ /* 0x000ee20000300800 */
[----:B------:R-:W3:Y:S03]  /*12850*/  LDL.LU R23, [R1+0x1e1c] ;  /* 0x001e1c0001177983 */ /* 0x000ee60000300800 */
[----:B------:R0:W-:Y:S01]  /*12860*/  STS.U16 [R4+0x8200], R24 ;  /* 0x0082001804007388 */ /* 0x0001e20000000400 */
[----:B------:R1:W-:Y:S02]  /*12870*/  STS.U16 [R4+0x8600], R25 ;  /* 0x0086001904007388 */ /* 0x0003e40000000400 */
[----:B------:R4:W-:Y:S02]  /*12880*/  STS.U16 [R4+0x8a00], R26 ;  /* 0x008a001a04007388 */ /* 0x0009e40000000400 */
[----:B------:R4:W-:Y:S01]  /*12890*/  STS.U16 [R4+0x8e00], R27 ;  /* 0x008e001b04007388 */ /* 0x0009e20000000400 */
[----:B------:R4:W-:Y:S04]  /*128a0*/  STS.U16 [R4+0x9200], R28 ;  /* 0x0092001c04007388 */ /* 0x0009e80000000400 */
[----:B0-----:R-:W3:Y:S01]  /*128b0*/  LDL.LU R24, [R1+0x1e18] ;  /* 0x001e180001187983 */ /* 0x001ee20000300800 */
[----:B-1----:R-:W3:Y:S02]  /*128c0*/  LDL.LU R25, [R1+0x1e14] ;  /* 0x001e140001197983 */ /* 0x002ee40000300800 */
[----:B----4-:R-:W4:Y:S01]  /*128d0*/  LDL.LU R26, [R1+0x1e10] ;  /* 0x001e1000011a7983 */ /* 0x010f220000300800 */
[----:B------:R-:W3:Y:S04]  /*128e0*/  LDL.LU R27, [R1+0x1e0c] ;  /* 0x001e0c00011b7983 */ /* 0x000ee80000300800 */
[----:B------:R-:W3:Y:S04]  /*128f0*/  LDL.LU R28, [R1+0x1e08] ;  /* 0x001e0800011c7983 */ /* 0x000ee80000300800 */
[----:B--2---:R-:W-:Y:S01]  /*12900*/  STS.U16 [R4+0x9600], R5 ;  /* 0x0096000504007388 */ /* 0x004fe20000000400 */
[----:B------:R-:W-:Y:S03]  /*12910*/  STS.U16 [R4+0x9a00], R2 ;  /* 0x009a000204007388 */ /* 0x000fe60000000400 */
[----:B---3--:R0:W-:Y:S04]  /*12920*/  STS.U16 [R4+0x9e00], R28 ;  /* 0x009e001c04007388 */ /* 0x0081e80000000400 */
[----:B0-----:R-:W2:Y:S01]  /*12930*/  LDL.LU R28, [R1+0x1e04] ;  /* 0x001e0400011c7983 */ /* 0x001ea20000300800 */
[----:B------:R-:W-:Y:S01]  /*12940*/  SHF.R.S32.HI R2, RZ, 0x6, R29 ;  /* 0x00000006ff027819 */ /* 0x000fe2000001141d */
[----:B------:R-:W-:-:S03]  /*12950*/  IMAD.SHL.U32 R0, R0, 0x2, RZ ;  /* 0x0000000200007824 */ /* 0x000fc600078e00ff */
[----:B------:R-:W-:Y:S01]  /*12960*/  SGXT R2, R2, 0x1 ;  /* 0x000000010202781a */ /* 0x000fe20000000200 */
[----:B------:R-:W-:Y:S01]  /*12970*/  STS.U16 [R4+0xa200], R27 ;  /* 0x00a2001b04007388 */ /* 0x000fe20000000400 */
[----:B----4-:R-:W-:Y:S02]  /*12980*/  STS.U16 [R4+0xa600], R26 ;  /* 0x00a6001a04007388 */ /* 0x010fe40000000400 */
[----:B------:R-:W-:Y:S01]  /*12990*/  LOP3.LUT R0, R0, 0x90, R2, 0x78, !PT ;  /* 0x0000009000007812 */ /* 0x000fe200078e7802 */
[----:B------:R-:W-:Y:S01]  /*129a0*/  STS.U16 [R4+0xaa00], R25 ;  /* 0x00aa001904007388 */ /* 0x000fe20000000400 */
[----:B------:R-:W-:Y:S02]  /*129b0*/  STS.U16 [R4+0xae00], R24 ;  /* 0x00ae001804007388 */ /* 0x000fe40000000400 */
[----:B------:R-:W-:Y:S01]  /*129c0*/  STS.U16 [R4+0xb200], R23 ;  /* 0x00b2001704007388 */ /* 0x000fe20000000400 */
[----:B------:R-:W-:Y:S01]  /*129d0*/  LOP3.LUT R0, R0, 0x60, RZ, 0x3c, !PT ;  /* 0x0000006000007812 */ /* 0x000fe200078e3cff */
[----:B------:R-:W-:Y:S01]  /*129e0*/  STS.U16 [R4+0xb600], R22 ;  /* 0x00b6001604007388 */ /* 0x000fe20000000400 */
[----:B------:R-:W-:Y:S02]  /*129f0*/  STS.U16 [R4+0xba00], R21 ;  /* 0x00ba001504007388 */ /* 0x000fe40000000400 */
[----:B------:R-:W-:Y:S01]  /*12a00*/  STS.U16 [R4+0xbe00], R20 ;  /* 0x00be001404007388 */ /* 0x000fe20000000400 */
[----:B--2---:R0:W-:Y:S01]  /*12a10*/  STS.U16 [R0+0xbf00], R28 ;  /* 0x00bf001c00007388 */ /* 0x0041e20000000400 */
[----:B------:R-:W-:Y:S02]  /*12a20*/  STS.U16 [R0+0x8300], R19 ;  /* 0x0083001300007388 */ /* 0x000fe40000000400 */
[----:B------:R-:W-:Y:S02]  /*12a30*/  STS.U16 [R0+0x8700], R18 ;  /* 0x0087001200007388 */ /* 0x000fe40000000400 */
[----:B------:R-:W-:Y:S01]  /*12a40*/  STS.U16 [R0+0x8b00], R17 ;  /* 0x008b001100007388 */ /* 0x000fe20000000400 */
[----:B------:R-:W-:Y:S01]  /*12a50*/  STS.U16 [R0+0x8f00], R16 ;  /* 0x008f001000007388 */ /* 0x000fe20000000400 */
[----:B------:R-:W-:Y:S02]  /*12a60*/  STS.U16 [R0+0x9300], R15 ;  /* 0x0093000f00007388 */ /* 0x000fe40000000400 */
[----:B------:R-:W-:Y:S02]  /*12a70*/  STS.U16 [R0+0x9700], R14 ;  /* 0x0097000e00007388 */ /* 0x000fe40000000400 */
[----:B------:R-:W-:Y:S01]  /*12a80*/  STS.U16 [R0+0x9b00], R13 ;  /* 0x009b000d00007388 */ /* 0x000fe20000000400 */
[----:B------:R1:W-:Y:S04]  /*12a90*/  STS.U16 [R0+0x9f00], R12 ;  /* 0x009f000c00007388 */ /* 0x0003e80000000400 */
[----:B0-----:R-:W2:Y:S01]  /*12aa0*/  LDL.LU R28, [R1+0x1e00] ;  /* 0x001e0000011c7983 */ /* 0x001ea20000300800 */
[----:B------:R-:W3:Y:S03]  /*12ab0*/  LDL R21, [R1+0x754] ;  /* 0x0007540001157983 */ /* 0x000ee60000100800 */
[----:B-1----:R-:W4:Y:S01]  /*12ac0*/  LDL.LU.64 R12, [R1+0x320] ;  /* 0x00032000010c7983 */ /* 0x002f220000300a00 */
[----:B------:R-:W4:Y:S02]  /*12ad0*/  LDL.LU.64 R14, [R1+0x328] ;  /* 0x00032800010e7983 */ /* 0x000f240000300a00 */
[----:B------:R-:W-:Y:S02]  /*12ae0*/  STS.U16 [R0+0xa300], R11 ;  /* 0x00a3000b00007388 */ /* 0x000fe40000000400 */
[----:B------:R-:W-:Y:S01]  /*12af0*/  STS.U16 [R0+0xa700], R10 ;  /* 0x00a7000a00007388 */ /* 0x000fe20000000400 */
[----:B------:R-:W-:Y:S01]  /*12b00*/  STS.U16 [R0+0xab00], R9 ;  /* 0x00ab000900007388 */ /* 0x000fe20000000400 */
[----:B------:R-:W-:Y:S02]  /*12b10*/  STS.U16 [R0+0xaf00], R8 ;  /* 0x00af000800007388 */ /* 0x000fe40000000400 */
[----:B------:R-:W-:Y:S02]  /*12b20*/  STS.U16 [R0+0xb300], R7 ;  /* 0x00b3000700007388 */ /* 0x000fe40000000400 */
[----:B------:R-:W-:Y:S01]  /*12b30*/  STS.U16 [R0+0xb700], R6 ;  /* 0x00b7000600007388 */ /* 0x000fe20000000400 */
[----:B------:R-:W-:Y:S01]  /*12b40*/  STS.U16 [R0+0xbb00], R3 ;  /* 0x00bb000300007388 */ /* 0x000fe20000000400 */
[----:B------:R-:W-:Y:S06]  /*12b50*/  BAR.SYNC.DEFER_BLOCKING 0x0 ;  /* 0x0000000000007b1d */ /* 0x000fec0000010000 */
[----:B--2---:R-:W-:Y:S04]  /*12b60*/  LDSM.16.MT88.4 R4, [R28] ;  /* 0x000000001c04783b */ /* 0x004fe80000004200 */
[----:B---3--:R-:W0:Y:S04]  /*12b70*/  LDSM.16.M88.4 R24, [R21+0x8000] ;  /* 0x008000001518783b */ /* 0x008e280000000200 */
[----:B------:R-:W-:Y:S04]  /*12b80*/  LDSM.16.M88.4 R8, [R21+0x9800] ;  /* 0x009800001508783b */ /* 0x000fe80000000200 */
[----:B------:R-:W-:Y:S04]  /*12b90*/  LDSM.16.M88.4 R16, [R21+0x8800] ;  /* 0x008800001510783b */ /* 0x000fe80000000200 */
[----:B----4-:R-:W-:Y:S01]  /*12ba0*/  STL.64 [R1+0x1de8], R14 ;  /* 0x001de80e01007387 */ /* 0x010fe20000100a00 */
[----:B------:R1:W-:Y:S03]  /*12bb0*/  STL.64 [R1+0x1de0], R12 ;  /* 0x001de00c01007387 */ /* 0x0003e60000100a00 */
[----:B-1----:R-:W2:Y:S01]  /*12bc0*/  LDL.LU.64 R12, [R1+0x330] ;  /* 0x00033000010c7983 */ /* 0x002ea20000300a00 */
[----:B------:R-:W3:Y:S03]  /*12bd0*/  LDL.LU.64 R14, [R1+0x338] ;  /* 0x00033800010e7983 */ /* 0x000ee60000300a00 */
[----:B---3--:R-:W-:Y:S01]  /*12be0*/  STL.64 [R1+0x1df8], R14 ;  /* 0x001df80e01007387 */ /* 0x008fe20000100a00 */
[----:B--2---:R-:W-:Y:S02]  /*12bf0*/  STL.64 [R1+0x1df0], R12 ;  /* 0x001df00c01007387 */ /* 0x004fe40000100a00 */
[----:B------:R-:W1:Y:S04]  /*12c00*/  LDSM.16.M88.4 R12, [R21+0x9000] ;  /* 0x00900000150c783b */ /* 0x000e680000000200 */
[----:B0-----:R-:W-:Y:S01]  /*12c10*/  STL.64 [R1+0x20], R24 ;  /* 0x0000201801007387 */ /* 0x001fe20000100a00 */
[----:B-1----:R-:W-:Y:S01]  /*12c20*/  STL.64 [R1], R12 ;  /* 0x0000000c01007387 */ /* 0x002fe20000100a00 */
[----:B------:R-:W-:Y:S02]  /*12c30*/  STL.64 [R1+0x8], R14 ;  /* 0x0000080e01007387 */ /* 0x000fe40000100a00 */
[----:B------:R-:W0:Y:S04]  /*12c40*/  LDSM.16.M88.4 R12, [R21+0xa000] ;  /* 0x00a00000150c783b */ /* 0x000e280000000200 */
[----:B------:R-:W-:Y:S01]  /*12c50*/  STL.64 [R1+0x28], R26 ;  /* 0x0000281a01007387 */ /* 0x000fe20000100a00 */
[----:B------:R-:W-:Y:S01]  /*12c60*/  STL [R1+0x1a4c], R10 ;  /* 0x001a4c0a01007387 */ /* 0x000fe20000100800 */
[----:B------:R-:W-:Y:S02]  /*12c70*/  STL.64 [R1+0x10], R16 ;  /* 0x0000101001007387 */ /* 0x000fe40000100a00 */
[----:B------:R-:W-:Y:S02]  /*12c80*/  STL.64 [R1+0x18], R18 ;  /* 0x0000181201007387 */ /* 0x000fe40000100a00 */
[----:B------:R-:W-:Y:S01]  /*12c90*/  STL [R1+0x1a48], R11 ;  /* 0x001a480b01007387 */ /* 0x000fe20000100800 */
[----:B0-----:R-:W-:Y:S01]  /*12ca0*/  STL.64 [R1+0x40], R12 ;  /* 0x0000400c01007387 */ /* 0x001fe20000100a00 */
[----:B------:R-:W-:-:S02]  /*12cb0*/  IMAD.MOV.U32 R23, RZ, RZ, R12 ;  /* 0x000000ffff177224 */ /* 0x000fc400078e000c */
[----:B------:R-:W-:Y:S02]  /*12cc0*/  STL.64 [R1+0x48], R14 ;  /* 0x0000480e01007387 */ /* 0x000fe40000100a00 */
[----:B------:R-:W-:Y:S02]  /*12cd0*/  IMAD.MOV.U32 R22, RZ, RZ, R13 ;  /* 0x000000ffff167224 */ /* 0x000fe400078e000d */
[----:B------:R-:W0:Y:S04]  /*12ce0*/  LDSM.16.M88.4 R12, [R21+0xa800] ;  /* 0x00a80000150c783b */ /* 0x000e280000000200 */
[----:B0-----:R-:W-:Y:S01]  /*12cf0*/  STL.64 [R1+0x30], R12 ;  /* 0x0000300c01007387 */ /* 0x001fe20000100a00 */
[----:B------:R0:W-:Y:S03]  /*12d00*/  STL.64 [R1+0x38], R14 ;  /* 0x0000380e01007387 */ /* 0x0001e60000100a00 */
[----:B0-----:R-:W2:Y:S01]  /*12d10*/  LDL.LU.64 R14, [R1+0x1df8] ;  /* 0x001df800010e7983 */ /* 0x001ea20000300a00 */
[----:B------:R-:W2:Y:S02]  /*12d20*/  LDL.LU.64 R12, [R1+0x1df0] ;  /* 0x001df000010c7983 */ /* 0x000ea40000300a00 */
[----:B--2---:R-:W-:Y:S11]  /*12d30*/  HMMA.16816.F32.BF16 R12, R4, R24, R12 ;  /* 0x00000018040c723c */ /* 0x004ff6000004180c */
[----:B------:R-:W-:Y:S11]  /*12d40*/  @!UPT UIADD3 URZ, URZ, URZ, URZ ;  /* 0x0000003f3f3ff290 */ /* 0x000ff6000fffe03f */
[----:B------:R-:W-:Y:S01]  /*12d50*/  @!UPT UIADD3 URZ, URZ, URZ, URZ ;  /* 0x0000003f3f3ff290 */ /* 0x000fe2000fffe03f */
[----:B------:R-:W-:Y:S01]  /*12d60*/  STL.64 [R1+0x270], R12 ;  /* 0x0002700c01007387 */ /* 0x000fe20000100a00 */
[----:B------:R0:W-:Y:S03]  /*12d70*/  STL.64 [R1+0x278], R14 ;  /* 0x0002780e01007387 */ /* 0x0001e60000100a00 */
[----:B0-----:R-:W2:Y:S01]  /*12d80*/  LDL.LU.64 R14, [R1+0x1de8] ;  /* 0x001de800010e7983 */ /* 0x001ea20000300a00 */
[----:B------:R-:W2:Y:S02]  /*12d90*/  LDL.LU.64 R12, [R1+0x1de0] ;  /* 0x001de000010c7983 */ /* 0x000ea40000300a00 */
[----:B------:R-:W-:Y:S02]  /*12da0*/  IMAD.MOV.U32 R10, RZ, RZ, R24 ;  /* 0x000000ffff0a7224 */ /* 0x000fe400078e0018 */
[----:B------:R-:W-:Y:S02]  /*12db0*/  IMAD.MOV.U32 R3, RZ, RZ, R25 ;  /* 0x000000ffff037224 */ /* 0x000fe400078e0019 */
[----:B------:R-:W0:Y:S01]  /*12dc0*/  LDSM.16.M88.4 R24, [R21+0xb000] ;  /* 0x00b000001518783b */ /* 0x000e220000000200 */
[----:B------:R-:W-:-:S02]  /*12dd0*/  IMAD.MOV.U32 R11, RZ, RZ, R17 ;  /* 0x000000ffff0b7224 */ /* 0x000fc400078e0011 */
[----:B------:R-:W-:Y:S01]  /*12de0*/  IMAD.MOV.U32 R20, RZ, RZ, R16 ;  /* 0x000000ffff147224 */ /* 0x000fe200078e0010 */
[----:B--2---:R-:W-:Y:S11]  /*12df0*/  HMMA.16816.F32.BF16 R12, R4, R16, R12 ;  /* 0x00000010040c723c */ /* 0x004ff6000004180c */
[----:B------:R-:W-:Y:S11]  /*12e00*/  @!UPT UIADD3 URZ, URZ, URZ, URZ ;  /* 0x0000003f3f3ff290 */ /* 0x000ff6000fffe03f */
[----:B------:R-:W-:Y:S01]  /*12e10*/  @!UPT UIADD3 URZ, URZ, URZ, URZ ;  /* 0x0000003f3f3ff290 */ /* 0x000fe2000fffe03f */
[----:B------:R-:W-:Y:S01]  /*12e20*/  STL.64 [R1+0x360], R12 ;  /* 0x0003600c01007387 */ /* 0x000fe20000100a00 */
[----:B------:R-:W-:Y:S02]  /*12e30*/  STL.64 [R1+0x1dd8], R6 ;  /* 0x001dd80601007387 */ /* 0x000fe40000100a00 */
[----:B------:R-:W-:Y:S02]  /*12e40*/  STL.64 [R1+0x1dd0], R4 ;  /* 0x001dd00401007387 */ /* 0x000fe40000100a00 */
[----:B------:R-:W1:Y:S04]  /*12e50*/  LDSM.16.M88.4 R4, [R21+0xb800] ;  /* 0x00b800001504783b */ /* 0x000e680000000200 */
[----:B------:R-:W2:Y:S01]  /*12e60*/  LDL.LU.64 R16, [R1+0x5b0] ;  /* 0x0005b00001107983 */ /* 0x000ea20000300a00 */
[----:B------:R-:W2:Y:S02]  /*12e70*/  LDL.LU.64 R18, [R1+0x5b8] ;  /* 0x0005b80001127983 */ /* 0x000ea40000300a00 */
[----:B------:R-:W-:Y:S02]  /*12e80*/  STL.64 [R1+0x1dc8], R10 ;  /* 0x001dc80a01007387 */ /* 0x000fe40000100a00 */
[----:B------:R3:W-:Y:S02]  /*12e90*/  STL.64 [R1+0x1dc0], R8 ;  /* 0x001dc00801007387 */ /* 0x0007e40000100a00 */
[----:B------:R-:W-:-:S02]  /*12ea0*/  IMAD.MOV.U32 R2, RZ, RZ, R14 ;  /* 0x000000ffff027224 */ /* 0x000fc400078e000e */
[----:B------:R-:W-:Y:S01]  /*12eb0*/  IMAD.MOV.U32 R0, RZ, RZ, R15 ;  /* 0x000000ffff007224 */ /* 0x000fe200078e000f */
[----:B---3--:R-:W3:Y:S01]  /*12ec0*/  LDL.64 R8, [R1] ;  /* 0x0000000001087983 */ /* 0x008ee20000100a00 */
[----:B------:R-:W4:Y:S02]  /*12ed0*/  LDL.LU.64 R12, [R1+0x5a0] ;  /* 0x0005a000010c7983 */ /* 0x000f240000300a00 */
[----:B------:R-:W4:Y:S02]  /*12ee0*/  LDL.LU.64 R14, [R1+0x5a8] ;  /* 0x0005a800010e7983 */ /* 0x000f240000300a00 */
[----:B0-----:R-:W-:Y:S01]  /*12ef0*/  STL.64 [R1+0x70], R24 ;  /* 0x0000701801007387 */ /* 0x001fe20000100a00 */
[----:B------:R-:W-:Y:S01]  /*12f00*/  STL.64 [R1+0x78], R26 ;  /* 0x0000781a01007387 */ /* 0x000fe20000100a00 */
[----:B------:R-:W-:Y:S02]  /*12f10*/  STL.64 [R1+0x1db0], R24 ;  /* 0x001db01801007387 */ /* 0x000fe40000100a00 */
[----:B------:R-:W-:Y:S02]  /*12f20*/  STL [R1+0x1b14], R0 ;  /* 0x001b140001007387 */ /* 0x000fe40000100800 */
[----:B------:R0:W-:Y:S01]  /*12f30*/  STL [R1+0x1b10], R2 ;  /* 0x001b100201007387 */ /* 0x0001e20000100800 */
[----:B-1----:R-:W-:Y:S01]  /*12f40*/  STL.64 [R1+0x80], R4 ;  /* 0x0000800401007387 */ /* 0x002fe20000100a00 */
[----:B------:R1:W-:Y:S02]  /*12f50*/  STL.64 [R1+0x88], R6 ;  /* 0x0000880601007387 */ /* 0x0003e40000100a00 */
[----:B------:R-:W-:-:S02]  /*12f60*/  IMAD.MOV.U32 R21, RZ, RZ, R4 ;  /* 0x000000ffff157224 */ /* 0x000fc400078e0004 */
[----:B0-----:R-:W-:Y:S01]  /*12f70*/  IMAD.MOV.U32 R2, RZ, RZ, R5 ;  /* 0x000000ffff027224 */ /* 0x001fe200078e0005 */
[----:B-1----:R-:W2:Y:S01]  /*12f80*/  LDL.LU.64 R6, [R1+0x1dd8] ;  /* 0x001dd80001067983 */ /* 0x002ea20000300a00 */
[----:B------:R-:W2:Y:S02]  /*12f90*/  LDL.LU.64 R4, [R1+0x1dd0] ;  /* 0x001dd00001047983 */ /* 0x000ea40000300a00 */
[----:B------:R0:W-:Y:S02]  /*12fa0*/  STL.64 [R1+0x1db8], R20 ;  /* 0x001db81401007387 */ /* 0x0001e40000100a00 */
[----:B------:R-:W-:Y:S02]  /*12fb0*/  IMAD.MOV.U32 R24, RZ, RZ, R23 ;  /* 0x000000ffff187224 */ /* 0x000fe400078e0017 */
[----:B------:R-:W-:Y:S01]  /*12fc0*/  IMAD.MOV.U32 R25, RZ, RZ, R22 ;  /* 0x000000ffff197224 */ /* 0x000fe200078e0016 */
[----:B0-----:R-:W4:Y:S01]  /*12fd0*/  LDL.LU.64 R20, [R1+0x2f0] ;  /* 0x0002f00001147983 */ /* 0x001f220000300a00 */
[----:B------:R-:W4:Y:S02]  /*12fe0*/  LDL.LU.64 R22, [R1+0x2f8] ;  /* 0x0002f80001167983 */ /* 0x000f240000300a00 */
[----:B---3--:R-:W-:Y:S01]  /*12ff0*/  IMAD.MOV.U32 R0, RZ, RZ, R9 ;  /* 0x000000ffff007224 */ /* 0x008fe200078e0009 */
[C---:B--2---:R-:W-:Y:S11]  /*13000*/  HMMA.16816.F32.BF16 R16, R4.reuse, R8, R16 ;  /* 0x000000080410723c */ /* 0x044ff60000041810 */
[----:B------:R-:W-:Y:S11]  /*13010*/  @!UPT UIADD3 URZ, URZ, URZ, URZ ;  /* 0x0000003f3f3ff290 */ /* 0x000ff6000fffe03f */
[----:B------:R-:W-:Y:S01]  /*13020*/  @!UPT UIADD3 URZ, URZ, URZ, URZ ;  /* 0x0000003f3f3ff290 */ /* 0x000fe2000fffe03f */
[----:B------:R0:W-:Y:S01]  /*13030*/  STL.64 [R1+0x350], R16 ;  /* 0x0003501001007387 */ /* 0x0001e20000100a00 */
[----:B------:R-:W-:Y:S02]  /*13040*/  STL.64 [R1+0x358], R18 ;  /* 0x0003581201007387 */ /* 0x000fe40000100a00 */
[----:B------:R-:W2:Y:S02]  /*13050*/  LDL.LU.64 R10, [R1+0x1dc8] ;  /* 0x001dc800010a7983 */ /* 0x000ea40000300a00 */
[----:B0-----:R-:W-:Y:S02]  /*13060*/  IMAD.MOV.U32 R16, RZ, RZ, R8 ;  /* 0x000000ffff107224 */ /* 0x001fe400078e0008 */
[----:B------:R-:W3:Y:S01]  /*13070*/  LDL.LU.64 R8, [R1+0x1dc0] ;  /* 0x001dc00001087983 */ /* 0x000ee20000300a00 */
[C---:B----4-:R-:W-:Y:S08]  /*13080*/  HMMA.16816.F32.BF16 R24, R4.reuse, R24, R20 ;  /* 0x000000180418723c */ /* 0x050ff00000041814 */
[----:B---3--:R-:W-:Y:S01]  /*13090*/  HMMA.16816.F32.BF16 R12, R4, R8, R12 ;  /* 0x00000008040c723c */ /* 0x008fe2000004180c */
[----:B------:R0:W-:Y:S06]  /*130a0*/  STL.64 [R1+0x1d58], R8 ;  /* 0x001d580801007387 */ /* 0x0001ec0000100a00 */
[----:B0-----:R-:W-:-:S02]  /*130b0*/  IMAD.MOV.U32 R8, RZ, RZ, R16 ;  /* 0x000000ffff087224 */ /* 0x001fc400078e0010 */
[----:B------:R-:W-:Y:S11]  /*130c0*/  LDSM.16.MT88.4 R16, [R28+0x100] ;  /* 0x000100001c10783b */ /* 0x000ff60000004200 */
[----:B------:R-:W-:Y:S03]  /*130d0*/  @!UPT UIADD3 URZ, URZ, URZ, URZ ;  /* 0x0000003f3f3ff290 */ /* 0x000fe6000fffe03f */
[----:B------:R-:W-:Y:S01]  /*130e0*/  STL.64 [R1+0x340], R12 ;  /* 0x0003400c01007387 */ /* 0x000fe20000100a00 */
[----:B------:R-:W-:Y:S02]  /*130f0*/  STL.64 [R1+0x348], R14 ;  /* 0x0003480e01007387 */ /* 0x000fe40000100a00 */
[----:B------:R-:W0:Y:S04]  /*13100*/  LDSM.16.MT88.4 R12, [R28+0x80] ;  /* 0x000080001c0c783b */ /* 0x000e280000004200 */
[----:B------:R-:W-:Y:S01]  /*13110*/  IMAD.MOV.U32 R9, RZ, RZ, R0 ;  /* 0x000000ffff097224 */ /* 0x000fe200078e0000 */
[----:B0-----:R-:W-:Y:S01]  /*13120*/  STL.64 [R1+0x1da0], R14 ;  /* 0x001da00e01007387 */ /* 0x001fe20000100a00 */
[----:B------:R0:W-:Y:S03]  /*13130*/  STL.64 [R1+0x1d98], R12 ;  /* 0x001d980c01007387 */ /* 0x0001e60000100a00 */
[----:B0-----:R-:W3:Y:S01]  /*13140*/  LDL.LU.64 R12, [R1+0x310] ;  /* 0x00031000010c7983 */ /* 0x001ee20000300a00 */
[----:B------:R-:W3:Y:S02]  /*13150*/  LDL.LU.64 R14, [R1+0x318] ;  /* 0x00031800010e7983 */ /* 0x000ee40000300a00 */
[----:B------:R-:W4:Y:S02]  /*13160*/  LDL.LU.64 R20, [R1+0x1db8] ;  /* 0x001db80001147983 */ /* 0x000f240000300a00 */
[----:B------:R0:W-:Y:S01]  /*13170*/  STL.64 [R1+0x330], R24 ;  /* 0x0003301801007387 */ /* 0x0001e20000100a00 */
[----:B------:R-:W-:Y:S04]  /*13180*/  STL.64 [R1+0x338], R26 ;  /* 0x0003381a01007387 */ /* 0x000fe80000100a00 */
[----:B0-----:R-:W3:Y:S01]  /*13190*/  LDL.LU.64 R24, [R1+0x1db0] ;  /* 0x001db00001187983 */ /* 0x001ee20000300a00 */
[----:B------:R-:W-:Y:S02]  /*131a0*/  STL.64 [R1+0x1d68], R8 ;  /* 0x001d680801007387 */ /* 0x000fe40000100a00 */
[----:B------:R-:W-:Y:S02]  /*131b0*/  STL.64 [R1+0x1d40], R18 ;  /* 0x001d401201007387 */ /* 0x000fe40000100a00 */
[----:B------:R0:W-:Y:S02]  /*131c0*/  STL.64 [R1+0x1d38], R16 ;  /* 0x001d381001007387 */ /* 0x0001e40000100a00 */
[----:B0-----:R-:W3:Y:S01]  /*131d0*/  LDL.64 R16, [R1+0x30] ;  /* 0x0000300001107983 */ /* 0x001ee20000100a00 */
[----:B--2---:R-:W-:-:S02]  /*131e0*/  IMAD.MOV.U32 R9, RZ, RZ, R11 ;  /* 0x000000ffff097224 */ /* 0x004fc400078e000b */
[----:B----4-:R-:W-:Y:S01]  /*131f0*/  IMAD.MOV.U32 R8, RZ, RZ, R20 ;  /* 0x000000ffff087224 */ /* 0x010fe200078e0014 */
[----:B---3--:R-:W-:Y:S11]  /*13200*/  HMMA.16816.F32.BF16 R12, R4, R16, R12 ;  /* 0x00000010040c723c */ /* 0x008ff6000004180c */
[----:B------:R-:W-:Y:S11]  /*13210*/  @!UPT UIADD3 URZ, URZ, URZ, URZ ;  /* 0x0000003f3f3ff290 */ /* 0x000ff6000fffe03f */
[----:B------:R-:W-:Y:S01]  /*13220*/  @!UPT UIADD3 URZ, URZ, URZ, URZ ;  /* 0x0000003f3f3ff290 */ /* 0x000fe2000fffe03f */
[----:B------:R0:W-:Y:S02]  /*13230*/  STL.64 [R1+0x320], R12 ;  /* 0x0003200c01007387 */ /* 0x0001e40000100a00 */
[----:B0-----:R-:W-:Y:S02]  /*13240*/  IMAD.MOV.U32 R12, RZ, RZ, R21 ;  /* 0x000000ffff0c7224 */ /* 0x001fe400078e0015 */
[----:B------:R-:W0:Y:S04]  /*13250*/  LDSM.16.MT88.4 R20, [R28+0x180] ;  /* 0x000180001c14783b */ /* 0x000e280000004200 */
[----:B------:R-:W-:Y:S01]  /*13260*/  STL.64 [R1+0x328], R14 ;  /* 0x0003280e01007387 */ /* 0x000fe20000100a00 */
[----:B------:R1:W-:Y:S02]  /*13270*/  STL.64 [R1+0x1d80], R8 ;  /* 0x001d800801007387 */ /* 0x0003e40000100a00 */
[----:B-1----:R-:W-:-:S02]  /*13280*/  IMAD.MOV.U32 R8, RZ, RZ, R10 ;  /* 0x000000ffff087224 */ /* 0x002fc400078e000a */
[----:B------:R-:W-:-:S05]  /*13290*/  IMAD.MOV.U32 R9, RZ, RZ, R3 ;  /* 0x000000ffff097224 */ /* 0x000fca00078e0003 */
[----:B------:R1:W-:Y:S04]  /*132a0*/  STL.64 [R1+0x1da8], R8 ;  /* 0x001da80801007387 */ /* 0x0003e80000100a00 */
[----:B-1----:R-:W2:Y:S01]  /*132b0*/  LDL.LU.64 R8, [R1+0x4d0] ;  /* 0x0004d00001087983 */ /* 0x002ea20000300a00 */
[----:B------:R-:W2:Y:S02]  /*132c0*/  LDL.LU.64 R10, [R1+0x4d8] ;  /* 0x0004d800010a7983 */ /* 0x000ea40000300a00 */
[----:B------:R-:W-:Y:S01]  /*132d0*/  STL.64 [R1+0x1d50], R16 ;  /* 0x001d501001007387 */ /* 0x000fe20000100a00 */
[----:B0-----:R-:W-:Y:S01]  /*132e0*/  STL.64 [R1+0x1cc8], R22 ;  /* 0x001cc81601007387 */ /* 0x001fe20000100a00 */
[----:B------:R0:W-:Y:S03]  /*132f0*/  STL.64 [R1+0x1cc0], R20 ;  /* 0x001cc01401007387 */ /* 0x0001e60000100a00 */
[----:B0-----:R-:W3:Y:S01]  /*13300*/  LDL.64 R20, [R1+0x40] ;  /* 0x0000400001147983 */ /* 0x001ee20000100a00 */
[----:B--2---:R-:W-:Y:S03]  /*13310*/  HMMA.16816.F32.BF16 R8, R4, R24, R8 ;  /* 0x000000180408723c */ /* 0x004fe60000041808 */
[----:B---3--:R-:W-:Y:S01]  /*13320*/  STL.64 [R1+0x1d60], R20 ;  /* 0x001d601401007387 */ /* 0x008fe20000100a00 */
[----:B------:R-:W-:Y:S11]  /*13330*/  STL [R1+0x1c10], R28 ;  /* 0x001c101c01007387 */ /* 0x000ff60000100800 */
[----:B------:R-:W-:Y:S08]  /*13340*/  @!UPT UIADD3 URZ, URZ, URZ, URZ ;  /* 0x0000003f3f3ff290 */ /* 0x000ff0000fffe03f */
[----:B------:R0:W-:Y:S02]  /*13350*/  STL.64 [R1+0x310], R8 ;  /* 0x0003100801007387 */ /* 0x0001e40000100a00 */
[----:B------:R1:W-:Y:S01]  /*13360*/  STL.64 [R1+0x318], R10 ;  /* 0x0003180a01007387 */ /* 0x0003e20000100a00 */
[----:B0-----:R-:W2:Y:S01]  /*13370*/  LDL.LU.64 R8, [R1+0x220] ;  /* 0x0002200001087983 */ /* 0x001ea20000300a00 */
[----:B-1----:R-:W2:Y:S02]  /*13380*/  LDL.LU.64 R10, [R1+0x228] ;  /* 0x00022800010a7983 */ /* 0x002ea40000300a00 */
[----:B------:R-:W3:Y:S02]  /*13390*/  LDL.LU.64 R20, [R1+0x580] ;  /* 0x0005800001147983 */ /* 0x000ee40000300a00 */
[----:B------:R-:W4:Y:S01]  /*133a0*/  LDL.LU.64 R22, [R1+0x588] ;  /* 0x0005880001167983 */ /* 0x000f220000300a00 */
[----:B------:R-:W-:Y:S01]  /*133b0*/  LOP3.LUT R0, R28, 0x40, RZ, 0x3c, !PT ;  /* 0x000000401c007812 */ /* 0x000fe200078e3cff */
[----:B------:R-:W-:-:S02]  /*133c0*/  IMAD.MOV.U32 R13, RZ, RZ, R2 ;  /* 0x000000ffff0d7224 */ /* 0x000fc400078e0002 */
[----:B------:R-:W-:Y:S02]  /*133d0*/  IMAD.MOV.U32 R3, RZ, RZ, R24 ;  /* 0x000000ffff037224 */ /* 0x000fe400078e0018 */
[----:B------:R-:W-:Y:S02]  /*133e0*/  IMAD.MOV.U32 R2, RZ, RZ, R25 ;  /* 0x000000ffff027224 */ /* 0x000fe400078e0019 */
[----:B------:R-:W0:Y:S04]  /*133f0*/  LDSM.16.MT88.4 R24, [R0] ;  /* 0x000000000018783b */ /* 0x000e280000004200 */
[----:B----4-:R-:W-:Y:S01]  /*13400*/  STL.64 [R1+0x1d78], R22 ;  /* 0x001d781601007387 */ /* 0x010fe20000100a00 */
[----:B---3--:R1:W-:Y:S03]  /*13410*/  STL.64 [R1+0x1d70], R20 ;  /* 0x001d701401007387 */ /* 0x0083e60000100a00 */
[----:B-1----:R-:W3:Y:S01]  /*13420*/  LDL.LU.64 R20, [R1+0x590] ;  /* 0x0005900001147983 */ /* 0x002ee20000300a00 */
[----:B------:R-:W4:Y:S01]  /*13430*/  LDL.LU.64 R22, [R1+0x598] ;  /* 0x0005980001167983 */ /* 0x000f220000300a00 */
[----:B--2---:R-:W-:Y:S02]  /*13440*/  HMMA.16816.F32.BF16 R4, R4, R12, R8 ;  /* 0x0000000c0404723c */ /* 0x004fe40000041808 */
[----:B----4-:R-:W-:Y:S01]  /*13450*/  STL.64 [R1+0x1d90], R22 ;  /* 0x001d901601007387 */ /* 0x010fe20000100a00 */
[----:B---3--:R1:W-:Y:S03]  /*13460*/  STL.64 [R1+0x1d88], R20 ;  /* 0x001d881401007387 */ /* 0x0083e60000100a00 */
[----:B-1----:R-:W2:Y:S01]  /*13470*/  LDL.LU.64 R20, [R1+0x5c0] ;  /* 0x0005c00001147983 */ /* 0x002ea20000300a00 */
[----:B------:R-:W2:Y:S02]  /*13480*/  LDL.LU.64 R22, [R1+0x5c8] ;  /* 0x0005c80001167983 */ /* 0x000ea40000300a00 */
[----:B------:R-:W3:Y:S02]  /*13490*/  LDL.LU.64 R16, [R1+0x570] ;  /* 0x0005700001107983 */ /* 0x000ee40000300a00 */
[----:B------:R-:W3:Y:S01]  /*134a0*/  LDL.LU.64 R18, [R1+0x578] ;  /* 0x0005780001127983 */ /* 0x000ee20000300a00 */
[----:B0-----:R-:W-:Y:S01]  /*134b0*/  STL.64 [R1+0x1c58], R26 ;  /* 0x001c581a01007387 */ /* 0x001fe20000100a00 */
[----:B------:R-:W-:Y:S02]  /*134c0*/  STL.64 [R1+0x1c50], R24 ;  /* 0x001c501801007387 */ /* 0x000fe40000100a00 */
[----:B------:R-:W2:Y:S02]  /*134d0*/  LDL.LU.64 R8, [R1+0x1da8] ;  /* 0x001da80001087983 */ /* 0x000ea40000300a00 */
[----:B------:R-:W2:Y:S01]  /*134e0*/  LDL.LU.64 R14, [R1+0x1da0] ;  /* 0x001da000010e7983 */ /* 0x000ea20000300a00 */
[----:B------:R-:W2:Y:S05]  /*134f0*/  LDL.LU.64 R12, [R1+0x1d98] ;  /* 0x001d9800010c7983 */ /* 0x000eaa0000300a00 */
[----:B------:R-:W-:Y:S02]  /*13500*/  STL.64 [R1+0x260], R4 ;  /* 0x0002600401007387 */ /* 0x000fe40000100a00 */
[----:B------:R-:W-:Y:S02]  /*13510*/  STL.64 [R1+0x268], R6 ;  /* 0x0002680601007387 */ /* 0x000fe40000100a00 */
[----:B------:R-:W0:Y:S04]  /*13520*/  LDSM.16.MT88.4 R4, [R0+0x80] ;  /* 0x000080000004783b */ /* 0x000e280000004200 */
[----:B0-----:R-:W-:Y:S01]  /*13530*/  STL.64 [R1+0x1bf8], R6 ;  /* 0x001bf80601007387 */ /* 0x001fe20000100a00 */
[----:B------:R0:W-:Y:S03]  /*13540*/  STL.64 [R1+0x1bf0], R4 ;  /* 0x001bf00401007387 */ /* 0x0001e60000100a00 */
[----:B0-----:R-:W4:Y:S01]  /*13550*/  LDL.64 R4, [R1+0x80] ;  /* 0x0000800001047983 */ /* 0x001f220000100a00 */
[----:B--2---:R-:W-:Y:S03]  /*13560*/  HMMA.16816.F32.BF16 R8, R12, R8, R20 ;  /* 0x000000080c08723c */ /* 0x004fe60000041814 */
[----:B----4-:R0:W-:Y:S04]  /*13570*/  STL.64 [R1+0x1d48], R4 ;  /* 0x001d480401007387 */ /* 0x0101e80000100a00 */
[----:B0-----:R-:W2:Y:S01]  /*13580*/  LDL.LU.64 R4, [R1+0x210] ;  /* 0x0002100001047983 */ /* 0x001ea20000300a00 */
[----:B------:R-:W2:Y:S02]  /*13590*/  LDL.LU.64 R6, [R1+0x218] ;  /* 0x0002180001067983 */ /* 0x000ea40000300a00 */
[----:B------:R-:W4:Y:S02]  /*135a0*/  LDL.LU.64 R22, [R1+0x1d90] ;  /* 0x001d900001167983 */ /* 0x000f240000300a00 */
[----:B------:R-:W4:Y:S11]  /*135b0*/  LDL.LU.64 R20, [R1+0x1d88] ;  /* 0x001d880001147983 */ /* 0x000f360000300a00 */
[----:B------:R0:W-:Y:S04]  /*135c0*/  STL.64 [R1+0x250], R8 ;  /* 0x0002500801007387 */ /* 0x0001e80000100a00 */
[----:B0-----:R-:W4:Y:S01]  /*135d0*/  LDL.LU.64 R8, [R1+0x1d80] ;  /* 0x001d800001087983 */ /* 0x001f220000300a00 */
[----:B------:R-:W-:-:S02]  /*135e0*/  IMAD.MOV.U32 R24, RZ, RZ, R3 ;  /* 0x000000ffff187224 */ /* 0x000fc400078e0003 */
[----:B------:R-:W-:Y:S02]  /*135f0*/  IMAD.MOV.U32 R29, RZ, RZ, R10 ;  /* 0x000000ffff1d7224 */ /* 0x000fe400078e000a */
[----:B------:R-:W-:-:S05]  /*13600*/  IMAD.MOV.U32 R3, RZ, RZ, R11 ;  /* 0x000000ffff037224 */ /* 0x000fca00078e000b */
[----:B------:R-:W-:Y:S01]  /*13610*/  STL [R1+0x1a54], R3 ;  /* 0x001a540301007387 */ /* 0x000fe20000100800 */
[----:B------:R-:W-:Y:S01]  /*13620*/  STL [R1+0x1a50], R29 ;  /* 0x001a501d01007387 */ /* 0x000fe20000100800 */
[C---:B----4-:R-:W-:Y:S02]  /*13630*/  HMMA.16816.F32.BF16 R8, R12.reuse, R8, R20 ;  /* 0x000000080c08723c */ /* 0x050fe40000041814 */
[----:B------:R-:W4:Y:S01]  /*13640*/  LDL.LU.64 R22, [R1+0x1d78] ;  /* 0x001d780001167983 */ /* 0x000f220000300a00 */
[----:B------:R-:W4:Y:S11]  /*13650*/  LDL.LU.64 R20, [R1+0x1d70] ;  /* 0x001d700001147983 */ /* 0x000f360000300a00 */
[----:B------:R-:W-:Y:S09]  /*13660*/  @!UPT UIADD3 URZ, URZ, URZ, URZ ;  /* 0x0000003f3f3ff290 */ /* 0x000ff2000fffe03f */
[----:B------:R0:W-:Y:S01]  /*13670*/  STL.64 [R1+0x240], R8 ;  /* 0x0002400801007387 */ /* 0x0001e20000100a00 */
[----:B------:R4:W-:Y:S03]  /*13680*/  STL.64 [R1+0x248], R10 ;  /* 0x0002480a01007387 */ /* 0x0009e60000100a00 */
[----:B0-----:R-:W4:Y:S02]  /*13690*/  LDL.LU.64 R8, [R1+0x1d68] ;  /* 0x001d680001087983 */ /* 0x001f240000300a00 */
[C---:B----4-:R-:W-:Y:S02]  /*136a0*/  HMMA.16816.F32.BF16 R8, R12.reuse, R8, R20 ;  /* 0x000000080c08723c */ /* 0x050fe40000041814 */
[----:B------:R-:W2:Y:S11]  /*136b0*/  LDL.LU.64 R20, [R1+0x1d60] ;  /* 0x001d600001147983 */ /* 0x000eb60000300a00 */
[----:B------:R-:W-:Y:S10]  /*136c0*/  @!UPT UIADD3 URZ, URZ, URZ, URZ ;  /* 0x0000003f3f3ff290 */ /* 0x000ff4000fffe03f */
[----:B------:R0:W-:Y:S01]  /*136d0*/  STL.64 [R1+0x230], R8 ;  /* 0x0002300801007387 */ /* 0x0001e20000100a00 */
[----:B------:R-:W-:Y:S03]  /*136e0*/  STL.64 [R1+0x238], R10 ;  /* 0x0002380a01007387 */ /* 0x000fe60000100a00 */
[----:B0-----:R-:W3:Y:S01]  /*136f0*/  LDL.LU.64 R8, [R1+0x1d58] ;  /* 0x001d580001087983 */ /* 0x001ee20000300a00 */
[C---:B--2---:R-:W-:Y:S08]  /*13700*/  HMMA.16816.F32.BF16 R4, R12.reuse, R20, R4 ;  /* 0x000000140c04723c */ /* 0x044ff00000041804 */
[----:B---3--:R-:W-:Y:S11]  /*13710*/  HMMA.16816.F32.BF16 R16, R12, R8, R16 ;  /* 0x000000080c10723c */ /* 0x008ff60000041810 */
[----:B------:R-:W-:Y:S11]  /*13720*/  @!UPT UIADD3 URZ, URZ, URZ, URZ ;  /* 0x0000003f3f3ff290 */ /* 0x000ff6000fffe03f */
[----:B------:R-:W-:Y:S01]  /*13730*/  @!UPT UIADD3 URZ, URZ, URZ, URZ ;  /* 0x0000003f3f3ff290 */ /* 0x000fe2000fffe03f */
[----:B------:R0:W-:Y:S01]  /*13740*/  STL.64 [R1+0x220], R16 ;  /* 0x0002201001007387 */ /* 0x0001e20000100a00 */
[----:B------:R-:W-:Y:S03]  /*13750*/  STL.64 [R1+0x228], R18 ;  /* 0x0002281201007387 */ /* 0x000fe60000100a00 */
[----:B0-----:R-:W2:Y:S01]  /*13760*/  LDL.LU.64 R16, [R1+0x1d50] ;  /* 0x001d500001107983 */ /* 0x001ea20000300a00 */
[----:B------:R0:W-:Y:S02]  /*13770*/  STL.64 [R1+0x210], R4 ;  /* 0x0002100401007387 */ /* 0x0001e40000100a00 */
[----:B------:R1:W-:Y:S01]  /*13780*/  STL.64 [R1+0x218], R6 ;  /* 0x0002180601007387 */ /* 0x0003e20000100a00 */
[----:B0-----:R-:W3:Y:S01]  /*13790*/  LDL.LU.64 R4, [R1+0x1f0] ;  /* 0x0001f00001047983 */ /* 0x001ee20000300a00 */
[----:B-1----:R-:W3:Y:S02]  /*137a0*/  LDL.LU.64 R6, [R1+0x1f8] ;  /* 0x0001f80001067983 */ /* 0x002ee40000300a00 */
[----:B------:R0:W-:Y:S02]  /*137b0*/  STL.64 [R1+0x1d20], R20 ;  /* 0x001d201401007387 */ /* 0x0001e40000100a00 */
[----:B0-----:R-:W4:Y:S01]  /*137c0*/  LDL.LU.64 R20, [R1+0x200] ;  /* 0x0002000001147983 */ /* 0x001f220000300a00 */
[----:B------:R-:W4:Y:S02]  /*137d0*/  LDL.LU.64 R22, [R1+0x208] ;  /* 0x0002080001167983 */ /* 0x000f240000300a00 */
[----:B--2---:R-:W-:-:S02]  /*137e0*/  IMAD.MOV.U32 R10, RZ, RZ, R16 ;  /* 0x000000ffff0a7224 */ /* 0x004fc400078e0010 */
[----:B------:R-:W-:Y:S01]  /*137f0*/  IMAD.MOV.U32 R3, RZ, RZ, R17 ;  /* 0x000000ffff037224 */ /* 0x000fe200078e0011 */
[C---:B----4-:R-:W-:Y:S11]  /*13800*/  HMMA.16816.F32.BF16 R20, R12.reuse, R16, R20 ;  /* 0x000000100c14723c */ /* 0x050ff60000041814 */
[----:B------:R-:W-:Y:S11]  /*13810*/  @!UPT UIADD3 URZ, URZ, URZ, URZ ;  /* 0x0000003f3f3ff290 */ /* 0x000ff6000fffe03f */
[----:B------:R-:W-:Y:S01]  /*13820*/  @!UPT UIADD3 URZ, URZ, URZ, URZ ;  /* 0x0000003f3f3ff290 */ /* 0x000fe2000fffe03f */
[----:B------:R0:W-:Y:S01]  /*13830*/  STL.64 [R1+0x200], R20 ;  /* 0x0002001401007387 */ /* 0x0001e20000100a00 */
[----:B------:R1:W-:Y:S02]  /*13840*/  STL.64 [R1+0x208], R22 ;  /* 0x0002081601007387 */ /* 0x0003e40000100a00 */
[----:B------:R-:W2:Y:S02]  /*13850*/  LDL.LU.64 R16, [R1+0x4c0] ;  /* 0x0004c00001107983 */ /* 0x000ea40000300a00 */
[----:B------:R-:W2:Y:S01]  /*13860*/  LDL.LU.64 R18, [R1+0x4c8] ;  /* 0x0004c80001127983 */ /* 0x000ea20000300a00 */
[----:B0-----:R-:W4:Y:S01]  /*13870*/  LDL.LU.64 R20, [R1+0x540] ;  /* 0x0005400001147983 */ /* 0x001f220000300a00 */
[----:B-1----:R-:W2:Y:S02]  /*13880*/  LDL.LU.64 R22, [R1+0x548] ;  /* 0x0005480001167983 */ /* 0x002ea40000300a00 */
[----:B------:R-:W-:Y:S01]  /*13890*/  IMAD.MOV.U32 R25, RZ, RZ, R2 ;  /* 0x000000ffff197224 */ /* 0x000fe200078e0002 */
[----:B--2---:R-:W-:Y:S01]  /*138a0*/  STL.64 [R1+0x1d30], R22 ;  /* 0x001d301601007387 */ /* 0x004fe20000100a00 */
[----:B----4-:R0:W-:Y:S03]  /*138b0*/  STL.64 [R1+0x1d28], R20 ;  /* 0x001d281401007387 */ /* 0x0101e60000100a00 */
[----:B0-----:R-:W2:Y:S01]  /*138c0*/  LDL.64 R20, [R1+0x20] ;  /* 0x0000200001147983 */ /* 0x001ea20000100a00 */
[----:B------:R-:W-:Y:S02]  /*138d0*/  STL [R1+0x1d00], R10 ;  /* 0x001d000a01007387 */ /* 0x000fe40000100800 */
[----:B------:R0:W-:Y:S02]  /*138e0*/  STL.64 [R1+0x1cf8], R8 ;  /* 0x001cf80801007387 */ /* 0x0001e40000100a00 */
[----:B0-----:R-:W4:Y:S01]  /*138f0*/  LDL.64 R8, [R1] ;  /* 0x0000000001087983 */ /* 0x001f220000100a00 */
[C---:B---3--:R-:W-:Y:S03]  /*13900*/  HMMA.16816.F32.BF16 R24, R12.reuse, R24, R4 ;  /* 0x000000180c18723c */ /* 0x048fe60000041804 */
[----:B----4-:R0:W-:Y:S04]  /*13910*/  STL.64 [R1+0x1d18], R8 ;  /* 0x001d180801007387 */ /* 0x0101e80000100a00 */
[----:B0-----:R-:W3:Y:S01]  /*13920*/  LDL.64 R8, [R1+0x10] ;  /* 0x0000100001087983 */ /* 0x001ee20000100a00 */
[----:B------:R-:W4:Y:S11]  /*13930*/  LDL.LU.64 R4, [R1+0x1d48] ;  /* 0x001d480001047983 */ /* 0x000f360000300a00 */
[----:B------:R-:W-:Y:S04]  /*13940*/  @!UPT UIADD3 URZ, URZ, URZ, URZ ;  /* 0x0000003f3f3ff290 */ /* 0x000fe8000fffe03f */
[----:B------:R0:W-:Y:S02]  /*13950*/  STL.64 [R1+0x1f0], R24 ;  /* 0x0001f01801007387 */ /* 0x0001e40000100a00 */
[----:B------:R1:W-:Y:S01]  /*13960*/  STL.64 [R1+0x1f8], R26 ;  /* 0x0001f81a01007387 */ /* 0x0003e20000100a00 */
[----:B0-----:R-:W2:Y:S01]  /*13970*/  LDL.LU.64 R24, [R1+0x520] ;  /* 0x0005200001187983 */ /* 0x001ea20000300a00 */
[----:B-1----:R-:W2:Y:S01]  /*13980*/  LDL.LU.64 R26, [R1+0x528] ;  /* 0x00052800011a7983 */ /* 0x002ea20000300a00 */
[----:B----4-:R-:W-:Y:S02]  /*13990*/  HMMA.16816.F32.BF16 R12, R12, R4, R16 ;  /* 0x000000040c0c723c */ /* 0x010fe40000041810 */
[----:B--2---:R-:W-:Y:S01]  /*139a0*/  STL.64 [R1+0x1d10], R26 ;  /* 0x001d101a01007387 */ /* 0x004fe20000100a00 */
[----:B------:R0:W-:Y:S03]  /*139b0*/  STL.64 [R1+0x1d08], R24 ;  /* 0x001d081801007387 */ /* 0x0001e60000100a00 */
[----:B0-----:R-:W2:Y:S01]  /*139c0*/  LDL.LU.64 R24, [R1+0x530] ;  /* 0x0005300001187983 */ /* 0x001ea20000300a00 */
[----:B------:R-:W2:Y:S02]  /*139d0*/  LDL.LU.64 R26, [R1+0x538] ;  /* 0x00053800011a7983 */ /* 0x000ea40000300a00 */
[----:B------:R-:W4:Y:S02]  /*139e0*/  LDL.LU.64 R18, [R1+0x1d40] ;  /* 0x001d400001127983 */ /* 0x000f240000300a00 */
[----:B------:R-:W4:Y:S11]  /*139f0*/  LDL.LU.64 R16, [R1+0x1d38] ;  /* 0x001d380001107983 */ /* 0x000f360000300a00 */
[----:B------:R-:W-:Y:S01]  /*13a00*/  @!UPT UIADD3 URZ, URZ, URZ, URZ ;  /* 0x0000003f3f3ff290 */ /* 0x000fe2000fffe03f */
[----:B------:R0:W-:Y:S01]  /*13a10*/  STL.64 [R1+0x100], R12 ;  /* 0x0001000c01007387 */ /* 0x0001e20000100a00 */
[----:B------:R-:W-:Y:S03]  /*13a20*/  STL.64 [R1+0x108], R14 ;  /* 0x0001080e01007387 */ /* 0x000fe60000100a00 */
[----:B0-----:R-:W2:Y:S04]  /*13a30*/  LDL.64 R12, [R1+0x70] ;  /* 0x00007000010c7983 */ /* 0x001ea80000100a00 */
[----:B--2---:R0:W-:Y:S04]  /*13a40*/  STL.64 [R1+0x1ce0], R12 ;  /* 0x001ce00c01007387 */ /* 0x0041e80000100a00 */
[----:B0-----:R-:W4:Y:S01]  /*13a50*/  LDL.LU.64 R12, [R1+0x560] ;  /* 0x00056000010c7983 */ /* 0x001f220000300a00 */
[----:B------:R-:W4:Y:S02]  /*13a60*/  LDL.LU.64 R14, [R1+0x568] ;  /* 0x00056800010e7983 */ /* 0x000f240000300a00 */
[----:B------:R-:W-:Y:S01]  /*13a70*/  IMAD.MOV.U32 R2, RZ, RZ, R21 ;  /* 0x000000ffff027224 */ /* 0x000fe200078e0015 */
[C---:B----4-:R-:W-:Y:S11]  /*13a80*/  HMMA.16816.F32.BF16 R12, R16.reuse, R20, R12 ;  /* 0x00000014100c723c */ /* 0x050ff6000004180c */
[----:B------:R-:W-:Y:S11]  /*13a90*/  @!UPT UIADD3 URZ, URZ, URZ, URZ ;  /* 0x0000003f3f3ff290 */ /* 0x000ff6000fffe03f */
[----:B------:R-:W-:Y:S01]  /*13aa0*/  @!UPT UIADD3 URZ, URZ, URZ, URZ ;  /* 0x0000003f3f3ff290 */ /* 0x000fe2000fffe03f */
[----:B------:R-:W-:Y:S01]  /*13ab0*/  STL.64 [R1+0xf0], R12 ;  /* 0x0000f00c01007387 */ /* 0x000fe20000100a00 */
[----:B------:R0:W-:Y:S02]  /*13ac0*/  STL.64 [R1+0xf8], R14 ;  /* 0x0000f80e01007387 */ /* 0x0001e40000100a00 */
[----:B------:R-:W2:Y:S02]  /*13ad0*/  LDL.LU.64 R22, [R1+0x1d30] ;  /* 0x001d300001167983 */ /* 0x000ea40000300a00 */
[----:B0-----:R-:W-:Y:S02]  /*13ae0*/  IMAD.MOV.U32 R14, RZ, RZ, R20 ;  /* 0x000000ffff0e7224 */ /* 0x001fe400078e0014 */
[----:B------:R-:W2:Y:S01]  /*13af0*/  LDL.LU.64 R20, [R1+0x1d28] ;  /* 0x001d280001147983 */ /* 0x000ea20000300a00 */
[----:B---3--:R-:W-:Y:S01]  /*13b00*/  IMAD.MOV.U32 R15, RZ, RZ, R9 ;  /* 0x000000ffff0f7224 */ /* 0x008fe200078e0009 */
[C---:B--2---:R-:W-:Y:S11]  /*13b10*/  HMMA.16816.F32.BF16 R20, R16.reuse, R8, R20 ;  /* 0x000000081014723c */ /* 0x044ff60000041814 */
[----:B------:R-:W-:Y:S11]  /*13b20*/  @!UPT UIADD3 URZ, URZ, URZ, URZ ;  /* 0x0000003f3f3ff290 */ /* 0x000ff6000fffe03f */
[----:B------:R-:W-:Y:S01]  /*13b30*/  @!UPT UIADD3 URZ, URZ, URZ, URZ ;  /* 0x0000003f3f3ff290 */ /* 0x000fe2000fffe03f */
[----:B------:R0:W-:Y:S01]  /*13b40*/  STL.64 [R1+0xe0], R20 ;  /* 0x0000e01401007387 */ /* 0x0001e20000100a00 */
[----:B------:R1:W-:Y:S03]  /*13b50*/  STL.64 [R1+0xe8], R22 ;  /* 0x0000e81601007387 */ /* 0x0003e60000100a00 */
[----:B0-----:R-:W2:Y:S01]  /*13b60*/  LDL.LU.64 R20, [R1+0x1d20] ;  /* 0x001d200001147983 */ /* 0x001ea20000300a00 */
[----:B-1----:R-:W-:Y:S02]  /*13b70*/  IMAD.MOV.U32 R22, RZ, RZ, R8 ;  /* 0x000000ffff167224 */ /* 0x002fe400078e0008 */
[----:B------:R-:W3:Y:S02]  /*13b80*/  LDL.LU.64 R8, [R1+0x1d18] ;  /* 0x001d180001087983 */ /* 0x000ee40000300a00 */
[----:B---3--:R-:W-:Y:S01]  /*13b90*/  HMMA.16816.F32.BF16 R24, R16, R8, R24 ;  /* 0x000000081018723c */ /* 0x008fe20000041818 */
[----:B------:R-:W-:-:S02]  /*13ba0*/  IMAD.MOV.U32 R7, RZ, RZ, R8 ;  /* 0x000000ffff077224 */ /* 0x000fc400078e0008 */
[----:B------:R-:W-:Y:S11]  /*13bb0*/  IMAD.MOV.U32 R6, RZ, RZ, R9 ;  /* 0x000000ffff067224 */ /* 0x000ff600078e0009 */
[----:B------:R-:W-:Y:S09]  /*13bc0*/  @!UPT UIADD3 URZ, URZ, URZ, URZ ;  /* 0x0000003f3f3ff290 */ /* 0x000ff2000fffe03f */
[----:B------:R-:W-:Y:S01]  /*13bd0*/  STL.64 [R1+0xd0], R24 ;  /* 0x0000d01801007387 */ /* 0x000fe20000100a00 */
[----:B------:R0:W-:Y:S03]  /*13be0*/  STL.64 [R1+0xd8], R26 ;  /* 0x0000d81a01007387 */ /* 0x0001e60000100a00 */
[----:B0-----:R-:W3:Y:S01]  /*13bf0*/  LDL.LU.64 R26, [R1+0x1d10] ;  /* 0x001d1000011a7983 */ /* 0x001ee20000300a00 */
[----:B------:R-:W3:Y:S02]  /*13c00*/  LDL.LU.64 R24, [R1+0x1d08] ;  /* 0x001d080001187983 */ /* 0x000ee40000300a00 */
[----:B------:R-:W4:Y:S02]  /*13c10*/  LDL.LU R10, [R1+0x1d00] ;  /* 0x001d0000010a7983 */ /* 0x000f240000300800 */
[----:B------:R-:W3:Y:S02]  /*13c20*/  LDL.LU.64 R8, [R1+0x1cf8] ;  /* 0x001cf80001087983 */ /* 0x000ee40000300a00 */
[----:B------:R-:W-:Y:S01]  /*13c30*/  IMAD.MOV.U32 R13, RZ, RZ, R3 ;  /* 0x000000ffff0d7224 */ /* 0x000fe200078e0003 */
[----:B------:R-:W-:Y:S01]  /*13c40*/  STL.64 [R1+0x1cd8], R6 ;  /* 0x001cd80601007387 */ /* 0x000fe20000100a00 */
[----:B------:R-:W-:Y:S01]  /*13c50*/  STL.64 [R1+0x1cd0], R4 ;  /* 0x001cd00401007387 */ /* 0x000fe20000100a00 */
[----:B---3--:R-:W-:Y:S01]  /*13c60*/  HMMA.16816.F32.BF16 R24, R16, R8, R24 ;  /* 0x000000081018723c */ /* 0x008fe20000041818 */
[----:B----4-:R-:W-:Y:S11]  /*13c70*/  IMAD.MOV.U32 R12, RZ, RZ, R10 ;  /* 0x000000ffff0c7224 */ /* 0x010ff600078e000a */
[----:B------:R-:W-:Y:S11]  /*13c80*/  @!UPT UIADD3 URZ, URZ, URZ, URZ ;  /* 0x0000003f3f3ff290 */ /* 0x000ff6000fffe03f */
[----:B------:R-:W-:Y:S01]  /*13c90*/  @!UPT UIADD3 URZ, URZ, URZ, URZ ;  /* 0x0000003f3f3ff290 */ /* 0x000fe2000fffe03f */
[----:B------:R-:W-:Y:S02]  /*13ca0*/  IMAD.MOV.U32 R3, RZ, RZ, R24 ;  /* 0x000000ffff037224 */ /* 0x000fe400078e0018 */
[----:B------:R-:W-:Y:S02]  /*13cb0*/  IMAD.MOV.U32 R29, RZ, RZ, R25 ;  /* 0x000000ffff1d7224 */ /* 0x000fe400078e0019 */
[----:B------:R-:W-:Y:S02]  /*13cc0*/  IMAD.MOV.U32 R10, RZ, RZ, R26 ;  /* 0x000000ffff0a7224 */ /* 0x000fe400078e001a */
[----:B------:R-:W-:Y:S01]  /*13cd0*/  IMAD.MOV.U32 R11, RZ, RZ, R27 ;  /* 0x000000ffff0b7224 */ /* 0x000fe200078e001b */
[----:B------:R-:W3:Y:S01]  /*13ce0*/  LDL.LU.64 R24, [R1+0x1d0] ;  /* 0x0001d00001187983 */ /* 0x000ee20000300a00 */
[----:B------:R-:W3:Y:S03]  /*13cf0*/  LDL.LU.64 R26, [R1+0x1d8] ;  /* 0x0001d800011a7983 */ /* 0x000ee60000300a00 */
[----:B------:R-:W-:Y:S01]  /*13d00*/  STL.64 [R1+0x1c90], R10 ;  /* 0x001c900a01007387 */ /* 0x000fe20000100a00 */
[----:B------:R0:W-:Y:S02]  /*13d10*/  STL.64 [R1+0x1c88], R8 ;  /* 0x001c880801007387 */ /* 0x0001e40000100a00 */
[----:B0-----:R-:W-:-:S02]  /*13d20*/  IMAD.MOV.U32 R8, RZ, RZ, R22 ;  /* 0x000000ffff087224 */ /* 0x001fc400078e0016 */
[----:B------:R-:W-:-:S05]  /*13d30*/  IMAD.MOV.U32 R9, RZ, RZ, R15 ;  /* 0x000000ffff097224 */ /* 0x000fca00078e000f */
[----:B------:R0:W-:Y:S01]  /*13d40*/  STL.64 [R1+0x1ca8], R8 ;  /* 0x001ca80801007387 */ /* 0x0001e20000100a00 */
[----:B------:R-:W4:Y:S02]  /*13d50*/  LDL.LU.64 R4, [R1+0x470] ;  /* 0x0004700001047983 */ /* 0x000f240000300a00 */
[----:B------:R-:W4:Y:S02]  /*13d60*/  LDL.LU.64 R6, [R1+0x478] ;  /* 0x0004780001067983 */ /* 0x000f240000300a00 */
[----:B--2---:R-:W-:Y:S02]  /*13d70*/  IMAD.MOV.U32 R10, RZ, RZ, R20 ;  /* 0x000000ffff0a7224 */ /* 0x004fe400078e0014 */
[----:B0-----:R-:W-:Y:S02]  /*13d80*/  IMAD.MOV.U32 R9, RZ, RZ, R2 ;  /* 0x000000ffff097224 */ /* 0x001fe400078e0002 */
[----:B------:R-:W-:Y:S01]  /*13d90*/  IMAD.MOV.U32 R2, RZ, RZ, R21 ;  /* 0x000000ffff027224 */ /* 0x000fe200078e0015 */
[C---:B---3--:R-:W-:Y:S01]  /*13da0*/  HMMA.16816.F32.BF16 R24, R16.reuse, R20, R24 ;  /* 0x000000141018723c */ /* 0x048fe20000041818 */
[----:B----4-:R-:W-:Y:S01]  /*13db0*/  STL.64 [R1+0x1cf0], R6 ;  /* 0x001cf00601007387 */ /* 0x010fe20000100a00 */
[----:B------:R0:W-:Y:S03]  /*13dc0*/  STL.64 [R1+0x1ce8], R4 ;  /* 0x001ce80401007387 */ /* 0x0001e60000100a00 */
[----:B0-----:R-:W2:Y:S01]  /*13dd0*/  LDL.LU.64 R4, [R1+0x4a0] ;  /* 0x0004a00001047983 */ /* 0x001ea20000300a00 */
[----:B------:R-:W2:Y:S11]  /*13de0*/  LDL.LU.64 R6, [R1+0x4a8] ;  /* 0x0004a80001067983 */ /* 0x000eb60000300a00 */
[----:B------:R-:W-:Y:S06]  /*13df0*/  @!UPT UIADD3 URZ, URZ, URZ, URZ ;  /* 0x0000003f3f3ff290 */ /* 0x000fec000fffe03f */
[----:B------:R0:W-:Y:S02]  /*13e00*/  STL.64 [R1+0x1d0], R24 ;  /* 0x0001d01801007387 */ /* 0x0001e40000100a00 */
[----:B------:R1:W-:Y:S01]  /*13e10*/  STL.64 [R1+0x1d8], R26 ;  /* 0x0001d81a01007387 */ /* 0x0003e20000100a00 */
[----:B------:R-:W3:Y:S01]  /*13e20*/  LDL.LU.64 R20, [R1+0x380] ;  /* 0x0003800001147983 */ /* 0x000ee20000300a00 */
[----:B------:R-:W3:Y:S03]  /*13e30*/  LDL.LU.64 R22, [R1+0x388] ;  /* 0x0003880001167983 */ /* 0x000ee60000300a00 */
[----:B0-----:R-:W4:Y:S01]  /*13e40*/  LDL.LU.64 R24, [R1+0x430] ;  /* 0x0004300001187983 */ /* 0x001f220000300a00 */
[----:B-1----:R-:W2:Y:S02]  /*13e50*/  LDL.LU.64 R26, [R1+0x438] ;  /* 0x00043800011a7983 */ /* 0x002ea40000300a00 */
[----:B------:R-:W-:Y:S01]  /*13e60*/  IMAD.MOV.U32 R8, RZ, RZ, R14 ;  /* 0x000000ffff087224 */ /* 0x000fe200078e000e */
[----:B--2---:R-:W-:Y:S01]  /*13e70*/  STL.64 [R1+0x1ca0], R26 ;  /* 0x001ca01a01007387 */ /* 0x004fe20000100a00 */
[----:B----4-:R0:W-:Y:S03]  /*13e80*/  STL.64 [R1+0x1c98], R24 ;  /* 0x001c981801007387 */ /* 0x0101e60000100a00 */
[----:B0-----:R-:W2:Y:S01]  /*13e90*/  LDL.LU.64 R24, [R1+0x450] ;  /* 0x0004500001187983 */ /* 0x001ea20000300a00 */
[----:B------:R-:W4:Y:S01]  /*13ea0*/  LDL.LU.64 R26, [R1+0x458] ;  /* 0x00045800011a7983 */ /* 0x000f220000300a00 */
[C---:B------:R-:W-:Y:S02]  /*13eb0*/  HMMA.16816.F32.BF16 R12, R16.reuse, R12, R4 ;  /* 0x0000000c100c723c */ /* 0x040fe40000041804 */
[----:B----4-:R-:W-:Y:S01]  /*13ec0*/  STL.64 [R1+0x1cb8], R26 ;  /* 0x001cb81a01007387 */ /* 0x010fe20000100a00 */
[----:B--2---:R0:W-:Y:S03]  /*13ed0*/  STL.64 [R1+0x1cb0], R24 ;  /* 0x001cb01801007387 */ /* 0x0041e60000100a00 */
[----:B0-----:R-:W2:Y:S01]  /*13ee0*/  LDL.LU.64 R24, [R1+0x460] ;  /* 0x0004600001187983 */ /* 0x001ea20000300a00 */
[----:B------:R-:W2:Y:S02]  /*13ef0*/  LDL.LU.64 R26, [R1+0x468] ;  /* 0x00046800011a7983 */ /* 0x000ea40000300a00 */
[----:B------:R-:W4:Y:S02]  /*13f00*/  LDL.LU.64 R6, [R1+0x1cf0] ;  /* 0x001cf00001067983 */ /* 0x000f240000300a00 */
[----:B------:R-:W4:Y:S11]  /*13f10*/  LDL.LU.64 R4, [R1+0x1ce8] ;  /* 0x001ce80001047983 */ /* 0x000f360000300a00 */
[----:B------:R-:W-:Y:S01]  /*13f20*/  @!UPT UIADD3 URZ, URZ, URZ, URZ ;  /* 0x0000003f3f3ff290 */ /* 0x000fe2000fffe03f */
[----:B------:R0:W-:Y:S01]  /*13f30*/  STL.64 [R1+0x280], R12 ;  /* 0x0002800c01007387 */ /* 0x0001e20000100a00 */
[----:B------:R-:W-:Y:S03]  /*13f40*/  STL.64 [R1+0x288], R14 ;  /* 0x0002880e01007387 */ /* 0x000fe60000100a00 */
[----:B0-----:R-:W4:Y:S02]  /*13f50*/  LDL.LU.64 R12, [R1+0x1ce0] ;  /* 0x001ce000010c7983 */ /* 0x001f240000300a00 */
[C---:B----4-:R-:W-:Y:S11]  /*13f60*/  HMMA.16816.F32.BF16 R4, R16.reuse, R12, R4 ;  /* 0x0000000c1004723c */ /* 0x050ff60000041804 */
[----:B------:R-:W-:Y:S11]  /*13f70*/  @!UPT UIADD3 URZ, URZ, URZ, URZ ;  /* 0x0000003f3f3ff290 */ /* 0x000ff6000fffe03f */
[----:B------:R-:W-:Y:S01]  /*13f80*/  @!UPT UIADD3 URZ, URZ, URZ, URZ ;  /* 0x0000003f3f3ff290 */ /* 0x000fe2000fffe03f */
[----:B------:R-:W-:Y:S01]  /*13f90*/  STL.64 [R1+0x390], R4 ;  /* 0x0003900401007387 */ /* 0x000fe20000100a00 */
[----:B------:R0:W-:Y:S03]  /*13fa0*/  STL.64 [R1+0x398], R6 ;  /* 0x0003980601007387 */ /* 0x0001e60000100a00 */
[----:B0-----:R-:W4:Y:S01]  /*13fb0*/  LDL.LU.64 R6, [R1+0x1cd8] ;  /* 0x001cd80001067983 */ /* 0x001f220000300a00 */
[----:B------:R-:W3:Y:S02]  /*13fc0*/  LDL.LU.64 R4, [R1+0x1cd0] ;  /* 0x001cd00001047983 */ /* 0x000ee40000300a00 */
[----:B------:R0:W-:Y:S02]  /*13fd0*/  STL.64 [R1+0x1c70], R12 ;  /* 0x001c700c01007387 */ /* 0x0001e40000100a00 */
[----:B0-----:R-:W2:Y:S01]  /*13fe0*/  LDL.64 R12, [R1+0x30] ;  /* 0x00003000010c7983 */ /* 0x001ea20000100a00 */
[----:B---3--:R-:W-:Y:S03]  /*13ff0*/  HMMA.16816.F32.BF16 R16, R16, R4, R20 ;  /* 0x000000041010723c */ /* 0x008fe60000041814 */
[----:B--2---:R-:W-:Y:S01]  /*14000*/  STL.64 [R1+0x1c80], R12 ;  /* 0x001c800c01007387 */ /* 0x004fe20000100a00 */
[----:B------:R-:W2:Y:S02]  /*14010*/  LDL.LU.64 R22, [R1+0x1cc8] ;  /* 0x001cc80001167983 */ /* 0x000ea40000300a00 */
[----:B------:R-:W2:Y:S02]  /*14020*/  LDL.LU.64 R20, [R1+0x1cc0] ;  /* 0x001cc00001147983 */ /* 0x000ea40000300a00 */
[----:B------:R0:W-:Y:S02]  /*14030*/  STL.64 [R1+0x1c78], R4 ;  /* 0x001c780401007387 */ /* 0x0001e40000100a00 */
[----:B0-----:R-:W3:Y:S11]  /*14040*/  LDL.LU.64 R4, [R1+0x440] ;  /* 0x0004400001047983 */ /* 0x001ef60000300a00 */
[----:B------:R-:W-:Y:S02]  /*14050*/  @!UPT UIADD3 URZ, URZ, URZ, URZ ;  /* 0x0000003f3f3ff290 */ /* 0x000fe4000fffe03f */
[----:B------:R0:W-:Y:S02]  /*14060*/  STL.64 [R1+0x380], R16 ;  /* 0x0003801001007387 */ /* 0x0001e40000100a00 */
[----:B0-----:R-:W-:Y:S02]  /*14070*/  IMAD.MOV.U32 R16, RZ, RZ, R10 ;  /* 0x000000ffff107224 */ /* 0x001fe400078e000a */
[----:B----4-:R-:W-:Y:S02]  /*14080*/  IMAD.MOV.U32 R12, RZ, RZ, R7 ;  /* 0x000000ffff0c7224 */ /* 0x010fe400078e0007 */
[----:B------:R-:W-:Y:S01]  /*14090*/  IMAD.MOV.U32 R13, RZ, RZ, R6 ;  /* 0x000000ffff0d7224 */ /* 0x000fe200078e0006 */
[----:B------:R-:W-:Y:S01]  /*140a0*/  STL.64 [R1+0x388], R18 ;  /* 0x0003881201007387 */ /* 0x000fe20000100a00 */
[----:B------:R-:W3:Y:S01]  /*140b0*/  LDL.LU.64 R6, [R1+0x448] ;  /* 0x0004480001067983 */ /* 0x000ee20000300a00 */
[C---:B--2---:R-:W-:Y:S02]  /*140c0*/  HMMA.16816.F32.BF16 R8, R20.reuse, R8, R24 ;  /* 0x000000081408723c */ /* 0x044fe40000041818 */
[----:B------:R-:W2:Y:S01]  /*140d0*/  LDL.LU.64 R26, [R1+0x1cb8] ;  /* 0x001cb800011a7983 */ /* 0x000ea20000300a00 */
[----:B------:R-:W2:Y:S11]  /*140e0*/  LDL.LU.64 R24, [R1+0x1cb0] ;  /* 0x001cb00001187983 */ /* 0x000eb60000300a00 */
[----:B------:R-:W-:Y:S09]  /*140f0*/  @!UPT UIADD3 URZ, URZ, URZ, URZ ;  /* 0x0000003f3f3ff290 */ /* 0x000ff2000fffe03f */
[----:B------:R0:W-:Y:S01]  /*14100*/  STL.64 [R1+0x470], R8 ;  /* 0x0004700801007387 */ /* 0x0001e20000100a00 */
[----:B------:R2:W-:Y:S03]  /*14110*/  STL.64 [R1+0x478], R10 ;  /* 0x0004780a01007387 */ /* 0x0005e60000100a00 */
[----:B0-----:R-:W2:Y:S02]  /*14120*/  LDL.LU.64 R8, [R1+0x1ca8] ;  /* 0x001ca80001087983 */ /* 0x001ea40000300a00 */
[C---:B--2---:R-:W-:Y:S02]  /*14130*/  HMMA.16816.F32.BF16 R8, R20.reuse, R8, R24 ;  /* 0x000000081408723c */ /* 0x044fe40000041818 */
[----:B------:R-:W2:Y:S01]  /*14140*/  LDL.LU.64 R26, [R1+0x1ca0] ;  /* 0x001ca000011a7983 */ /* 0x000ea20000300a00 */
[----:B------:R-:W2:Y:S11]  /*14150*/  LDL.LU.64 R24, [R1+0x1c98] ;  /* 0x001c980001187983 */ /* 0x000eb60000300a00 */
[----:B------:R-:W-:Y:S09]  /*14160*/  @!UPT UIADD3 URZ, URZ, URZ, URZ ;  /* 0x0000003f3f3ff290 */ /* 0x000ff2000fffe03f */
[----:B------:R-:W-:Y:S01]  /*14170*/  STL.64 [R1+0x460], R8 ;  /* 0x0004600801007387 */ /* 0x000fe20000100a00 */
[----:B------:R0:W-:Y:S03]  /*14180*/  STL.64 [R1+0x468], R10 ;  /* 0x0004680a01007387 */ /* 0x0001e60000100a00 */
[----:B0-----:R-:W4:Y:S01]  /*14190*/  LDL.LU.64 R10, [R1+0x1c90] ;  /* 0x001c9000010a7983 */ /* 0x001f220000300a00 */
[----:B------:R-:W2:Y:S01]  /*141a0*/  LDL.LU.64 R8, [R1+0x1c88] ;  /* 0x001c880001087983 */ /* 0x000ea20000300a00 */
[C---:B---3--:R-:W-:Y:S01]  /*141b0*/  HMMA.16816.F32.BF16 R4, R20.reuse, R12, R4 ;  /* 0x0000000c1404723c */ /* 0x048fe20000041804 */
[----:B------:R-:W3:Y:S01]  /*141c0*/  LDL.LU.64 R12, [R1+0x420] ;  /* 0x00042000010c7983 */ /* 0x000ee20000300a00 */
[----:B------:R-:W3:Y:S11]  /*141d0*/  LDL.LU.64 R14, [R1+0x428] ;  /* 0x00042800010e7983 */ /* 0x000ef60000300a00 */
[----:B------:R-:W-:Y:S10]  /*141e0*/  @!UPT UIADD3 URZ, URZ, URZ, URZ ;  /* 0x0000003f3f3ff290 */ /* 0x000ff4000fffe03f */
[----:B------:R0:W-:Y:S01]  /*141f0*/  STL.64 [R1+0x450], R4 ;  /* 0x0004500401007387 */ /* 0x0001e20000100a00 */
[----:B------:R1:W-:Y:S03]  /*14200*/  STL.64 [R1+0x458], R6 ;  /* 0x0004580601007387 */ /* 0x0003e60000100a00 */
[----:B0-----:R-:W3:Y:S01]  /*14210*/  LDL.LU.64 R4, [R1+0x370] ;  /* 0x0003700001047983 */ /* 0x001ee20000300a00 */
[----:B-1----:R-:W3:Y:S01]  /*14220*/  LDL.LU.64 R6, [R1+0x378] ;  /* 0x0003780001067983 */ /* 0x002ee20000300a00 */
[----:B--2---:R-:W-:Y:S11]  /*14230*/  HMMA.16816.F32.BF16 R24, R20, R8, R24 ;  /* 0x000000081418723c */ /* 0x004ff60000041818 */
[----:B------:R-:W-:Y:S11]  /*14240*/  @!UPT UIADD3 URZ, URZ, URZ, URZ ;  /* 0x0000003f3f3ff290 */ /* 0x000ff6000fffe03f */
[----:B------:R-:W-:Y:S01]  /*14250*/  @!UPT UIADD3 URZ, URZ, URZ, URZ ;  /* 0x0000003f3f3ff290 */ /* 0x000fe2000fffe03f */
[----:B------:R0:W-:Y:S01]  /*14260*/  STL.64 [R1+0x440], R24 ;  /* 0x0004401801007387 */ /* 0x0001e20000100a00 */
[----:B------:R1:W-:Y:S03]  /*14270*/  STL.64 [R1+0x448], R26 ;  /* 0x0004481a01007387 */ /* 0x0003e60000100a00 */
[----:B0-----:R-:W2:Y:S01]  /*14280*/  LDL.LU.64 R24, [R1+0x1b0] ;  /* 0x0001b00001187983 */ /* 0x001ea20000300a00 */
[----:B-1----:R-:W2:Y:S03]  /*14290*/  LDL.LU.64 R26, [R1+0x1b8] ;  /* 0x0001b800011a7983 */ /* 0x002ea60000300a00 */
[----:B--2---:R-:W-:Y:S01]  /*142a0*/  STL.64 [R1+0x1c68], R26 ;  /* 0x001c681a01007387 */ /* 0x004fe20000100a00 */
[----:B------:R0:W-:Y:S03]  /*142b0*/  STL.64 [R1+0x1c60], R24 ;  /* 0x001c601801007387 */ /* 0x0001e60000100a00 */
[----:B0-----:R-:W2:Y:S01]  /*142c0*/  LDL.LU.64 R24, [R1+0x300] ;  /* 0x0003000001187983 */ /* 0x001ea20000300a00 */
[----:B------:R-:W2:Y:S02]  /*142d0*/  LDL.LU.64 R26, [R1+0x308] ;  /* 0x00030800011a7983 */ /* 0x000ea40000300a00 */
[----:B----4-:R-:W-:Y:S02]  /*142e0*/  STL.64 [R1+0x1c30], R10 ;  /* 0x001c300a01007387 */ /* 0x010fe40000100a00 */
[----:B------:R0:W-:Y:S02]  /*142f0*/  STL.64 [R1+0x1c28], R8 ;  /* 0x001c280801007387 */ /* 0x0001e40000100a00 */
[----:B0-----:R-:W4:Y:S01]  /*14300*/  LDL.64 R8, [R1] ;  /* 0x0000000001087983 */ /* 0x001f220000100a00 */
[----:B------:R-:W-:-:S07]  /*14310*/  IMAD.MOV.U32 R17, RZ, RZ, R2 ;  /* 0x000000ffff117224 */ /* 0x000fce00078e0002 */
[C---:B---3--:R-:W-:Y:S01]  /*14320*/  HMMA.16816.F32.BF16 R12, R20.reuse, R16, R12 ;  /* 0x00000010140c723c */ /* 0x048fe2000004180c */
[----:B----4-:R0:W-:Y:S04]  /*14330*/  STL.64 [R1+0x1c40], R8 ;  /* 0x001c400801007387 */ /* 0x0101e80000100a00 */
[----:B0-----:R-:W3:Y:S04]  /*14340*/  LDL.64 R8, [R1+0x10] ;  /* 0x0000100001087983 */ /* 0x001ee80000100a00 */
[----:B---3--:R0:W-:Y:S04]  /*14350*/  STL.64 [R1+0x1c48], R8 ;  /* 0x001c480801007387 */ /* 0x0081e80000100a00 */
[----:B0-----:R-:W3:Y:S01]  /*14360*/  LDL.LU.64 R8, [R1+0x3f0] ;  /* 0x0003f00001087983 */ /* 0x001ee20000300a00 */
[----:B------:R-:W3:Y:S09]  /*14370*/  LDL.LU.64 R10, [R1+0x3f8] ;  /* 0x0003f800010a7983 */ /* 0x000ef20000300a00 */
[----:B------:R0:W-:Y:S02]  /*14380*/  STL.64 [R1+0x430], R12 ;  /* 0x0004300c01007387 */ /* 0x0001e40000100a00 */
[----:B------:R-:W-:Y:S01]  /*14390*/  STL.64 [R1+0x438], R14 ;  /* 0x0004380e01007387 */ /* 0x000fe20000100a00 */
[----:B0-----:R-:W4:Y:S02]  /*143a0*/  LDL.LU.64 R12, [R1+0x1c80] ;  /* 0x001c8000010c7983 */ /* 0x001f240000300a00 */
[C---:B----4-:R-:W-:Y:S11]  /*143b0*/  HMMA.16816.F32.BF16 R4, R20.reuse, R12, R4 ;  /* 0x0000000c1404723c */ /* 0x050ff60000041804 */
[----:B------:R-:W-:Y:S11]  /*143c0*/  @!UPT UIADD3 URZ, URZ, URZ, URZ ;  /* 0x0000003f3f3ff290 */ /* 0x000ff6000fffe03f */
[----:B------:R-:W-:Y:S01]  /*143d0*/  @!UPT UIADD3 URZ, URZ, URZ, URZ ;  /* 0x0000003f3f3ff290 */ /* 0x000fe2000fffe03f */
[----:B------:R0:W-:Y:S01]  /*143e0*/  STL.64 [R1+0x420], R4 ;  /* 0x0004200401007387 */ /* 0x0001e20000100a00 */
[----:B------:R1:W-:Y:S03]  /*143f0*/  STL.64 [R1+0x428], R6 ;  /* 0x0004280601007387 */ /* 0x0003e60000100a00 */
[----:B0-----:R-:W4:Y:S01]  /*14400*/  LDL.LU.64 R4, [R1+0x1c78] ;  /* 0x001c780001047983 */ /* 0x001f220000300a00 */
[----:B-1----:R-:W-:Y:S02]  /*14410*/  IMAD.MOV.U32 R7, RZ, RZ, R12 ;  /* 0x000000ffff077224 */ /* 0x002fe400078e000c */
[----:B------:R-:W-:Y:S02]  /*14420*/  IMAD.MOV.U32 R6, RZ, RZ, R13 ;  /* 0x000000ffff067224 */ /* 0x000fe400078e000d */
[----:B------:R-:W2:Y:S02]  /*14430*/  LDL.LU.64 R12, [R1+0x1c70] ;  /* 0x001c7000010c7983 */ /* 0x000ea40000300a00 */
[C---:B--2---:R-:W-:Y:S11]  /*14440*/  HMMA.16816.F32.BF16 R24, R20.reuse, R12, R24 ;  /* 0x0000000c1418723c */ /* 0x044ff60000041818 */
[----:B------:R-:W-:Y:S11]  /*14450*/  @!UPT UIADD3 URZ, URZ, URZ, URZ ;  /* 0x0000003f3f3ff290 */ /* 0x000ff6000fffe03f */
[----:B------:R-:W-:Y:S01]  /*14460*/  @!UPT UIADD3 URZ, URZ, URZ, URZ ;  /* 0x0000003f3f3ff290 */ /* 0x000fe2000fffe03f */
[----:B------:R-:W-:Y:S01]  /*14470*/  STL.64 [R1+0x410], R24 ;  /* 0x0004101801007387 */ /* 0x000fe20000100a00 */
[----:B------:R0:W-:Y:S03]  /*14480*/  STL.64 [R1+0x418], R26 ;  /* 0x0004181a01007387 */ /* 0x0001e60000100a00 */
[----:B0-----:R-:W4:Y:S01]  /*14490*/  LDL.LU.64 R26, [R1+0x1c68] ;  /* 0x001c6800011a7983 */ /* 0x001f220000300a00 */
[----:B------:R-:W4:Y:S02]  /*144a0*/  LDL.LU.64 R24, [R1+0x1c60] ;  /* 0x001c600001187983 */ /* 0x000f240000300a00 */
[----:B------:R-:W-:Y:S02]  /*144b0*/  IMAD.MOV.U32 R28, RZ, RZ, R12 ;  /* 0x000000ffff1c7224 */ /* 0x000fe400078e000c */
[----:B------:R-:W-:Y:S02]  /*144c0*/  IMAD.MOV.U32 R2, RZ, RZ, R13 ;  /* 0x000000ffff027224 */ /* 0x000fe400078e000d */
[----:B------:R-:W2:Y:S01]  /*144d0*/  LDL.LU.64 R12, [R1+0x3e0] ;  /* 0x0003e000010c7983 */ /* 0x000ea20000300a00 */
[----:B------:R-:W2:Y:S01]  /*144e0*/  LDL.LU.64 R14, [R1+0x3e8] ;  /* 0x0003e800010e7983 */ /* 0x000ea20000300a00 */
[----:B----4-:R-:W-:Y:S02]  /*144f0*/  HMMA.16816.F32.BF16 R20, R20, R4, R24 ;  /* 0x000000041414723c */ /* 0x010fe40000041818 */
[----:B------:R-:W3:Y:S01]  /*14500*/  LDL.LU.64 R26, [R1+0x1c58] ;  /* 0x001c5800011a7983 */ /* 0x000ee20000300a00 */
[----:B------:R-:W3:Y:S02]  /*14510*/  LDL.LU.64 R24, [R1+0x1c50] ;  /* 0x001c500001187983 */ /* 0x000ee40000300a00 */
[----:B------:R0:W-:Y:S02]  /*14520*/  STL.64 [R1+0x1c08], R4 ;  /* 0x001c080401007387 */ /* 0x0001e40000100a00 */
[----:B0-----:R-:W3:Y:S11]  /*14530*/  LDL.64 R4, [R1+0x20] ;  /* 0x0000200001047983 */ /* 0x001ef60000100a00 */
[----:B------:R-:W-:Y:S05]  /*14540*/  @!UPT UIADD3 URZ, URZ, URZ, URZ ;  /* 0x0000003f3f3ff290 */ /* 0x000fea000fffe03f */
[----:B------:R0:W-:Y:S01]  /*14550*/  STL.64 [R1+0x370], R20 ;  /* 0x0003701401007387 */ /* 0x0001e20000100a00 */
[----:B------:R-:W-:Y:S02]  /*14560*/  STL.64 [R1+0x378], R22 ;  /* 0x0003781601007387 */ /* 0x000fe40000100a00 */
[----:B0-----:R-:W-:Y:S02]  /*14570*/  IMAD.MOV.U32 R20, RZ, RZ, R7 ;  /* 0x000000ffff147224 */ /* 0x001fe400078e0007 */
[----:B------:R-:W-:-:S05]  /*14580*/  IMAD.MOV.U32 R21, RZ, RZ, R6 ;  /* 0x000000ffff157224 */ /* 0x000fca00078e0006 */
[----:B------:R0:W-:Y:S04]  /*14590*/  STL.64 [R1+0x1c38], R20 ;  /* 0x001c381401007387 */ /* 0x0001e80000100a00 */
[----:B0-----:R-:W4:Y:S01]  /*145a0*/  LDL.LU.64 R20, [R1+0x3d0] ;  /* 0x0003d00001147983 */ /* 0x001f220000300a00 */
[----:B------:R-:W4:Y:S01]  /*145b0*/  LDL.LU.64 R22, [R1+0x3d8] ;  /* 0x0003d80001167983 */ /* 0x000f220000300a00 */
[----:B---3--:R-:W-:Y:S11]  /*145c0*/  HMMA.16816.F32.BF16 R8, R24, R4, R8 ;  /* 0x000000041808723c */ /* 0x008ff60000041808 */
[----:B------:R-:W-:Y:S11]  /*145d0*/  @!UPT UIADD3 URZ, URZ, URZ, URZ ;  /* 0x0000003f3f3ff290 */ /* 0x000ff6000fffe03f */
[----:B------:R-:W-:Y:S01]  /*145e0*/  @!UPT UIADD3 URZ, URZ, URZ, URZ ;  /* 0x0000003f3f3ff290 */ /* 0x000fe2000fffe03f */
[----:B------:R0:W-:Y:S01]  /*145f0*/  STL.64 [R1+0x400], R8 ;  /* 0x0004000801007387 */ /* 0x0001e20000100a00 */
[----:B------:R-:W-:Y:S03]  /*14600*/  STL.64 [R1+0x408], R10 ;  /* 0x0004080a01007387 */ /* 0x000fe60000100a00 */
[----:B0-----:R-:W2:Y:S01]  /*14610*/  LDL.LU.64 R8, [R1+0x1c48] ;  /* 0x001c480001087983 */ /* 0x001ea20000300a00 */
[----:B------:R-:W-:Y:S02]  /*14620*/  IMAD.MOV.U32 R19, RZ, RZ, R4 ;  /* 0x000000ffff137224 */ /* 0x000fe400078e0004 */
[----:B------:R-:W-:-:S05]  /*14630*/  IMAD.MOV.U32 R18, RZ, RZ, R5 ;  /* 0x000000ffff127224 */ /* 0x000fca00078e0005 */
[----:B------:R-:W-:Y:S01]  /*14640*/  STL.64 [R1+0x1c20], R18 ;  /* 0x001c201201007387 */ /* 0x000fe20000100a00 */
[----:B------:R0:W-:Y:S03]  /*14650*/  STL.64 [R1+0x1c18], R16 ;  /* 0x001c181001007387 */ /* 0x0001e60000100a00 */
[----:B0-----:R-:W3:Y:S01]  /*14660*/  LDL.LU.64 R16, [R1+0x3c0] ;  /* 0x0003c00001107983 */ /* 0x001ee20000300a00 */
[----:B------:R-:W3:Y:S02]  /*14670*/  LDL.LU.64 R18, [R1+0x3c8] ;  /* 0x0003c80001127983 */ /* 0x000ee40000300a00 */
[----:B------:R-:W3:Y:S02]  /*14680*/  LDL.LU.64 R4, [R1+0x2d0] ;  /* 0x0002d00001047983 */ /* 0x000ee40000300a00 */
[----:B------:R-:W3:Y:S01]  /*14690*/  LDL.LU.64 R6, [R1+0x2d8] ;  /* 0x0002d80001067983 */ /* 0x000ee20000300a00 */
[C---:B--2---:R-:W-:Y:S11]  /*146a0*/  HMMA.16816.F32.BF16 R12, R24.reuse, R8, R12 ;  /* 0x00000008180c723c */ /* 0x044ff6000004180c */
[----:B------:R-:W-:Y:S11]  /*146b0*/  @!UPT UIADD3 URZ, URZ, URZ, URZ ;  /* 0x0000003f3f3ff290 */ /* 0x000ff6000fffe03f */
[----:B------:R-:W-:Y:S01]  /*146c0*/  @!UPT UIADD3 URZ, URZ, URZ, URZ ;  /* 0x0000003f3f3ff290 */ /* 0x000fe2000fffe03f */
[----:B------:R0:W-:Y:S01]  /*146d0*/  STL.64 [R1+0x3f0], R12 ;  /* 0x0003f00c01007387 */ /* 0x0001e20000100a00 */
[----:B------:R1:W-:Y:S02]  /*146e0*/  STL.64 [R1+0x3f8], R14 ;  /* 0x0003f80e01007387 */ /* 0x0003e40000100a00 */
[----:B0-----:R-:W-:Y:S02]  /*146f0*/  IMAD.MOV.U32 R13, RZ, RZ, R9 ;  /* 0x000000ffff0d7224 */ /* 0x001fe400078e0009 */
[----:B-1----:R-:W-:Y:S02]  /*14700*/  IMAD.MOV.U32 R14, RZ, RZ, R8 ;  /* 0x000000ffff0e7224 */ /* 0x002fe400078e0008 */
[----:B------:R-:W4:Y:S03]  /*14710*/  LDL.LU.64 R8, [R1+0x1c40] ;  /* 0x001c400001087983 */ /* 0x000f260000300a00 */
[----:B------:R-:W-:Y:S02]  /*14720*/  STL [R1+0x1c04], R14 ;  /* 0x001c040e01007387 */ /* 0x000fe40000100800 */
[----:B------:R0:W-:Y:S02]  /*14730*/  STL [R1+0x1c00], R13 ;  /* 0x001c000d01007387 */ /* 0x0001e40000100800 */
[----:B0-----:R-:W2:Y:S01]  /*14740*/  LDL.LU.64 R12, [R1+0x2e0] ;  /* 0x0002e000010c7983 */ /* 0x001ea20000300a00 */
[----:B------:R-:W2:Y:S01]  /*14750*/  LDL.LU.64 R14, [R1+0x2e8] ;  /* 0x0002e800010e7983 */ /* 0x000ea20000300a00 */
        /* <DEDUP_REMOVED lines=8> */
[----:B------:R-:W2:Y:S01]  /*147e0*/  LDL.LU.64 R10, [R1+0x1c30] ;  /* 0x001c3000010a7983 */ /* 0x000ea20000300a00 */
[----:B------:R-:W3:Y:S02]  /*147f0*/  LDL.LU.64 R8, [R1+0x1c28] ;  /* 0x001c280001087983 */ /* 0x000ee40000300a00 */
[----:B---3--:R-:W-:Y:S11]  /*14800*/  HMMA.16816.F32.BF16 R16, R24, R8, R16 ;  /* 0x000000081810723c */ /* 0x008ff60000041810 */
[----:B------:R-:W-:Y:S11]  /*14810*/  @!UPT UIADD3 URZ, URZ, URZ, URZ ;  /* 0x0000003f3f3ff290 */ /* 0x000ff6000fffe03f */
[----:B------:R-:W-:Y:S01]  /*14820*/  @!UPT UIADD3 URZ, URZ, URZ, URZ ;  /* 0x0000003f3f3ff290 */ /* 0x000fe2000fffe03f */
[----:B------:R-:W-:Y:S01]  /*14830*/  STL.64 [R1+0x3d0], R16 ;  /* 0x0003d01001007387 */ /* 0x000fe20000100a00 */
[----:B------:R0:W-:Y:S03]  /*14840*/  STL.64 [R1+0x3d8], R18 ;  /* 0x0003d81201007387 */ /* 0x0001e60000100a00 */
[----:B0-----:R-:W3:Y:S01]  /*14850*/  LDL.LU.64 R18, [R1+0x1c20] ;  /* 0x001c200001127983 */ /* 0x001ee20000300a00 */
[----:B------:R-:W3:Y:S02]  /*14860*/  LDL.LU.64 R16, [R1+0x1c18] ;  /* 0x001c180001107983 */ /* 0x000ee40000300a00 */
[----:B--2---:R-:W-:Y:S02]  /*14870*/  STL.64 [R1+0x1bb0], R10 ;  /* 0x001bb00a01007387 */ /* 0x004fe40000100a00 */
[----:B------:R0:W-:Y:S02]  /*14880*/  STL.64 [R1+0x1ba8], R8 ;  /* 0x001ba80801007387 */ /* 0x0001e40000100a00 */
[----:B0-----:R-:W-:-:S02]  /*14890*/  IMAD.MOV.U32 R8, RZ, RZ, R23 ;  /* 0x000000ffff087224 */ /* 0x001fc400078e0017 */
[----:B------:R-:W-:-:S05]  /*148a0*/  IMAD.MOV.U32 R9, RZ, RZ, R22 ;  /* 0x000000ffff097224 */ /* 0x000fca00078e0016 */
[----:B------:R4:W-:Y:S02]  /*148b0*/  STL.64 [R1+0x1bc8], R8 ;  /* 0x001bc80801007387 */ /* 0x0009e40000100a00 */
[C---:B----4-:R-:W-:Y:S08]  /*148c0*/  HMMA.16816.F32.BF16 R8, R24.reuse, R20, R4 ;  /* 0x000000141808723c */ /* 0x050ff00000041804 */
[----:B---3--:R-:W-:Y:S01]  /*148d0*/  HMMA.16816.F32.BF16 R12, R24, R16, R12 ;  /* 0x00000010180c723c */ /* 0x008fe2000004180c */
[----:B------:R-:W-:Y:S11]  /*148e0*/  STL.64 [R1+0x1ba0], R16 ;  /* 0x001ba01001007387 */ /* 0x000ff60000100a00 */
[----:B------:R-:W-:Y:S11]  /*148f0*/  @!UPT UIADD3 URZ, URZ, URZ, URZ ;  /* 0x0000003f3f3ff290 */ /* 0x000ff6000fffe03f */
[----:B------:R0:W-:Y:S01]  /*14900*/  STL.64 [R1+0x3c0], R12 ;  /* 0x0003c00c01007387 */ /* 0x0001e20000100a00 */
[----:B------:R1:W-:Y:S02]  /*14910*/  STL.64 [R1+0x3c8], R14 ;  /* 0x0003c80e01007387 */ /* 0x0003e40000100a00 */
[----:B------:R-:W2:Y:S02]  /*14920*/  LDL.LU.64 R4, [R1+0x1e0] ;  /* 0x0001e00001047983 */ /* 0x000ea40000300a00 */
[----:B------:R-:W2:Y:S01]  /*14930*/  LDL.LU.64 R6, [R1+0x1e8] ;  /* 0x0001e80001067983 */ /* 0x000ea20000300a00 */
[----:B------:R3:W-:Y:S01]  /*14940*/  STL.64 [R1+0x3b0], R8 ;  /* 0x0003b00801007387 */ /* 0x0007e20000100a00 */
[----:B------:R4:W-:Y:S03]  /*14950*/  STL.64 [R1+0x3b8], R10 ;  /* 0x0003b80a01007387 */ /* 0x0009e60000100a00 */
[----:B0-----:R-:W2:Y:S01]  /*14960*/  LDL.LU.64 R12, [R1+0x190] ;  /* 0x00019000010c7983 */ /* 0x001ea20000300a00 */
[----:B-1----:R-:W2:Y:S03]  /*14970*/  LDL.LU.64 R14, [R1+0x198] ;  /* 0x00019800010e7983 */ /* 0x002ea60000300a00 */
[----:B---3--:R-:W3:Y:S01]  /*14980*/  LDL.LU.64 R8, [R1+0x2c0] ;  /* 0x0002c00001087983 */ /* 0x008ee20000300a00 */
[----:B----4-:R-:W4:Y:S03]  /*14990*/  LDL.LU.64 R10, [R1+0x2c8] ;  /* 0x0002c800010a7983 */ /* 0x010f260000300a00 */
[----:B----4-:R-:W-:Y:S01]  /*149a0*/  STL.64 [R1+0x1bd8], R10 ;  /* 0x001bd80a01007387 */ /* 0x010fe20000100a00 */
[----:B---3--:R0:W-:Y:S02]  /*149b0*/  STL.64 [R1+0x1bd0], R8 ;  /* 0x001bd00801007387 */ /* 0x0081e40000100a00 */
[----:B------:R-:W3:Y:S02]  /*149c0*/  LDL.LU.64 R16, [R1+0x2a0] ;  /* 0x0002a00001107983 */ /* 0x000ee40000300a00 */
[----:B0-----:R-:W-:-:S02]  /*149d0*/  IMAD.MOV.U32 R8, RZ, RZ, R19 ;  /* 0x000000ffff087224 */ /* 0x001fc400078e0013 */
[----:B------:R-:W-:Y:S02]  /*149e0*/  IMAD.MOV.U32 R9, RZ, RZ, R18 ;  /* 0x000000ffff097224 */ /* 0x000fe400078e0012 */
[----:B------:R-:W4:Y:S04]  /*149f0*/  LDL.LU.64 R18, [R1+0x2a8] ;  /* 0x0002a80001127983 */ /* 0x000f280000300a00 */
[----:B----4-:R-:W-:Y:S01]  /*14a00*/  STL.64 [R1+0x1bc0], R18 ;  /* 0x001bc01201007387 */ /* 0x010fe20000100a00 */
[----:B---3--:R0:W-:Y:S03]  /*14a10*/  STL.64 [R1+0x1bb8], R16 ;  /* 0x001bb81001007387 */ /* 0x0081e60000100a00 */
[----:B0-----:R-:W3:Y:S01]  /*14a20*/  LDL.LU.64 R16, [R1+0x2b0] ;  /* 0x0002b00001107983 */ /* 0x001ee20000300a00 */
[----:B------:R-:W4:Y:S03]  /*14a30*/  LDL.LU.64 R18, [R1+0x2b8] ;  /* 0x0002b80001127983 */ /* 0x000f260000300a00 */
[----:B----4-:R-:W-:Y:S01]  /*14a40*/  STL.64 [R1+0x1be8], R18 ;  /* 0x001be81201007387 */ /* 0x010fe20000100a00 */
[----:B---3--:R0:W-:Y:S03]  /*14a50*/  STL.64 [R1+0x1be0], R16 ;  /* 0x001be01001007387 */ /* 0x0081e60000100a00 */
[----:B0-----:R-:W3:Y:S01]  /*14a60*/  LDL.LU.64 R16, [R1+0x550] ;  /* 0x0005500001107983 */ /* 0x001ee20000300a00 */
[----:B------:R-:W3:Y:S02]  /*14a70*/  LDL.LU.64 R18, [R1+0x558] ;  /* 0x0005580001127983 */ /* 0x000ee40000300a00 */
[----:B------:R0:W-:Y:S02]  /*14a80*/  STL.64 [R1+0x1b98], R20 ;  /* 0x001b981401007387 */ /* 0x0001e40000100a00 */
[----:B0-----:R-:W-:-:S02]  /*14a90*/  IMAD.MOV.U32 R20, RZ, RZ, R28 ;  /* 0x000000ffff147224 */ /* 0x001fc400078e001c */
[----:B------:R-:W-:Y:S01]  /*14aa0*/  IMAD.MOV.U32 R21, RZ, RZ, R2 ;  /* 0x000000ffff157224 */ /* 0x000fe200078e0002 */
[----:B------:R-:W4:Y:S06]  /*14ab0*/  LDL.LU R28, [R1+0x1c10] ;  /* 0x001c1000011c7983 */ /* 0x000f2c0000300800 */
[C---:B--2---:R-:W-:Y:S01]  /*14ac0*/  HMMA.16816.F32.BF16 R20, R24.reuse, R20, R4 ;  /* 0x000000141814723c */ /* 0x044fe20000041804 */
[----:B------:R-:W2:Y:S11]  /*14ad0*/  LDL.LU.64 R4, [R1+0x1c08] ;  /* 0x001c080001047983 */ /* 0x000eb60000300a00 */
[----:B------:R-:W-:Y:S11]  /*14ae0*/  @!UPT UIADD3 URZ, URZ, URZ, URZ ;  /* 0x0000003f3f3ff290 */ /* 0x000ff6000fffe03f */
[----:B------:R0:W-:Y:S01]  /*14af0*/  STL.64 [R1+0x3a0], R20 ;  /* 0x0003a01401007387 */ /* 0x0001e20000100a00 */
[----:B------:R1:W-:Y:S03]  /*14b00*/  STL.64 [R1+0x3a8], R22 ;  /* 0x0003a81601007387 */ /* 0x0003e60000100a00 */
[----:B0-----:R-:W3:Y:S01]  /*14b10*/  LDL.LU.64 R20, [R1+0x1c0] ;  /* 0x0001c00001147983 */ /* 0x001ee20000300a00 */
[----:B-1----:R-:W3:Y:S01]  /*14b20*/  LDL.LU.64 R22, [R1+0x1c8] ;  /* 0x0001c80001167983 */ /* 0x002ee20000300a00 */
[----:B--2---:R-:W-:Y:S02]  /*14b30*/  HMMA.16816.F32.BF16 R24, R24, R4, R12 ;  /* 0x000000041818723c */ /* 0x004fe4000004180c */
[----:B------:R-:W2:Y:S01]  /*14b40*/  LDL.LU R14, [R1+0x1c04] ;  /* 0x001c0400010e7983 */ /* 0x000ea20000300800 */
[----:B------:R-:W2:Y:S02]  /*14b50*/  LDL.LU R13, [R1+0x1c00] ;  /* 0x001c0000010d7983 */ /* 0x000ea40000300800 */
[----:B------:R-:W-:-:S02]  /*14b60*/  IMAD.MOV.U32 R2, RZ, RZ, R5 ;  /* 0x000000ffff027224 */ /* 0x000fc400078e0005 */
[----:B------:R-:W-:Y:S11]  /*14b70*/  IMAD.MOV.U32 R12, RZ, RZ, R4 ;  /* 0x000000ffff0c7224 */ /* 0x000ff600078e0004 */
[----:B------:R-:W-:Y:S05]  /*14b80*/  @!UPT UIADD3 URZ, URZ, URZ, URZ ;  /* 0x0000003f3f3ff290 */ /* 0x000fea000fffe03f */
[----:B------:R-:W-:Y:S01]  /*14b90*/  STL.64 [R1+0x300], R24 ;  /* 0x0003001801007387 */ /* 0x000fe20000100a00 */
[----:B------:R-:W-:Y:S02]  /*14ba0*/  STL.64 [R1+0x308], R26 ;  /* 0x0003081a01007387 */ /* 0x000fe40000100a00 */
[----:B------:R-:W3:Y:S02]  /*14bb0*/  LDL.LU.64 R6, [R1+0x1bf8] ;  /* 0x001bf80001067983 */ /* 0x000ee40000300a00 */
[----:B------:R-:W3:Y:S02]  /*14bc0*/  LDL.LU.64 R4, [R1+0x1bf0] ;  /* 0x001bf00001047983 */ /* 0x000ee40000300a00 */
[----:B---3--:R-:W-:Y:S01]  /*14bd0*/  HMMA.16816.F32.BF16 R8, R4, R8, R16 ;  /* 0x000000080408723c */ /* 0x008fe20000041810 */
[----:B------:R-:W3:Y:S01]  /*14be0*/  LDL.LU.64 R18, [R1+0x1be8] ;  /* 0x001be80001127983 */ /* 0x000ee20000300a00 */
[----:B------:R-:W3:Y:S11]  /*14bf0*/  LDL.LU.64 R16, [R1+0x1be0] ;  /* 0x001be00001107983 */ /* 0x000ef60000300a00 */
[----:B------:R-:W-:Y:S10]  /*14c00*/  @!UPT UIADD3 URZ, URZ, URZ, URZ ;  /* 0x0000003f3f3ff290 */ /* 0x000ff4000fffe03f */
[----:B------:R-:W-:Y:S01]  /*14c10*/  STL.64 [R1+0x2f0], R8 ;  /* 0x0002f00801007387 */ /* 0x000fe20000100a00 */
[----:B------:R0:W-:Y:S03]  /*14c20*/  STL.64 [R1+0x2f8], R10 ;  /* 0x0002f80a01007387 */ /* 0x0001e60000100a00 */
[----:B0-----:R-:W3:Y:S01]  /*14c30*/  LDL.LU.64 R10, [R1+0x1bd8] ;  /* 0x001bd800010a7983 */ /* 0x001ee20000300a00 */
[----:B------:R-:W3:Y:S02]  /*14c40*/  LDL.LU.64 R8, [R1+0x1bd0] ;  /* 0x001bd00001087983 */ /* 0x000ee40000300a00 */
[----:B--2---:R-:W-:Y:S02]  /*14c50*/  IMAD.MOV.U32 R24, RZ, RZ, R14 ;  /* 0x000000ffff187224 */ /* 0x004fe400078e000e */
[----:B------:R-:W-:-:S07]  /*14c60*/  IMAD.MOV.U32 R25, RZ, RZ, R13 ;  /* 0x000000ffff197224 */ /* 0x000fce00078e000d */
[C---:B---3--:R-:W-:Y:S01]  /*14c70*/  HMMA.16816.F32.BF16 R24, R4.reuse, R24, R8 ;  /* 0x000000180418723c */ /* 0x048fe20000041808 */
[----:B------:R-:W2:Y:S11]  /*14c80*/  LDL.LU.64 R8, [R1+0x1bc8] ;  /* 0x001bc80001087983 */ /* 0x000eb60000300a00 */
[----:B------:R-:W-:Y:S11]  /*14c90*/  @!UPT UIADD3 URZ, URZ, URZ, URZ ;  /* 0x0000003f3f3ff290 */ /* 0x000ff6000fffe03f */
[----:B------:R0:W-:Y:S01]  /*14ca0*/  STL.64 [R1+0x2e0], R24 ;  /* 0x0002e01801007387 */ /* 0x0001e20000100a00 */
[----:B------:R1:W-:Y:S03]  /*14cb0*/  STL.64 [R1+0x2e8], R26 ;  /* 0x0002e81a01007387 */ /* 0x0003e60000100a00 */
[----:B0-----:R-:W3:Y:S01]  /*14cc0*/  LDL.LU.64 R24, [R1+0x4b0] ;  /* 0x0004b00001187983 */ /* 0x001ee20000300a00 */
[----:B-1----:R-:W3:Y:S01]  /*14cd0*/  LDL.LU.64 R26, [R1+0x4b8] ;  /* 0x0004b800011a7983 */ /* 0x002ee20000300a00 */
[C---:B--2---:R-:W-:Y:S02]  /*14ce0*/  HMMA.16816.F32.BF16 R8, R4.reuse, R8, R16 ;  /* 0x000000080408723c */ /* 0x044fe40000041810 */
[----:B---3--:R-:W-:Y:S01]  /*14cf0*/  STL.64 [R1+0x1b90], R26 ;  /* 0x001b901a01007387 */ /* 0x008fe20000100a00 */
[----:B------:R0:W-:Y:S03]  /*14d00*/  STL.64 [R1+0x1b88], R24 ;  /* 0x001b881801007387 */ /* 0x0001e60000100a00 */
[----:B0-----:R-:W2:Y:S01]  /*14d10*/  LDL.LU.64 R24, [R1+0x290] ;  /* 0x0002900001187983 */ /* 0x001ea20000300a00 */
[----:B------:R-:W2:Y:S02]  /*14d20*/  LDL.LU.64 R26, [R1+0x298] ;  /* 0x00029800011a7983 */ /* 0x000ea40000300a00 */
[----:B------:R-:W3:Y:S02]  /*14d30*/  LDL.LU.64 R18, [R1+0x1bc0] ;  /* 0x001bc00001127983 */ /* 0x000ee40000300a00 */
[----:B------:R-:W3:Y:S11]  /*14d40*/  LDL.LU.64 R16, [R1+0x1bb8] ;  /* 0x001bb80001107983 */ /* 0x000ef60000300a00 */
[----:B------:R-:W-:Y:S01]  /*14d50*/  @!UPT UIADD3 URZ, URZ, URZ, URZ ;  /* 0x0000003f3f3ff290 */ /* 0x000fe2000fffe03f */
[----:B------:R-:W-:Y:S01]  /*14d60*/  STL.64 [R1+0x2d0], R8 ;  /* 0x0002d00801007387 */ /* 0x000fe20000100a00 */
[----:B------:R0:W-:Y:S03]  /*14d70*/  STL.64 [R1+0x2d8], R10 ;  /* 0x0002d80a01007387 */ /* 0x0001e60000100a00 */
[----:B0-----:R-:W2:Y:S01]  /*14d80*/  LDL.LU.64 R10, [R1+0x1bb0] ;  /* 0x001bb000010a7983 */ /* 0x001ea20000300a00 */
[----:B------:R-:W3:Y:S02]  /*14d90*/  LDL.LU.64 R8, [R1+0x1ba8] ;  /* 0x001ba80001087983 */ /* 0x000ee40000300a00 */
[C---:B---3--:R-:W-:Y:S11]  /*14da0*/  HMMA.16816.F32.BF16 R16, R4.reuse, R8, R16 ;  /* 0x000000080410723c */ /* 0x048ff60000041810 */
[----:B------:R-:W-:Y:S11]  /*14db0*/  @!UPT UIADD3 URZ, URZ, URZ, URZ ;  /* 0x0000003f3f3ff290 */ /* 0x000ff6000fffe03f */
[----:B------:R-:W-:Y:S01]  /*14dc0*/  @!UPT UIADD3 URZ, URZ, URZ, URZ ;  /* 0x0000003f3f3ff290 */ /* 0x000fe2000fffe03f */
[----:B------:R0:W-:Y:S01]  /*14dd0*/  STL.64 [R1+0x2c0], R16 ;  /* 0x0002c01001007387 */ /* 0x0001e20000100a00 */
[----:B------:R1:W-:Y:S03]  /*14de0*/  STL.64 [R1+0x2c8], R18 ;  /* 0x0002c81201007387 */ /* 0x0003e60000100a00 */
[----:B0-----:R-:W1:Y:S01]  /*14df0*/  LDL.LU.64 R16, [R1+0x1ba0] ;  /* 0x001ba00001107983 */ /* 0x001e620000300a00 */
[----:B--2---:R-:W-:Y:S02]  /*14e00*/  STL.64 [R1+0x1b60], R10 ;  /* 0x001b600a01007387 */ /* 0x004fe40000100a00 */
[----:B------:R-:W-:Y:S01]  /*14e10*/  STL.64 [R1+0x1b58], R8 ;  /* 0x001b580801007387 */ /* 0x000fe20000100a00 */
[C---:B-1----:R-:W-:Y:S01]  /*14e20*/  HMMA.16816.F32.BF16 R16, R4.reuse, R16, R20 ;  /* 0x000000100410723c */ /* 0x042fe20000041814 */
[----:B------:R-:W2:Y:S11]  /*14e30*/  LDL.LU.64 R20, [R1+0x1b98] ;  /* 0x001b980001147983 */ /* 0x000eb60000300a00 */
[----:B------:R-:W-:Y:S11]  /*14e40*/  @!UPT UIADD3 URZ, URZ, URZ, URZ ;  /* 0x0000003f3f3ff290 */ /* 0x000ff6000fffe03f */
[----:B------:R-:W-:Y:S01]  /*14e50*/  STL.64 [R1+0x2b0], R16 ;  /* 0x0002b01001007387 */ /* 0x000fe20000100a00 */
[----:B------:R-:W-:Y:S02]  /*14e60*/  STL.64 [R1+0x2b8], R18 ;  /* 0x0002b81201007387 */ /* 0x000fe40000100a00 */
[----:B------:R-:W0:Y:S02]  /*14e70*/  LDSM.16.MT88.4 R16, [R0+0x180] ;  /* 0x000180000010783b */ /* 0x000e240000004200 */
[----:B0-----:R-:W-:Y:S02]  /*14e80*/  STL.64 [R1+0x1b20], R18 ;  /* 0x001b201201007387 */ /* 0x001fe40000100a00 */
[----:B------:R0:W-:Y:S02]  /*14e90*/  STL.64 [R1+0x1b18], R16 ;  /* 0x001b181001007387 */ /* 0x0001e40000100a00 */
[----:B0-----:R-:W3:Y:S01]  /*14ea0*/  LDL.LU.64 R16, [R1+0x70] ;  /* 0x0000700001107983 */ /* 0x001ee20000300a00 */
[C---:B--2---:R-:W-:Y:S03]  /*14eb0*/  HMMA.16816.F32.BF16 R20, R4.reuse, R20, R24 ;  /* 0x000000140414723c */ /* 0x044fe60000041818 */
[----:B------:R-:W3:Y:S01]  /*14ec0*/  LDL.LU.64 R26, [R1+0x1b90] ;  /* 0x001b9000011a7983 */ /* 0x000ee20000300a00 */
[----:B------:R-:W3:Y:S11]  /*14ed0*/  LDL.LU.64 R24, [R1+0x1b88] ;  /* 0x001b880001187983 */ /* 0x000ef60000300a00 */
[----:B------:R-:W-:Y:S08]  /*14ee0*/  @!UPT UIADD3 URZ, URZ, URZ, URZ ;  /* 0x0000003f3f3ff290 */ /* 0x000ff0000fffe03f */
[----:B------:R-:W-:Y:S01]  /*14ef0*/  STL.64 [R1+0x2a0], R20 ;  /* 0x0002a01401007387 */ /* 0x000fe20000100a00 */
[----:B------:R-:W-:Y:S02]  /*14f00*/  STL.64 [R1+0x2a8], R22 ;  /* 0x0002a81601007387 */ /* 0x000fe40000100a00 */
[----:B----4-:R-:W0:Y:S02]  /*14f10*/  LDSM.16.MT88.4 R20, [R28+0x2000] ;  /* 0x002000001c14783b */ /* 0x010e240000004200 */
[----:B0-----:R-:W-:Y:S02]  /*14f20*/  STL.64 [R1+0x1a78], R22 ;  /* 0x001a781601007387 */ /* 0x001fe40000100a00 */
[----:B------:R0:W-:Y:S02]  /*14f30*/  STL.64 [R1+0x1a70], R20 ;  /* 0x001a701401007387 */ /* 0x0001e40000100a00 */
[----:B0-----:R-:W2:Y:S01]  /*14f40*/  LDL.LU.64 R20, [R1+0x500] ;  /* 0x0005000001147983 */ /* 0x001ea20000300a00 */
[----:B------:R-:W4:Y:S01]  /*14f50*/  LDL.LU.64 R22, [R1+0x508] ;  /* 0x0005080001167983 */ /* 0x000f220000300a00 */
[----:B---3--:R-:W-:Y:S11]  /*14f60*/  HMMA.16816.F32.BF16 R24, R4, R16, R24 ;  /* 0x000000100418723c */ /* 0x008ff60000041818 */
[----:B------:R-:W-:Y:S11]  /*14f70*/  @!UPT UIADD3 URZ, URZ, URZ, URZ ;  /* 0x0000003f3f3ff290 */ /* 0x000ff6000fffe03f */
[----:B------:R-:W-:Y:S01]  /*14f80*/  @!UPT UIADD3 URZ, URZ, URZ, URZ ;  /* 0x0000003f3f3ff290 */ /* 0x000fe2000fffe03f */
[----:B------:R-:W-:Y:S01]  /*14f90*/  STL.64 [R1+0x290], R24 ;  /* 0x0002901801007387 */ /* 0x000fe20000100a00 */
[----:B------:R-:W-:Y:S02]  /*14fa0*/  STL.64 [R1+0x298], R26 ;  /* 0x0002981a01007387 */ /* 0x000fe40000100a00 */
[----:B------:R-:W0:Y:S01]  /*14fb0*/  LDSM.16.MT88.4 R24, [R28+0x2080] ;  /* 0x002080001c18783b */ /* 0x000e220000004200 */
[----:B----4-:R-:W-:Y:S03]  /*14fc0*/  STL.64 [R1+0x1b70], R22 ;  /* 0x001b701601007387 */ /* 0x010fe60000100a00 */
[----:B--2---:R1:W-:Y:S02]  /*14fd0*/  STL.64 [R1+0x1b68], R20 ;  /* 0x001b681401007387 */ /* 0x0043e40000100a00 */
[----:B-1----:R-:W2:Y:S01]  /*14fe0*/  LDL.LU.64 R20, [R1+0x20] ;  /* 0x0000200001147983 */ /* 0x002ea20000300a00 */
[----:B------:R1:W-:Y:S03]  /*14ff0*/  STL.64 [R1+0x1b38], R16 ;  /* 0x001b381001007387 */ /* 0x0003e60000100a00 */
[----:B-1----:R-:W3:Y:S04]  /*15000*/  LDL.LU.64 R16, [R1+0x30] ;  /* 0x0000300001107983 */ /* 0x002ee80000300a00 */
[----:B---3--:R1:W-:Y:S04]  /*15010*/  STL.64 [R1+0x1b48], R16 ;  /* 0x001b481001007387 */ /* 0x0083e80000100a00 */
[----:B-1----:R-:W3:Y:S01]  /*15020*/  LDL.LU.64 R16, [R1+0x40] ;  /* 0x0000400001107983 */ /* 0x002ee20000300a00 */
[----:B------:R-:W-:-:S02]  /*15030*/  IMAD.MOV.U32 R8, RZ, RZ, R12 ;  /* 0x000000ffff087224 */ /* 0x000fc400078e000c */
[----:B------:R-:W-:Y:S02]  /*15040*/  IMAD.MOV.U32 R9, RZ, RZ, R2 ;  /* 0x000000ffff097224 */ /* 0x000fe400078e0002 */
[----:B------:R-:W-:Y:S01]  /*15050*/  LDSM.16.MT88.4 R12, [R0+0x100] ;  /* 0x00010000000c783b */ /* 0x000fe20000004200 */
[----:B---3--:R1:W-:Y:S04]  /*15060*/  STL.64 [R1+0x1b50], R16 ;  /* 0x001b501001007387 */ /* 0x0083e80000100a00 */
[----:B-1----:R-:W3:Y:S01]  /*15070*/  LDL.LU.64 R16, [R1+0x1a0] ;  /* 0x0001a00001107983 */ /* 0x002ee20000300a00 */
[----:B------:R-:W3:Y:S02]  /*15080*/  LDL.LU.64 R18, [R1+0x1a8] ;  /* 0x0001a80001127983 */ /* 0x000ee40000300a00 */
[----:B0-----:R-:W-:Y:S02]  /*15090*/  STL.64 [R1+0x1a00], R26 ;  /* 0x001a001a01007387 */ /* 0x001fe40000100a00 */
[----:B------:R0:W-:Y:S02]  /*150a0*/  STL.64 [R1+0x19f8], R24 ;  /* 0x0019f81801007387 */ /* 0x0001e40000100a00 */
[----:B0-----:R-:W4:Y:S01]  /*150b0*/  LDL.LU.64 R24, [R1] ;  /* 0x0000000001187983 */ /* 0x001f220000300a00 */
[----:B------:R-:W2:Y:S01]  /*150c0*/  LDL.64 R26, [R1+0x8] ;  /* 0x00000800011a7983 */ /* 0x000ea20000100a00 */
[----:B---3--:R-:W-:Y:S02]  /*150d0*/  HMMA.16816.F32.BF16 R4, R4, R8, R16 ;  /* 0x000000080404723c */ /* 0x008fe40000041810 */
[----:B--2---:R-:W-:Y:S01]  /*150e0*/  STL.64 [R1+0x1b80], R26 ;  /* 0x001b801a01007387 */ /* 0x004fe20000100a00 */
[----:B----4-:R0:W-:Y:S03]  /*150f0*/  STL.64 [R1+0x1b78], R24 ;  /* 0x001b781801007387 */ /* 0x0101e60000100a00 */
[----:B0-----:R-:W2:Y:S01]  /*15100*/  LDL.LU.64 R24, [R1+0x510] ;  /* 0x0005100001187983 */ /* 0x001ea20000300a00 */
[----:B------:R-:W2:Y:S02]  /*15110*/  LDL.LU.64 R26, [R1+0x518] ;  /* 0x00051800011a7983 */ /* 0x000ea40000300a00 */
[----:B------:R-:W3:Y:S02]  /*15120*/  LDL.LU.64 R8, [R1+0x4f0] ;  /* 0x0004f00001087983 */ /* 0x000ee40000300a00 */
[----:B------:R-:W3:Y:S11]  /*15130*/  LDL.LU.64 R10, [R1+0x4f8] ;  /* 0x0004f800010a7983 */ /* 0x000ef60000300a00 */
[----:B------:R-:W-:Y:S01]  /*15140*/  @!UPT UIADD3 URZ, URZ, URZ, URZ ;  /* 0x0000003f3f3ff290 */ /* 0x000fe2000fffe03f */
[----:B------:R-:W-:Y:S01]  /*15150*/  STL.64 [R1+0x1e0], R4 ;  /* 0x0001e00401007387 */ /* 0x000fe20000100a00 */
[----:B------:R-:W-:Y:S02]  /*15160*/  STL.64 [R1+0x1e8], R6 ;  /* 0x0001e80601007387 */ /* 0x000fe40000100a00 */
[----:B------:R-:W0:Y:S04]  /*15170*/  LDSM.16.MT88.4 R4, [R28+0x2100] ;  /* 0x002100001c04783b */ /* 0x000e280000004200 */
[----:B------:R-:W4:Y:S01]  /*15180*/  LDL.LU.64 R16, [R1+0x4e0] ;  /* 0x0004e00001107983 */ /* 0x000f220000300a00 */
[----:B------:R-:W4:Y:S04]  /*15190*/  LDL.LU.64 R18, [R1+0x4e8] ;  /* 0x0004e80001127983 */ /* 0x000f280000300a00 */
[----:B0-----:R-:W-:Y:S01]  /*151a0*/  STL.64 [R1+0x1998], R6 ;  /* 0x0019980601007387 */ /* 0x001fe20000100a00 */
[----:B------:R0:W-:Y:S03]  /*151b0*/  STL.64 [R1+0x1990], R4 ;  /* 0x0019900401007387 */ /* 0x0001e60000100a00 */
[----:B0-----:R-:W3:Y:S01]  /*151c0*/  LDL.LU.64 R4, [R1+0x80] ;  /* 0x0000800001047983 */ /* 0x001ee20000300a00 */
[----:B------:R-:W3:Y:S02]  /*151d0*/  LDL.64 R6, [R1+0x88] ;  /* 0x0000880001067983 */ /* 0x000ee40000100a00 */
[----:B------:R-:W-:-:S02]  /*151e0*/  IMAD.MOV.U32 R0, RZ, RZ, R20 ;  /* 0x000000ffff007224 */ /* 0x000fc400078e0014 */
[----:B------:R-:W-:Y:S01]  /*151f0*/  IMAD.MOV.U32 R2, RZ, RZ, R21 ;  /* 0x000000ffff027224 */ /* 0x000fe200078e0015 */
[C---:B--2---:R-:W-:Y:S01]  /*15200*/  HMMA.16816.F32.BF16 R24, R12.reuse, R20, R24 ;  /* 0x000000140c18723c */ /* 0x044fe20000041818 */
[----:B---3--:R-:W-:Y:S01]  /*15210*/  STL.64 [R1+0x1b30], R6 ;  /* 0x001b300601007387 */ /* 0x008fe20000100a00 */
[----:B------:R0:W-:Y:S03]  /*15220*/  STL.64 [R1+0x1b28], R4 ;  /* 0x001b280401007387 */ /* 0x0001e60000100a00 */
[----:B0-----:R-:W2:Y:S11]  /*15230*/  LDL.LU.64 R4, [R1+0x10] ;  /* 0x0000100001047983 */ /* 0x001eb60000300a00 */
[----:B------:R-:W-:Y:S07]  /*15240*/  @!UPT UIADD3 URZ, URZ, URZ, URZ ;  /* 0x0000003f3f3ff290 */ /* 0x000fee000fffe03f */
[----:B------:R-:W-:Y:S02]  /*15250*/  STL.64 [R1+0x1c0], R24 ;  /* 0x0001c01801007387 */ /* 0x000fe40000100a00 */
[----:B------:R0:W-:Y:S02]  /*15260*/  STL.64 [R1+0x1c8], R26 ;  /* 0x0001c81a01007387 */ /* 0x0001e40000100a00 */
[----:B0-----:R-:W3:Y:S01]  /*15270*/  LDL.LU.64 R26, [R1+0x1b80] ;  /* 0x001b8000011a7983 */ /* 0x001ee20000300a00 */
[----:B------:R-:W2:Y:S02]  /*15280*/  LDL.LU.64 R24, [R1+0x1b78] ;  /* 0x001b780001187983 */ /* 0x000ea40000300a00 */
[----:B------:R-:W2:Y:S02]  /*15290*/  LDL.LU.64 R22, [R1+0x1b70] ;  /* 0x001b700001167983 */ /* 0x000ea40000300a00 */
[----:B------:R-:W2:Y:S02]  /*152a0*/  LDL.LU.64 R20, [R1+0x1b68] ;  /* 0x001b680001147983 */ /* 0x000ea40000300a00 */
[C---:B--2---:R-:W-:Y:S08]  /*152b0*/  HMMA.16816.F32.BF16 R20, R12.reuse, R4, R20 ;  /* 0x000000040c14723c */ /* 0x044ff00000041814 */
[----:B------:R-:W-:Y:S11]  /*152c0*/  HMMA.16816.F32.BF16 R8, R12, R24, R8 ;  /* 0x000000180c08723c */ /* 0x000ff60000041808 */
[----:B------:R-:W-:Y:S04]  /*152d0*/  @!UPT UIADD3 URZ, URZ, URZ, URZ ;  /* 0x0000003f3f3ff290 */ /* 0x000fe8000fffe03f */
[----:B------:R0:W-:Y:S01]  /*152e0*/  STL.64 [R1+0x1b0], R20 ;  /* 0x0001b01401007387 */ /* 0x0001e20000100a00 */
[----:B------:R-:W-:Y:S02]  /*152f0*/  STL.64 [R1+0x1b8], R22 ;  /* 0x0001b81601007387 */ /* 0x000fe40000100a00 */
[----:B0-----:R-:W-:Y:S02]  /*15300*/  IMAD.MOV.U32 R21, RZ, RZ, R4 ;  /* 0x000000ffff157224 */ /* 0x001fe400078e0004 */
[----:B------:R-:W-:-:S05]  /*15310*/  IMAD.MOV.U32 R20, RZ, RZ, R5 ;  /* 0x000000ffff147224 */ /* 0x000fca00078e0005 */
[----:B------:R0:W-:Y:S04]  /*15320*/  STL.64 [R1+0x1b40], R20 ;  /* 0x001b401401007387 */ /* 0x0001e80000100a00 */
[----:B0-----:R-:W2:Y:S01]  /*15330*/  LDL.LU.64 R20, [R1+0x170] ;  /* 0x0001700001147983 */ /* 0x001ea20000300a00 */
[----:B------:R-:W2:Y:S02]  /*15340*/  LDL.LU.64 R22, [R1+0x178] ;  /* 0x0001780001167983 */ /* 0x000ea40000300a00 */
[----:B------:R-:W2:Y:S02]  /*15350*/  LDL.LU.64 R4, [R1+0x160] ;  /* 0x0001600001047983 */ /* 0x000ea40000300a00 */
[----:B------:R-:W2:Y:S01]  /*15360*/  LDL.LU.64 R6, [R1+0x168] ;  /* 0x0001680001067983 */ /* 0x000ea20000300a00 */
[----:B------:R-:W-:Y:S01]  /*15370*/  STL.64 [R1+0x1a0], R8 ;  /* 0x0001a00801007387 */ /* 0x000fe20000100a00 */
[----:B------:R0:W-:Y:S03]  /*15380*/  STL.64 [R1+0x1a8], R10 ;  /* 0x0001a80a01007387 */ /* 0x0001e60000100a00 */
[----:B0-----:R-:W2:Y:S01]  /*15390*/  LDL.LU.64 R10, [R1+0x1b60] ;  /* 0x001b6000010a7983 */ /* 0x001ea20000300a00 */
[----:B------:R-:W4:Y:S02]  /*153a0*/  LDL.LU.64 R8, [R1+0x1b58] ;  /* 0x001b580001087983 */ /* 0x000f240000300a00 */
[----:B---3--:R-:W-:Y:S02]  /*153b0*/  STL.64 [R1+0x1af0], R26 ;  /* 0x001af01a01007387 */ /* 0x008fe40000100a00 */
[----:B------:R0:W-:Y:S02]  /*153c0*/  STL.64 [R1+0x1ae8], R24 ;  /* 0x001ae81801007387 */ /* 0x0001e40000100a00 */
[----:B0-----:R-:W3:Y:S01]  /*153d0*/  LDL.LU.64 R24, [R1+0x490] ;  /* 0x0004900001187983 */ /* 0x001ee20000300a00 */
[----:B------:R-:W3:Y:S01]  /*153e0*/  LDL.LU.64 R26, [R1+0x498] ;  /* 0x00049800011a7983 */ /* 0x000ee20000300a00 */
[C---:B----4-:R-:W-:Y:S11]  /*153f0*/  HMMA.16816.F32.BF16 R16, R12.reuse, R8, R16 ;  /* 0x000000080c10723c */ /* 0x050ff60000041810 */
[----:B------:R-:W-:Y:S11]  /*15400*/  @!UPT UIADD3 URZ, URZ, URZ, URZ ;  /* 0x0000003f3f3ff290 */ /* 0x000ff6000fffe03f */
[----:B------:R-:W-:Y:S01]  /*15410*/  @!UPT UIADD3 URZ, URZ, URZ, URZ ;  /* 0x0000003f3f3ff290 */ /* 0x000fe2000fffe03f */
[----:B------:R0:W-:Y:S01]  /*15420*/  STL.64 [R1+0x190], R16 ;  /* 0x0001901001007387 */ /* 0x0001e20000100a00 */
[----:B------:R-:W-:Y:S03]  /*15430*/  STL.64 [R1+0x198], R18 ;  /* 0x0001981201007387 */ /* 0x000fe60000100a00 */
[----:B0-----:R-:W4:Y:S01]  /*15440*/  LDL.LU.64 R16, [R1+0x1b50] ;  /* 0x001b500001107983 */ /* 0x001f220000300a00 */
[----:B--2---:R-:W-:Y:S02]  /*15450*/  STL.64 [R1+0x1ae0], R10 ;  /* 0x001ae00a01007387 */ /* 0x004fe40000100a00 */
[----:B------:R0:W-:Y:S02]  /*15460*/  STL.64 [R1+0x1ad8], R8 ;  /* 0x001ad80801007387 */ /* 0x0001e40000100a00 */
[----:B0-----:R-:W4:Y:S01]  /*15470*/  LDL.LU.64 R8, [R1+0x180] ;  /* 0x0001800001087983 */ /* 0x001f220000300a00 */
[----:B------:R-:W4:Y:S02]  /*15480*/  LDL.LU.64 R10, [R1+0x188] ;  /* 0x00018800010a7983 */ /* 0x000f240000300a00 */
[C---:B----4-:R-:W-:Y:S11]  /*15490*/  HMMA.16816.F32.BF16 R8, R12.reuse, R16, R8 ;  /* 0x000000100c08723c */ /* 0x050ff60000041808 */
[----:B------:R-:W-:Y:S11]  /*154a0*/  @!UPT UIADD3 URZ, URZ, URZ, URZ ;  /* 0x0000003f3f3ff290 */ /* 0x000ff6000fffe03f */
[----:B------:R-:W-:Y:S01]  /*154b0*/  @!UPT UIADD3 URZ, URZ, URZ, URZ ;  /* 0x0000003f3f3ff290 */ /* 0x000fe2000fffe03f */
[----:B------:R0:W-:Y:S01]  /*154c0*/  STL.64 [R1+0x180], R8 ;  /* 0x0001800801007387 */ /* 0x0001e20000100a00 */
[----:B------:R1:W-:Y:S02]  /*154d0*/  STL.64 [R1+0x188], R10 ;  /* 0x0001880a01007387 */ /* 0x0003e40000100a00 */
[----:B0-----:R-:W-:Y:S02]  /*154e0*/  IMAD.MOV.U32 R9, RZ, RZ, R16 ;  /* 0x000000ffff097224 */ /* 0x001fe400078e0010 */
[----:B------:R-:W-:Y:S02]  /*154f0*/  IMAD.MOV.U32 R8, RZ, RZ, R17 ;  /* 0x000000ffff087224 */ /* 0x000fe400078e0011 */
[----:B------:R-:W2:Y:S02]  /*15500*/  LDL.LU.64 R16, [R1+0x1b48] ;  /* 0x001b480001107983 */ /* 0x000ea40000300a00 */
[----:B--2---:R-:W-:Y:S01]  /*15510*/  HMMA.16816.F32.BF16 R20, R12, R16, R20 ;  /* 0x000000100c14723c */ /* 0x004fe20000041814 */
[----:B-1----:R-:W-:-:S02]  /*15520*/  IMAD.MOV.U32 R11, RZ, RZ, R16 ;  /* 0x000000ffff0b7224 */ /* 0x002fc400078e0010 */
[----:B------:R-:W-:Y:S11]  /*15530*/  IMAD.MOV.U32 R10, RZ, RZ, R17 ;  /* 0x000000ffff0a7224 */ /* 0x000ff600078e0011 */
[----:B------:R-:W-:Y:S09]  /*15540*/  @!UPT UIADD3 URZ, URZ, URZ, URZ ;  /* 0x0000003f3f3ff290 */ /* 0x000ff2000fffe03f */
[----:B------:R0:W-:Y:S01]  /*15550*/  STL.64 [R1+0x170], R20 ;  /* 0x0001701401007387 */ /* 0x0001e20000100a00 */
[----:B------:R-:W-:Y:S03]  /*15560*/  STL.64 [R1+0x178], R22 ;  /* 0x0001781601007387 */ /* 0x000fe60000100a00 */
[----:B0-----:R-:W2:Y:S01]  /*15570*/  LDL.LU.64 R20, [R1+0x1b40] ;  /* 0x001b400001147983 */ /* 0x001ea20000300a00 */
[----:B------:R-:W4:Y:S02]  /*15580*/  LDL.LU.64 R16, [R1+0x1b38] ;  /* 0x001b380001107983 */ /* 0x000f240000300a00 */
[C---:B----4-:R-:W-:Y:S11]  /*15590*/  HMMA.16816.F32.BF16 R4, R12.reuse, R16, R4 ;  /* 0x000000100c04723c */ /* 0x050ff60000041804 */
[----:B------:R-:W-:Y:S11]  /*155a0*/  @!UPT UIADD3 URZ, URZ, URZ, URZ ;  /* 0x0000003f3f3ff290 */ /* 0x000ff6000fffe03f */
[----:B------:R-:W-:Y:S01]  /*155b0*/  @!UPT UIADD3 URZ, URZ, URZ, URZ ;  /* 0x0000003f3f3ff290 */ /* 0x000fe2000fffe03f */
[----:B------:R-:W-:Y:S01]  /*155c0*/  STL.64 [R1+0x160], R4 ;  /* 0x0001600401007387 */ /* 0x000fe20000100a00 */
[----:B------:R0:W-:Y:S03]  /*155d0*/  STL.64 [R1+0x168], R6 ;  /* 0x0001680601007387 */ /* 0x0001e60000100a00 */
[----:B0-----:R-:W4:Y:S01]  /*155e0*/  LDL.LU.64 R6, [R1+0x1b30] ;  /* 0x001b300001067983 */ /* 0x001f220000300a00 */
[----:B------:R-:W3:Y:S02]  /*155f0*/  LDL.LU.64 R4, [R1+0x1b28] ;  /* 0x001b280001047983 */ /* 0x000ee40000300a00 */
[----:B------:R-:W-:Y:S02]  /*15600*/  IMAD.MOV.U32 R23, RZ, RZ, R16 ;  /* 0x000000ffff177224 */ /* 0x000fe400078e0010 */
[----:B------:R-:W-:Y:S01]  /*15610*/  IMAD.MOV.U32 R22, RZ, RZ, R17 ;  /* 0x000000ffff167224 */ /* 0x000fe200078e0011 */
[----:B------:R-:W2:Y:S01]  /*15620*/  LDL.LU.64 R18, [R1+0x1b20] ;  /* 0x001b200001127983 */ /* 0x000ea20000300a00 */
[----:B------:R-:W2:Y:S01]  /*15630*/  LDL.LU.64 R16, [R1+0x1b18] ;  /* 0x001b180001107983 */ /* 0x000ea20000300a00 */
[----:B---3--:R-:W-:Y:S02]  /*15640*/  HMMA.16816.F32.BF16 R12, R12, R4, R24 ;  /* 0x000000040c0c723c */ /* 0x008fe40000041818 */
[----:B----4-:R-:W-:Y:S01]  /*15650*/  STL.64 [R1+0x1a88], R6 ;  /* 0x001a880601007387 */ /* 0x010fe20000100a00 */
[----:B------:R0:W-:Y:S04]  /*15660*/  STL.64 [R1+0x1a80], R4 ;  /* 0x001a800401007387 */ /* 0x0001e80000100a00 */
[----:B0-----:R-:W-:-:S02]  /*15670*/  IMAD.MOV.U32 R4, RZ, RZ, R23 ;  /* 0x000000ffff047224 */ /* 0x001fc400078e0017 */
[----:B------:R-:W-:Y:S02]  /*15680*/  IMAD.MOV.U32 R5, RZ, RZ, R22 ;  /* 0x000000ffff057224 */ /* 0x000fe400078e0016 */
[----:B--2---:R-:W-:Y:S02]  /*15690*/  IMAD.MOV.U32 R24, RZ, RZ, R21 ;  /* 0x000000ffff187224 */ /* 0x004fe400078e0015 */
[----:B------:R-:W-:-:S10]  /*156a0*/  IMAD.MOV.U32 R25, RZ, RZ, R20 ;  /* 0x000000ffff197224 */ /* 0x000fd400078e0014 */
[----:B------:R-:W-:Y:S01]  /*156b0*/  STL.64 [R1+0xb0], R12 ;  /* 0x0000b00c01007387 */ /* 0x000fe20000100a00 */
[----:B------:R-:W-:Y:S02]  /*156c0*/  STL.64 [R1+0xb8], R14 ;  /* 0x0000b80e01007387 */ /* 0x000fe40000100a00 */
[----:B------:R0:W-:Y:S02]  /*156d0*/  STL.64 [R1+0x1aa0], R4 ;  /* 0x001aa00401007387 */ /* 0x0001e40000100a00 */
[----:B0-----:R-:W-:Y:S02]  /*156e0*/  IMAD.MOV.U32 R4, RZ, RZ, R11 ;  /* 0x000000ffff047224 */ /* 0x001fe400078e000b */
[----:B------:R-:W-:-:S05]  /*156f0*/  IMAD.MOV.U32 R5, RZ, RZ, R10 ;  /* 0x000000ffff057224 */ /* 0x000fca00078e000a */
[----:B------:R0:W-:Y:S01]  /*15700*/  STL.64 [R1+0x1ab8], R4 ;  /* 0x001ab80401007387 */ /* 0x0001e20000100a00 */
[----:B------:R1:W-:Y:S02]  /*15710*/  STL.64 [R1+0x1b08], R24 ;  /* 0x001b081801007387 */ /* 0x0003e40000100a00 */
[----:B0-----:R-:W-:Y:S02]  /*15720*/  IMAD.MOV.U32 R4, RZ, RZ, R9 ;  /* 0x000000ffff047224 */ /* 0x001fe400078e0009 */
[----:B------:R-:W-:Y:S01]  /*15730*/  IMAD.MOV.U32 R5, RZ, RZ, R8 ;  /* 0x000000ffff057224 */ /* 0x000fe200078e0008 */
[----:B-1----:R-:W2:Y:S01]  /*15740*/  LDL.LU.64 R24, [R1+0x480] ;  /* 0x0004800001187983 */ /* 0x002ea20000300a00 */
[----:B------:R-:W2:Y:S03]  /*15750*/  LDL.LU.64 R26, [R1+0x488] ;  /* 0x00048800011a7983 */ /* 0x000ea60000300a00 */
[----:B------:R-:W-:Y:S01]  /*15760*/  STL.64 [R1+0x1ad0], R4 ;  /* 0x001ad00401007387 */ /* 0x000fe20000100a00 */
[----:B------:R-:W3:Y:S02]  /*15770*/  LDL.LU R12, [R1+0x350] ;  /* 0x00035000010c7983 */ /* 0x000ee40000300800 */
[----:B------:R-:W3:Y:S02]  /*15780*/  LDL.LU R13, [R1+0x354] ;  /* 0x00035400010d7983 */ /* 0x000ee40000300800 */
[----:B------:R-:W4:Y:S01]  /*15790*/  LDL.LU R14, [R1+0x358] ;  /* 0x00035800010e7983 */ /* 0x000f220000300800 */
[----:B------:R-:W4:Y:S01]  /*157a0*/  LDL.LU R15, [R1+0x35c] ;  /* 0x00035c00010f7983 */ /* 0x000f220000300800 */
[----:B------:R-:W2:Y:S02]  /*157b0*/  LDL.LU.64 R8, [R1+0x60] ;  /* 0x0000600001087983 */ /* 0x000ea40000300a00 */
[----:B------:R-:W2:Y:S02]  /*157c0*/  LDL.LU.64 R10, [R1+0x68] ;  /* 0x00006800010a7983 */ /* 0x000ea40000300a00 */
[----:B--2---:R-:W-:Y:S01]  /*157d0*/  STL.64 [R1+0x1b00], R10 ;  /* 0x001b000a01007387 */ /* 0x004fe20000100a00 */
[----:B------:R0:W-:Y:S03]  /*157e0*/  STL.64 [R1+0x1af8], R8 ;  /* 0x001af80801007387 */ /* 0x0001e60000100a00 */
[----:B0-----:R-:W2:Y:S01]  /*157f0*/  LDL.LU.64 R8, [R1+0x150] ;  /* 0x0001500001087983 */ /* 0x001ea20000300a00 */
[----:B------:R-:W2:Y:S02]  /*15800*/  LDL.LU.64 R10, [R1+0x158] ;  /* 0x00015800010a7983 */ /* 0x000ea40000300a00 */
[----:B------:R-:W2:Y:S02]  /*15810*/  LDL.LU.64 R4, [R1+0x50] ;  /* 0x0000500001047983 */ /* 0x000ea40000300a00 */
[----:B------:R-:W2:Y:S01]  /*15820*/  LDL.LU.64 R6, [R1+0x58] ;  /* 0x0000580001067983 */ /* 0x000ea20000300a00 */
[----:B------:R-:W2:Y:S01]  /*15830*/  LDL.LU.64 R20, [R1+0x110] ;  /* 0x0001100001147983 */ /* 0x000ea20000300a00 */
[----:B------:R-:W2:Y:S03]  /*15840*/  LDL.LU.64 R22, [R1+0x118] ;  /* 0x0001180001167983 */ /* 0x000ea60000300a00 */
[----:B--2---:R-:W-:Y:S01]  /*15850*/  STL.64 [R1+0x1a98], R22 ;  /* 0x001a981601007387 */ /* 0x004fe20000100a00 */
[----:B------:R0:W-:Y:S03]  /*15860*/  STL.64 [R1+0x1a90], R20 ;  /* 0x001a901401007387 */ /* 0x0001e60000100a00 */
[----:B0-----:R-:W2:Y:S01]  /*15870*/  LDL.LU.64 R20, [R1+0x120] ;  /* 0x0001200001147983 */ /* 0x001ea20000300a00 */
        /* <DEDUP_REMOVED lines=8> */
[----:B------:R-:W2:Y:S02]  /*15900*/  LDL.LU.64 R22, [R1+0x148] ;  /* 0x0001480001167983 */ /* 0x000ea40000300a00 */
[----:B----4-:R-:W-:Y:S02]  /*15910*/  STL.64 [R1+0x1a60], R14 ;  /* 0x001a600e01007387 */ /* 0x010fe40000100a00 */
[----:B---3--:R0:W-:Y:S02]  /*15920*/  STL.64 [R1+0x1a58], R12 ;  /* 0x001a580c01007387 */ /* 0x0081e40000100a00 */
[----:B0-----:R-:W-:-:S02]  /*15930*/  IMAD.MOV.U32 R12, RZ, RZ, R0 ;  /* 0x000000ffff0c7224 */ /* 0x001fc400078e0000 */
[----:B------:R-:W-:Y:S01]  /*15940*/  IMAD.MOV.U32 R13, RZ, RZ, R2 ;  /* 0x000000ffff0d7224 */ /* 0x000fe200078e0002 */
[----:B------:R-:W3:Y:S01]  /*15950*/  LDL.LU R0, [R1+0x1b14] ;  /* 0x001b140001007983 */ /* 0x000ee20000300800 */
[----:B------:R-:W4:Y:S02]  /*15960*/  LDL.LU R2, [R1+0x1b10] ;  /* 0x001b100001027983 */ /* 0x000f240000300800 */
[----:B------:R-:W2:Y:S02]  /*15970*/  LDL R14, [R1+0x28] ;  /* 0x00002800010e7983 */ /* 0x000ea40000100800 */
[----:B------:R-:W2:Y:S01]  /*15980*/  LDL R15, [R1+0x2c] ;  /* 0x00002c00010f7983 */ /* 0x000ea20000100800 */
[C---:B------:R-:W-:Y:S11]  /*15990*/  HMMA.16816.F32.BF16 R24, R16.reuse, R12, R24 ;  /* 0x0000000c1018723c */ /* 0x040ff60000041818 */
[----:B------:R-:W-:Y:S11]  /*159a0*/  @!UPT UIADD3 URZ, URZ, URZ, URZ ;  /* 0x0000003f3f3ff290 */ /* 0x000ff6000fffe03f */
[----:B------:R-:W-:Y:S01]  /*159b0*/  @!UPT UIADD3 URZ, URZ, URZ, URZ ;  /* 0x0000003f3f3ff290 */ /* 0x000fe2000fffe03f */
[----:B------:R0:W-:Y:S01]  /*159c0*/  STL.64 [R1+0xa0], R24 ;  /* 0x0000a01801007387 */ /* 0x0001e20000100a00 */
[----:B------:R1:W-:Y:S03]  /*159d0*/  STL.64 [R1+0xa8], R26 ;  /* 0x0000a81a01007387 */ /* 0x0003e60000100a00 */
[----:B0-----:R-:W1:Y:S02]  /*159e0*/  LDL.LU.64 R24, [R1+0x1b08] ;  /* 0x001b080001187983 */ /* 0x001e640000300a00 */
[C---:B-1----:R-:W-:Y:S02]  /*159f0*/  HMMA.16816.F32.BF16 R24, R16.reuse, R24, R8 ;  /* 0x000000181018723c */ /* 0x042fe40000041808 */
[----:B------:R-:W2:Y:S01]  /*15a00*/  LDL.LU.64 R10, [R1+0x1b00] ;  /* 0x001b0000010a7983 */ /* 0x000ea20000300a00 */
[----:B------:R-:W2:Y:S11]  /*15a10*/  LDL.LU.64 R8, [R1+0x1af8] ;  /* 0x001af80001087983 */ /* 0x000eb60000300a00 */
[----:B------:R-:W-:Y:S09]  /*15a20*/  @!UPT UIADD3 URZ, URZ, URZ, URZ ;  /* 0x0000003f3f3ff290 */ /* 0x000ff2000fffe03f */
[----:B------:R-:W-:Y:S01]  /*15a30*/  STL.64 [R1+0x90], R24 ;  /* 0x0000901801007387 */ /* 0x000fe20000100a00 */
[----:B------:R0:W-:Y:S03]  /*15a40*/  STL.64 [R1+0x98], R26 ;  /* 0x0000981a01007387 */ /* 0x0001e60000100a00 */
[----:B0-----:R-:W2:Y:S01]  /*15a50*/  LDL.LU.64 R26, [R1+0x1af0] ;  /* 0x001af000011a7983 */ /* 0x001ea20000300a00 */
[----:B------:R-:W2:Y:S02]  /*15a60*/  LDL.LU.64 R24, [R1+0x1ae8] ;  /* 0x001ae80001187983 */ /* 0x000ea40000300a00 */
[C---:B--2---:R-:W-:Y:S11]  /*15a70*/  HMMA.16816.F32.BF16 R8, R16.reuse, R24, R8 ;  /* 0x000000181008723c */ /* 0x044ff60000041808 */
[----:B------:R-:W-:Y:S11]  /*15a80*/  @!UPT UIADD3 URZ, URZ, URZ, URZ ;  /* 0x0000003f3f3ff290 */ /* 0x000ff6000fffe03f */
[----:B------:R-:W-:Y:S01]  /*15a90*/  @!UPT UIADD3 URZ, URZ, URZ, URZ ;  /* 0x0000003f3f3ff290 */ /* 0x000fe2000fffe03f */
[----:B------:R-:W-:Y:S01]  /*15aa0*/  STL.64 [R1+0x60], R8 ;  /* 0x0000600801007387 */ /* 0x000fe20000100a00 */
[----:B------:R0:W-:Y:S03]  /*15ab0*/  STL.64 [R1+0x68], R10 ;  /* 0x0000680a01007387 */ /* 0x0001e60000100a00 */
[----:B0-----:R-:W2:Y:S01]  /*15ac0*/  LDL.LU.64 R10, [R1+0x1ae0] ;  /* 0x001ae000010a7983 */ /* 0x001ea20000300a00 */
[----:B------:R-:W2:Y:S02]  /*15ad0*/  LDL.LU.64 R8, [R1+0x1ad8] ;  /* 0x001ad80001087983 */ /* 0x000ea40000300a00 */
[----:B------:R0:W-:Y:S02]  /*15ae0*/  STL.64 [R1+0x1a68], R26 ;  /* 0x001a681a01007387 */ /* 0x0001e40000100a00 */
[----:B------:R-:W3:Y:S01]  /*15af0*/  LDL.LU R24, [R1+0x270] ;  /* 0x0002700001187983 */ /* 0x000ee20000300800 */
[----:B------:R-:W3:Y:S04]  /*15b00*/  LDL.LU R25, [R1+0x274] ;  /* 0x0002740001197983 */ /* 0x000ee80000300800 */
[----:B0-----:R-:W3:Y:S01]  /*15b10*/  LDL.LU R26, [R1+0x278] ;  /* 0x00027800011a7983 */ /* 0x001ee20000300800 */
[----:B------:R-:W3:Y:S01]  /*15b20*/  LDL.LU R27, [R1+0x27c] ;  /* 0x00027c00011b7983 */ /* 0x000ee20000300800 */
[C---:B--2---:R-:W-:Y:S11]  /*15b30*/  HMMA.16816.F32.BF16 R4, R16.reuse, R8, R4 ;  /* 0x000000081004723c */ /* 0x044ff60000041804 */
        /* <DEDUP_REMOVED lines=25> */
[----:B0-----:R-:W2:Y:S01]  /*15cd0*/  LDL.LU.64 R6, [R1+0x1a88] ;  /* 0x001a880001067983 */ /* 0x001ea20000300a00 */
[----:B------:R-:W2:Y:S02]  /*15ce0*/  LDL.LU.64 R4, [R1+0x1a80] ;  /* 0x001a800001047983 */ /* 0x000ea40000300a00 */
[----:B--2---:R-:W-:Y:S01]  /*15cf0*/  HMMA.16816.F32.BF16 R16, R16, R4, R20 ;  /* 0x000000041010723c */ /* 0x004fe20000041814 */
[----:B------:R-:W3:Y:S01]  /*15d00*/  LDL.LU.64 R22, [R1+0x1a78] ;  /* 0x001a780001167983 */ /* 0x000ee20000300a00 */
[----:B------:R-:W3:Y:S02]  /*15d10*/  LDL.LU.64 R20, [R1+0x1a70] ;  /* 0x001a700001147983 */ /* 0x000ee40000300a00 */
[----:B------:R0:W-:Y:S02]  /*15d20*/  STL.64 [R1+0x1a18], R6 ;  /* 0x001a180601007387 */ /* 0x0001e40000100a00 */
[----:B0-----:R-:W2:Y:S11]  /*15d30*/  LDL.64 R6, [R1+0x18] ;  /* 0x0000180001067983 */ /* 0x001eb60000100a00 */
[----:B------:R-:W-:Y:S06]  /*15d40*/  @!UPT UIADD3 URZ, URZ, URZ, URZ ;  /* 0x0000003f3f3ff290 */ /* 0x000fec000fffe03f */
[----:B------:R-:W-:Y:S01]  /*15d50*/  STL.64 [R1+0x110], R16 ;  /* 0x0001101001007387 */ /* 0x000fe20000100a00 */
[----:B------:R0:W-:Y:S03]  /*15d60*/  STL.64 [R1+0x118], R18 ;  /* 0x0001181201007387 */ /* 0x0001e60000100a00 */
[----:B0-----:R-:W2:Y:S04]  /*15d70*/  LDL R18, [R1+0x48] ;  /* 0x0000480001127983 */ /* 0x001ea80000100800 */
[----:B------:R-:W2:Y:S01]  /*15d80*/  LDL R19, [R1+0x4c] ;  /* 0x00004c0001137983 */ /* 0x000ea20000100800 */
[----:B---3--:R-:W-:Y:S03]  /*15d90*/  HMMA.16816.F32.BF16 R12, R20, R14, R24 ;  /* 0x0000000e140c723c */ /* 0x008fe60000041818 */
[----:B--2---:R-:W-:Y:S01]  /*15da0*/  STL.64 [R1+0x1a40], R18 ;  /* 0x001a401201007387 */ /* 0x004fe20000100a00 */
[----:B------:R-:W2:Y:S02]  /*15db0*/  LDL.LU R16, [R1+0x360] ;  /* 0x0003600001107983 */ /* 0x000ea40000300800 */
[----:B------:R-:W2:Y:S02]  /*15dc0*/  LDL.LU R17, [R1+0x364] ;  /* 0x0003640001117983 */ /* 0x000ea40000300800 */
[----:B------:R-:W3:Y:S11]  /*15dd0*/  LDL.LU.64 R26, [R1+0x1a68] ;  /* 0x001a6800011a7983 */ /* 0x000ef60000300a00 */
[----:B------:R-:W-:Y:S04]  /*15de0*/  @!UPT UIADD3 URZ, URZ, URZ, URZ ;  /* 0x0000003f3f3ff290 */ /* 0x000fe8000fffe03f */
[----:B------:R-:W-:Y:S01]  /*15df0*/  STL.64 [R1+0x120], R12 ;  /* 0x0001200c01007387 */ /* 0x000fe20000100a00 */
[----:B------:R0:W-:Y:S03]  /*15e00*/  STL.64 [R1+0x128], R14 ;  /* 0x0001280e01007387 */ /* 0x0001e60000100a00 */
[----:B0-----:R-:W3:Y:S01]  /*15e10*/  LDL.LU.64 R14, [R1+0x1a60] ;  /* 0x001a6000010e7983 */ /* 0x001ee20000300a00 */
[----:B------:R-:W3:Y:S02]  /*15e20*/  LDL.LU.64 R12, [R1+0x1a58] ;  /* 0x001a5800010c7983 */ /* 0x000ee40000300a00 */
[----:B----4-:R-:W-:Y:S02]  /*15e30*/  IMAD.MOV.U32 R18, RZ, RZ, R2 ;  /* 0x000000ffff127224 */ /* 0x010fe400078e0002 */
[----:B------:R-:W-:Y:S02]  /*15e40*/  IMAD.MOV.U32 R19, RZ, RZ, R0 ;  /* 0x000000ffff137224 */ /* 0x000fe400078e0000 */
[----:B------:R-:W-:-:S02]  /*15e50*/  IMAD.MOV.U32 R2, RZ, RZ, R6 ;  /* 0x000000ffff027224 */ /* 0x000fc400078e0006 */
[----:B------:R-:W-:-:S03]  /*15e60*/  IMAD.MOV.U32 R0, RZ, RZ, R7 ;  /* 0x000000ffff007224 */ /* 0x000fc600078e0007 */
[C---:B--2---:R-:W-:Y:S08]  /*15e70*/  HMMA.16816.F32.BF16 R16, R20.reuse, R6, R16 ;  /* 0x000000061410723c */ /* 0x044ff00000041810 */
[----:B---3--:R-:W-:Y:S01]  /*15e80*/  HMMA.16816.F32.BF16 R4, R20, R26, R12 ;  /* 0x0000001a1404723c */ /* 0x008fe2000004180c */
[----:B------:R-:W-:Y:S11]  /*15e90*/  IMAD.MOV.U32 R9, RZ, RZ, R26 ;  /* 0x000000ffff097224 */ /* 0x000ff600078e001a */
[----:B------:R-:W-:Y:S03]  /*15ea0*/  @!UPT UIADD3 URZ, URZ, URZ, URZ ;  /* 0x0000003f3f3ff290 */ /* 0x000fe6000fffe03f */
[----:B------:R-:W-:Y:S01]  /*15eb0*/  STL.64 [R1+0x270], R16 ;  /* 0x0002701001007387 */ /* 0x000fe20000100a00 */
[----:B------:R-:W-:Y:S02]  /*15ec0*/  STL.64 [R1+0x278], R18 ;  /* 0x0002781201007387 */ /* 0x000fe40000100a00 */
[----:B------:R-:W-:-:S05]  /*15ed0*/  IMAD.MOV.U32 R8, RZ, RZ, R27 ;  /* 0x000000ffff087224 */ /* 0x000fca00078e001b */
[----:B------:R0:W-:Y:S01]  /*15ee0*/  STL.64 [R1+0x4a0], R4 ;  /* 0x0004a00401007387 */ /* 0x0001e20000100a00 */
[----:B------:R1:W-:Y:S02]  /*15ef0*/  STL.64 [R1+0x4a8], R6 ;  /* 0x0004a80601007387 */ /* 0x0003e40000100a00 */
[----:B------:R-:W2:Y:S02]  /*15f00*/  LDL.LU R24, [R1+0x260] ;  /* 0x0002600001187983 */ /* 0x000ea40000300800 */
[----:B------:R-:W2:Y:S01]  /*15f10*/  LDL.LU R25, [R1+0x264] ;  /* 0x0002640001197983 */ /* 0x000ea20000300800 */
[----:B------:R-:W3:Y:S01]  /*15f20*/  LDL.LU R26, [R1+0x268] ;  /* 0x00026800011a7983 */ /* 0x000ee20000300800 */
[----:B------:R-:W3:Y:S03]  /*15f30*/  LDL.LU R27, [R1+0x26c] ;  /* 0x00026c00011b7983 */ /* 0x000ee60000300800 */
[----:B0-----:R-:W4:Y:S01]  /*15f40*/  LDL.LU R4, [R1+0x310] ;  /* 0x0003100001047983 */ /* 0x001f220000300800 */
[----:B------:R-:W4:Y:S02]  /*15f50*/  LDL.LU R5, [R1+0x314] ;  /* 0x0003140001057983 */ /* 0x000f240000300800 */
[----:B-1----:R-:W2:Y:S02]  /*15f60*/  LDL.LU R6, [R1+0x318] ;  /* 0x0003180001067983 */ /* 0x002ea40000300800 */
[----:B------:R-:W2:Y:S01]  /*15f70*/  LDL.LU R7, [R1+0x31c] ;  /* 0x00031c0001077983 */ /* 0x000ea20000300800 */
[----:B------:R-:W3:Y:S01]  /*15f80*/  LDL.LU R16, [R1+0x340] ;  /* 0x0003400001107983 */ /* 0x000ee20000300800 */
[----:B------:R-:W3:Y:S02]  /*15f90*/  LDL.LU R17, [R1+0x344] ;  /* 0x0003440001117983 */ /* 0x000ee40000300800 */
[----:B------:R-:W3:Y:S02]  /*15fa0*/  LDL.LU R18, [R1+0x348] ;  /* 0x0003480001127983 */ /* 0x000ee40000300800 */
[----:B------:R-:W3:Y:S01]  /*15fb0*/  LDL.LU R19, [R1+0x34c] ;  /* 0x00034c0001137983 */ /* 0x000ee20000300800 */
[----:B--2---:R0:W-:Y:S01]  /*15fc0*/  STL.64 [R1+0x1a28], R6 ;  /* 0x001a280601007387 */ /* 0x0041e20000100a00 */
[----:B----4-:R1:W-:Y:S03]  /*15fd0*/  STL.64 [R1+0x1a20], R4 ;  /* 0x001a200401007387 */ /* 0x0103e60000100a00 */
[----:B0-----:R-:W2:Y:S04]  /*15fe0*/  LDL R6, [R1+0x38] ;  /* 0x0000380001067983 */ /* 0x001ea80000100800 */
[----:B------:R-:W2:Y:S04]  /*15ff0*/  LDL R7, [R1+0x3c] ;  /* 0x00003c0001077983 */ /* 0x000ea80000100800 */
[----:B--2---:R0:W-:Y:S01]  /*16000*/  STL.64 [R1+0x1a38], R6 ;  /* 0x001a380601007387 */ /* 0x0041e20000100a00 */
[----:B-1----:R-:W2:Y:S02]  /*16010*/  LDL.LU R4, [R1+0x330] ;  /* 0x0003300001047983 */ /* 0x002ea40000300800 */
[----:B------:R-:W2:Y:S01]  /*16020*/  LDL.LU R5, [R1+0x334] ;  /* 0x0003340001057983 */ /* 0x000ea20000300800 */
[----:B0-----:R-:W2:Y:S01]  /*16030*/  LDL.LU R6, [R1+0x338] ;  /* 0x0003380001067983 */ /* 0x001ea20000300800 */
[----:B------:R-:W2:Y:S02]  /*16040*/  LDL.LU R7, [R1+0x33c] ;  /* 0x00033c0001077983 */ /* 0x000ea40000300800 */
[----:B---3--:R0:W-:Y:S02]  /*16050*/  STL.64 [R1+0x1a10], R26 ;  /* 0x001a101a01007387 */ /* 0x0081e40000100a00 */
[----:B------:R1:W-:Y:S01]  /*16060*/  STL.64 [R1+0x1a08], R24 ;  /* 0x001a081801007387 */ /* 0x0003e20000100a00 */
[----:B0-----:R-:W3:Y:S01]  /*16070*/  LDL.64 R26, [R1+0x78] ;  /* 0x00007800011a7983 */ /* 0x001ee20000100a00 */
[----:B------:R-:W-:-:S02]  /*16080*/  IMAD.MOV.U32 R12, RZ, RZ, R3 ;  /* 0x000000ffff0c7224 */ /* 0x000fc400078e0003 */
[----:B------:R-:W-:Y:S02]  /*16090*/  IMAD.MOV.U32 R13, RZ, RZ, R29 ;  /* 0x000000ffff0d7224 */ /* 0x000fe400078e001d */
[----:B------:R-:W-:Y:S02]  /*160a0*/  IMAD.MOV.U32 R14, RZ, RZ, R10 ;  /* 0x000000ffff0e7224 */ /* 0x000fe400078e000a */
[----:B------:R-:W-:Y:S01]  /*160b0*/  IMAD.MOV.U32 R15, RZ, RZ, R11 ;  /* 0x000000ffff0f7224 */ /* 0x000fe200078e000b */
[----:B---3--:R0:W-:Y:S01]  /*160c0*/  STL.64 [R1+0x1a30], R26 ;  /* 0x001a301a01007387 */ /* 0x0081e20000100a00 */
[----:B-1----:R-:W3:Y:S02]  /*160d0*/  LDL.LU R24, [R1+0x320] ;  /* 0x0003200001187983 */ /* 0x002ee40000300800 */
[----:B------:R-:W3:Y:S01]  /*160e0*/  LDL.LU R25, [R1+0x324] ;  /* 0x0003240001197983 */ /* 0x000ee20000300800 */
[----:B0-----:R-:W3:Y:S01]  /*160f0*/  LDL.LU R26, [R1+0x328] ;  /* 0x00032800011a7983 */ /* 0x001ee20000300800 */
[----:B------:R-:W3:Y:S02]  /*16100*/  LDL.LU R27, [R1+0x32c] ;  /* 0x00032c00011b7983 */ /* 0x000ee40000300800 */
[----:B------:R-:W4:Y:S02]  /*16110*/  LDL.LU R3, [R1+0x1a54] ;  /* 0x001a540001037983 */ /* 0x000f240000300800 */
[----:B------:R-:W2:Y:S01]  /*16120*/  LDL.LU R29, [R1+0x1a50] ;  /* 0x001a5000011d7983 */ /* 0x000ea20000300800 */
[----:B------:R-:W2:Y:S01]  /*16130*/  LDL.LU R10, [R1+0x1a4c] ;  /* 0x001a4c00010a7983 */ /* 0x000ea20000300800 */
[----:B------:R-:W2:Y:S02]  /*16140*/  LDL.LU R11, [R1+0x1a48] ;  /* 0x001a4800010b7983 */ /* 0x000ea40000300800 */
[----:B------:R0:W-:Y:S02]  /*16150*/  STL.64 [R1+0x1948], R14 ;  /* 0x0019480e01007387 */ /* 0x0001e40000100a00 */
[----:B------:R1:W-:Y:S02]  /*16160*/  STL.64 [R1+0x1940], R12 ;  /* 0x0019400c01007387 */ /* 0x0003e40000100a00 */
[----:B0-----:R-:W-:-:S02]  /*16170*/  IMAD.MOV.U32 R14, RZ, RZ, R9 ;  /* 0x000000ffff0e7224 */ /* 0x001fc400078e0009 */
[----:B------:R-:W-:-:S05]  /*16180*/  IMAD.MOV.U32 R15, RZ, RZ, R8 ;  /* 0x000000ffff0f7224 */ /* 0x000fca00078e0008 */
[----:B------:R-:W-:Y:S01]  /*16190*/  STL.64 [R1+0x19f0], R14 ;  /* 0x0019f00e01007387 */ /* 0x000fe20000100a00 */
[----:B-1----:R-:W3:Y:S02]  /*161a0*/  LDL.LU R12, [R1+0x250] ;  /* 0x00025000010c7983 */ /* 0x002ee40000300800 */
[----:B------:R-:W3:Y:S01]  /*161b0*/  LDL.LU R13, [R1+0x254] ;  /* 0x00025400010d7983 */ /* 0x000ee20000300800 */
[C---:B--2---:R-:W-:Y:S11]  /*161c0*/  HMMA.16816.F32.BF16 R16, R20.reuse, R10, R16 ;  /* 0x0000000a1410723c */ /* 0x044ff60000041810 */
[----:B------:R-:W-:Y:S11]  /*161d0*/  @!UPT UIADD3 URZ, URZ, URZ, URZ ;  /* 0x0000003f3f3ff290 */ /* 0x000ff6000fffe03f */
[----:B------:R-:W-:Y:S01]  /*161e0*/  @!UPT UIADD3 URZ, URZ, URZ, URZ ;  /* 0x0000003f3f3ff290 */ /* 0x000fe2000fffe03f */
[----:B------:R0:W-:Y:S04]  /*161f0*/  STL.64 [R1+0x368], R18 ;  /* 0x0003681201007387 */ /* 0x0001e80000100a00 */
[----:B0-----:R-:W2:Y:S01]  /*16200*/  LDL.LU.64 R18, [R1+0x1a40] ;  /* 0x001a400001127983 */ /* 0x001ea20000300a00 */
[----:B------:R-:W-:Y:S02]  /*16210*/  IMAD.MOV.U32 R8, RZ, RZ, R16 ;  /* 0x000000ffff087224 */ /* 0x000fe400078e0010 */
[----:B------:R-:W-:Y:S02]  /*16220*/  IMAD.MOV.U32 R9, RZ, RZ, R17 ;  /* 0x000000ffff097224 */ /* 0x000fe400078e0011 */
[----:B------:R0:W-:Y:S03]  /*16230*/  STL.64 [R1+0x19e8], R10 ;  /* 0x0019e80a01007387 */ /* 0x0001e60000100a00 */
[----:B------:R-:W-:Y:S04]  /*16240*/  STL.64 [R1+0x19e0], R8 ;  /* 0x0019e00801007387 */ /* 0x000fe80000100a00 */
[----:B0-----:R-:W3:Y:S01]  /*16250*/  LDL.64 R10, [R1+0x28] ;  /* 0x00002800010a7983 */ /* 0x001ee20000100a00 */
[----:B--2---:R-:W-:Y:S11]  /*16260*/  HMMA.16816.F32.BF16 R4, R20, R18, R4 ;  /* 0x000000121404723c */ /* 0x004ff60000041804 */
[----:B------:R-:W-:Y:S11]  /*16270*/  @!UPT UIADD3 URZ, URZ, URZ, URZ ;  /* 0x0000003f3f3ff290 */ /* 0x000ff6000fffe03f */
[----:B------:R-:W-:Y:S01]  /*16280*/  @!UPT UIADD3 URZ, URZ, URZ, URZ ;  /* 0x0000003f3f3ff290 */ /* 0x000fe2000fffe03f */
[----:B------:R-:W-:Y:S01]  /*16290*/  STL.64 [R1+0x530], R4 ;  /* 0x0005300401007387 */ /* 0x000fe20000100a00 */
[----:B------:R0:W-:Y:S03]  /*162a0*/  STL.64 [R1+0x538], R6 ;  /* 0x0005380601007387 */ /* 0x0001e60000100a00 */
[----:B0-----:R-:W3:Y:S01]  /*162b0*/  LDL.LU.64 R6, [R1+0x1a38] ;  /* 0x001a380001067983 */ /* 0x001ee20000300a00 */
[----:B------:R0:W-:Y:S02]  /*162c0*/  STL.64 [R1+0x19d8], R18 ;  /* 0x0019d81201007387 */ /* 0x0001e40000100a00 */
[----:B------:R-:W-:Y:S02]  /*162d0*/  IMAD.MOV.U32 R14, RZ, RZ, R29 ;  /* 0x000000ffff0e7224 */ /* 0x000fe400078e001d */
[----:B----4-:R-:W-:Y:S02]  /*162e0*/  IMAD.MOV.U32 R15, RZ, RZ, R3 ;  /* 0x000000ffff0f7224 */ /* 0x010fe400078e0003 */
[----:B0-----:R-:W-:-:S02]  /*162f0*/  IMAD.MOV.U32 R18, RZ, RZ, R2 ;  /* 0x000000ffff127224 */ /* 0x001fc400078e0002 */
[----:B------:R-:W-:Y:S01]  /*16300*/  IMAD.MOV.U32 R19, RZ, RZ, R0 ;  /* 0x000000ffff137224 */ /* 0x000fe200078e0000 */
[C---:B---3--:R-:W-:Y:S01]  /*16310*/  HMMA.16816.F32.BF16 R4, R20.reuse, R6, R24 ;  /* 0x000000061404723c */ /* 0x048fe20000041818 */
[----:B------:R-:W2:Y:S11]  /*16320*/  LDL.LU.64 R26, [R1+0x1a30] ;  /* 0x001a3000011a7983 */ /* 0x000eb60000300a00 */
[----:B------:R-:W-:Y:S11]  /*16330*/  @!UPT UIADD3 URZ, URZ, URZ, URZ ;  /* 0x0000003f3f3ff290 */ /* 0x000ff6000fffe03f */
[----:B------:R-:W-:Y:S01]  /*16340*/  @!UPT UIADD3 URZ, URZ, URZ, URZ ;  /* 0x0000003f3f3ff290 */ /* 0x000fe2000fffe03f */
[----:B------:R-:W-:Y:S02]  /*16350*/  IMAD.MOV.U32 R2, RZ, RZ, R6 ;  /* 0x000000ffff027224 */ /* 0x000fe400078e0006 */
[----:B------:R-:W-:Y:S02]  /*16360*/  IMAD.MOV.U32 R0, RZ, RZ, R7 ;  /* 0x000000ffff007224 */ /* 0x000fe400078e0007 */
[----:B------:R-:W-:Y:S02]  /*16370*/  IMAD.MOV.U32 R29, RZ, RZ, R4 ;  /* 0x000000ffff1d7224 */ /* 0x000fe400078e0004 */
[----:B------:R-:W-:Y:S01]  /*16380*/  IMAD.MOV.U32 R3, RZ, RZ, R5 ;  /* 0x000000ffff037224 */ /* 0x000fe200078e0005 */
[----:B------:R-:W2:Y:S01]  /*16390*/  LDL.LU.64 R6, [R1+0x1a28] ;  /* 0x001a280001067983 */ /* 0x000ea20000300a00 */
[----:B------:R-:W2:Y:S03]  /*163a0*/  LDL.LU.64 R4, [R1+0x1a20] ;  /* 0x001a200001047983 */ /* 0x000ea60000300a00 */
[----:B------:R-:W-:Y:S01]  /*163b0*/  STL [R1+0x185c], R3 ;  /* 0x00185c0301007387 */ /* 0x000fe20000100800 */
[----:B------:R-:W-:Y:S01]  /*163c0*/  STL [R1+0x1858], R29 ;  /* 0x0018581d01007387 */ /* 0x000fe20000100800 */
[C---:B--2---:R-:W-:Y:S11]  /*163d0*/  HMMA.16816.F32.BF16 R4, R20.reuse, R26, R4 ;  /* 0x0000001a1404723c */ /* 0x044ff60000041804 */
[----:B------:R-:W-:Y:S11]  /*163e0*/  @!UPT UIADD3 URZ, URZ, URZ, URZ ;  /* 0x0000003f3f3ff290 */ /* 0x000ff6000fffe03f */
[----:B------:R-:W-:Y:S01]  /*163f0*/  @!UPT UIADD3 URZ, URZ, URZ, URZ ;  /* 0x0000003f3f3ff290 */ /* 0x000fe2000fffe03f */
[----:B------:R0:W-:Y:S01]  /*16400*/  STL.64 [R1+0x650], R4 ;  /* 0x0006500401007387 */ /* 0x0001e20000100a00 */
[----:B------:R1:W-:Y:S02]  /*16410*/  STL.64 [R1+0x658], R6 ;  /* 0x0006580601007387 */ /* 0x0003e40000100a00 */
[----:B0-----:R-:W-:Y:S01]  /*16420*/  IMAD.MOV.U32 R5, RZ, RZ, R26 ;  /* 0x000000ffff057224 */ /* 0x001fe200078e001a */
[----:B-1----:R-:W2:Y:S01]  /*16430*/  LDL.LU.64 R6, [R1+0x1a18] ;  /* 0x001a180001067983 */ /* 0x002ea20000300a00 */
[----:B------:R-:W-:Y:S02]  /*16440*/  IMAD.MOV.U32 R4, RZ, RZ, R27 ;  /* 0x000000ffff047224 */ /* 0x000fe400078e001b */
[----:B------:R-:W2:Y:S02]  /*16450*/  LDL.LU.64 R26, [R1+0x1a10] ;  /* 0x001a1000011a7983 */ /* 0x000ea40000300a00 */
[----:B------:R-:W2:Y:S02]  /*16460*/  LDL.LU.64 R24, [R1+0x1a08] ;  /* 0x001a080001187983 */ /* 0x000ea40000300a00 */
[----:B--2---:R-:W-:Y:S01]  /*16470*/  HMMA.16816.F32.BF16 R20, R20, R6, R24 ;  /* 0x000000061414723c */ /* 0x004fe20000041818 */
[----:B------:R-:W2:Y:S01]  /*16480*/  LDL.LU.64 R26, [R1+0x1a00] ;  /* 0x001a0000011a7983 */ /* 0x000ea20000300a00 */
[----:B------:R-:W2:Y:S11]  /*16490*/  LDL.LU.64 R24, [R1+0x19f8] ;  /* 0x0019f80001187983 */ /* 0x000eb60000300a00 */
[----:B------:R-:W-:Y:S10]  /*164a0*/  @!UPT UIADD3 URZ, URZ, URZ, URZ ;  /* 0x0000003f3f3ff290 */ /* 0x000ff4000fffe03f */
[----:B------:R0:W-:Y:S01]  /*164b0*/  STL.64 [R1+0x640], R20 ;  /* 0x0006401401007387 */ /* 0x0001e20000100a00 */
[----:B------:R1:W-:Y:S03]  /*164c0*/  STL.64 [R1+0x648], R22 ;  /* 0x0006481601007387 */ /* 0x0003e60000100a00 */
[----:B0-----:R-:W3:Y:S01]  /*164d0*/  LDL.LU R20, [R1+0x240] ;  /* 0x0002400001147983 */ /* 0x001ee20000300800 */
[----:B------:R-:W3:Y:S02]  /*164e0*/  LDL.LU R21, [R1+0x244] ;  /* 0x0002440001157983 */ /* 0x000ee40000300800 */
[----:B-1----:R-:W3:Y:S02]  /*164f0*/  LDL.LU R22, [R1+0x248] ;  /* 0x0002480001167983 */ /* 0x002ee40000300800 */
[----:B------:R-:W3:Y:S01]  /*16500*/  LDL.LU R23, [R1+0x24c] ;  /* 0x00024c0001177983 */ /* 0x000ee20000300800 */
[----:B------:R0:W-:Y:S01]  /*16510*/  STL.64 [R1+0x19a0], R6 ;  /* 0x0019a00601007387 */ /* 0x0001e20000100a00 */
[----:B------:R-:W-:-:S02]  /*16520*/  IMAD.MOV.U32 R3, RZ, RZ, R11 ;  /* 0x000000ffff037224 */ /* 0x000fc400078e000b */
[----:B0-----:R-:W-:Y:S02]  /*16530*/  IMAD.MOV.U32 R6, RZ, RZ, R5 ;  /* 0x000000ffff067224 */ /* 0x001fe400078e0005 */
[----:B------:R-:W-:Y:S01]  /*16540*/  IMAD.MOV.U32 R7, RZ, RZ, R4 ;  /* 0x000000ffff077224 */ /* 0x000fe200078e0004 */
[C---:B--2---:R-:W-:Y:S08]  /*16550*/  HMMA.16816.F32.BF16 R12, R24.reuse, R10, R12 ;  /* 0x0000000a180c723c */ /* 0x044ff0000004180c */
[C---:B---3--:R-:W-:Y:S11]  /*16560*/  HMMA.16816.F32.BF16 R20, R24.reuse, R18, R20 ;  /* 0x000000121814723c */ /* 0x048ff60000041814 */
[----:B------:R-:W-:Y:S04]  /*16570*/  @!UPT UIADD3 URZ, URZ, URZ, URZ ;  /* 0x0000003f3f3ff290 */ /* 0x000fe8000fffe03f */
[----:B------:R-:W-:Y:S01]  /*16580*/  STL.64 [R1+0x730], R12 ;  /* 0x0007300c01007387 */ /* 0x000fe20000100a00 */
[----:B------:R0:W-:Y:S03]  /*16590*/  STL.64 [R1+0x738], R14 ;  /* 0x0007380e01007387 */ /* 0x0001e60000100a00 */
[----:B0-----:R-:W2:Y:S01]  /*165a0*/  LDL.LU.64 R14, [R1+0x19f0] ;  /* 0x0019f000010e7983 */ /* 0x001ea20000300a00 */
[----:B------:R-:W2:Y:S02]  /*165b0*/  LDL.LU R8, [R1+0x230] ;  /* 0x0002300001087983 */ /* 0x000ea40000300800 */
[----:B------:R-:W-:Y:S02]  /*165c0*/  IMAD.MOV.U32 R12, RZ, RZ, R10 ;  /* 0x000000ffff0c7224 */ /* 0x000fe400078e000a */
[----:B------:R-:W2:Y:S01]  /*165d0*/  LDL.LU R9, [R1+0x234] ;  /* 0x0002340001097983 */ /* 0x000ea20000300800 */
[----:B------:R-:W2:Y:S01]  /*165e0*/  LDL.LU R10, [R1+0x238] ;  /* 0x00023800010a7983 */ /* 0x000ea20000300800 */
[----:B------:R-:W2:Y:S02]  /*165f0*/  LDL.LU R11, [R1+0x23c] ;  /* 0x00023c00010b7983 */ /* 0x000ea40000300800 */
[----:B------:R-:W3:Y:S01]  /*16600*/  LDL.LU R16, [R1+0x220] ;  /* 0x0002200001107983 */ /* 0x000ee20000300800 */
[----:B------:R0:W-:Y:S01]  /*16610*/  STL.64 [R1+0x720], R20 ;  /* 0x0007201401007387 */ /* 0x0001e20000100a00 */
[----:B------:R1:W-:Y:S02]  /*16620*/  STL.64 [R1+0x728], R22 ;  /* 0x0007281601007387 */ /* 0x0003e40000100a00 */
[----:B------:R-:W3:Y:S02]  /*16630*/  LDL.LU R17, [R1+0x224] ;  /* 0x0002240001117983 */ /* 0x000ee40000300800 */
[----:B------:R-:W3:Y:S01]  /*16640*/  LDL.LU R18, [R1+0x228] ;  /* 0x0002280001127983 */ /* 0x000ee20000300800 */
[----:B------:R-:W3:Y:S01]  /*16650*/  LDL.LU R19, [R1+0x22c] ;  /* 0x00022c0001137983 */ /* 0x000ee20000300800 */
[----:B------:R4:W-:Y:S03]  /*16660*/  STL.64 [R1+0x19b8], R6 ;  /* 0x0019b80601007387 */ /* 0x0009e60000100a00 */
[----:B0-----:R-:W2:Y:S01]  /*16670*/  LDL.LU R20, [R1+0x100] ;  /* 0x0001000001147983 */ /* 0x001ea20000300800 */
[----:B------:R-:W2:Y:S02]  /*16680*/  LDL.LU R21, [R1+0x104] ;  /* 0x0001040001157983 */ /* 0x000ea40000300800 */
[----:B-1----:R-:W2:Y:S02]  /*16690*/  LDL.LU R22, [R1+0x108] ;  /* 0x0001080001167983 */ /* 0x002ea40000300800 */
[----:B------:R-:W2:Y:S01]  /*166a0*/  LDL.LU R23, [R1+0x10c] ;  /* 0x00010c0001177983 */ /* 0x000ea20000300800 */
[----:B----4-:R-:W4:Y:S04]  /*166b0*/  LDL.64 R6, [R1+0x38] ;  /* 0x0000380001067983 */ /* 0x010f280000100a00 */
[----:B----4-:R-:W-:Y:S01]  /*166c0*/  STL.64 [R1+0x19d0], R6 ;  /* 0x0019d00601007387 */ /* 0x010fe20000100a00 */
[----:B--2---:R-:W-:Y:S02]  /*166d0*/  STL.64 [R1+0x19b0], R22 ;  /* 0x0019b01601007387 */ /* 0x004fe40000100a00 */
[----:B------:R0:W-:Y:S02]  /*166e0*/  STL.64 [R1+0x19a8], R20 ;  /* 0x0019a81401007387 */ /* 0x0001e40000100a00 */
[----:B0-----:R-:W2:Y:S01]  /*166f0*/  LDL.LU R20, [R1+0x1f0] ;  /* 0x0001f00001147983 */ /* 0x001ea20000300800 */
[----:B------:R-:W2:Y:S02]  /*16700*/  LDL.LU R21, [R1+0x1f4] ;  /* 0x0001f40001157983 */ /* 0x000ea40000300800 */
[----:B------:R-:W4:Y:S02]  /*16710*/  LDL.LU R22, [R1+0x1f8] ;  /* 0x0001f80001167983 */ /* 0x000f240000300800 */
[----:B------:R-:W4:Y:S01]  /*16720*/  LDL.LU R23, [R1+0x1fc] ;  /* 0x0001fc0001177983 */ /* 0x000f220000300800 */
[C---:B------:R-:W-:Y:S01]  /*16730*/  HMMA.16816.F32.BF16 R8, R24.reuse, R14, R8 ;  /* 0x0000000e1808723c */ /* 0x040fe20000041808 */
[----:B------:R-:W3:Y:S01]  /*16740*/  LDL.LU R4, [R1+0x210] ;  /* 0x0002100001047983 */ /* 0x000ee20000300800 */
[----:B------:R-:W3:Y:S02]  /*16750*/  LDL.LU R5, [R1+0x214] ;  /* 0x0002140001057983 */ /* 0x000ee40000300800 */
[----:B------:R-:W3:Y:S02]  /*16760*/  LDL.LU R6, [R1+0x218] ;  /* 0x0002180001067983 */ /* 0x000ee40000300800 */
[----:B------:R-:W3:Y:S01]  /*16770*/  LDL.LU R7, [R1+0x21c] ;  /* 0x00021c0001077983 */ /* 0x000ee20000300800 */
[----:B----4-:R-:W-:Y:S01]  /*16780*/  STL.64 [R1+0x19c8], R22 ;  /* 0x0019c81601007387 */ /* 0x010fe20000100a00 */
[----:B--2---:R0:W-:Y:S03]  /*16790*/  STL.64 [R1+0x19c0], R20 ;  /* 0x0019c01401007387 */ /* 0x0041e60000100a00 */
[----:B0-----:R-:W2:Y:S01]  /*167a0*/  LDL.LU R20, [R1+0x200] ;  /* 0x0002000001147983 */ /* 0x001ea20000300800 */
[----:B------:R-:W2:Y:S02]  /*167b0*/  LDL.LU R21, [R1+0x204] ;  /* 0x0002040001157983 */ /* 0x000ea40000300800 */
[----:B------:R-:W2:Y:S02]  /*167c0*/  LDL.LU R22, [R1+0x208] ;  /* 0x0002080001167983 */ /* 0x000ea40000300800 */
[----:B------:R-:W2:Y:S07]  /*167d0*/  LDL.LU R23, [R1+0x20c] ;  /* 0x00020c0001177983 */ /* 0x000eae0000300800 */
[----:B------:R-:W-:Y:S01]  /*167e0*/  STL.64 [R1+0x710], R8 ;  /* 0x0007100801007387 */ /* 0x000fe20000100a00 */
[----:B------:R0:W-:Y:S03]  /*167f0*/  STL.64 [R1+0x718], R10 ;  /* 0x0007180a01007387 */ /* 0x0001e60000100a00 */
[----:B0-----:R-:W3:Y:S01]  /*16800*/  LDL.LU.64 R10, [R1+0x19e8] ;  /* 0x0019e800010a7983 */ /* 0x001ee20000300a00 */
[----:B------:R-:W4:Y:S02]  /*16810*/  LDL.LU.64 R8, [R1+0x19e0] ;  /* 0x0019e00001087983 */ /* 0x000f240000300a00 */
[----:B------:R0:W-:Y:S02]  /*16820*/  STL.64 [R1+0x1960], R14 ;  /* 0x0019600e01007387 */ /* 0x0001e40000100a00 */
[----:B0-----:R-:W2:Y:S01]  /*16830*/  LDL.64 R14, [R1+0x18] ;  /* 0x00001800010e7983 */ /* 0x001ea20000100a00 */
[C---:B---3--:R-:W-:Y:S03]  /*16840*/  HMMA.16816.F32.BF16 R16, R24.reuse, R10, R16 ;  /* 0x0000000a1810723c */ /* 0x048fe60000041810 */
[----:B--2---:R-:W-:Y:S11]  /*16850*/  STL.64 [R1+0x1978], R14 ;  /* 0x0019780e01007387 */ /* 0x004ff60000100a00 */
[----:B------:R-:W-:Y:S09]  /*16860*/  @!UPT UIADD3 URZ, URZ, URZ, URZ ;  /* 0x0000003f3f3ff290 */ /* 0x000ff2000fffe03f */
[----:B------:R-:W-:Y:S01]  /*16870*/  STL.64 [R1+0x700], R16 ;  /* 0x0007001001007387 */ /* 0x000fe20000100a00 */
[----:B------:R0:W-:Y:S03]  /*16880*/  STL.64 [R1+0x708], R18 ;  /* 0x0007081201007387 */ /* 0x0001e60000100a00 */
[----:B0-----:R-:W2:Y:S01]  /*16890*/  LDL.LU.64 R18, [R1+0x19d8] ;  /* 0x0019d80001127983 */ /* 0x001ea20000300a00 */
[----:B------:R-:W-:Y:S02]  /*168a0*/  STL.64 [R1+0x1958], R10 ;  /* 0x0019580a01007387 */ /* 0x000fe40000100a00 */
[----:B----4-:R0:W-:Y:S02]  /*168b0*/  STL.64 [R1+0x1950], R8 ;  /* 0x0019500801007387 */ /* 0x0101e40000100a00 */
[----:B0-----:R-:W3:Y:S01]  /*168c0*/  LDL.LU R8, [R1+0xd0] ;  /* 0x0000d00001087983 */ /* 0x001ee20000300800 */
[----:B------:R-:W3:Y:S02]  /*168d0*/  LDL.LU R9, [R1+0xd4] ;  /* 0x0000d40001097983 */ /* 0x000ee40000300800 */
[----:B------:R-:W4:Y:S02]  /*168e0*/  LDL.LU R10, [R1+0xd8] ;  /* 0x0000d800010a7983 */ /* 0x000f240000300800 */
[----:B------:R-:W4:Y:S02]  /*168f0*/  LDL.LU R11, [R1+0xdc] ;  /* 0x0000dc00010b7983 */ /* 0x000f240000300800 */
[----:B----4-:R-:W-:Y:S01]  /*16900*/  STL.64 [R1+0x1970], R10 ;  /* 0x0019700a01007387 */ /* 0x010fe20000100a00 */
[----:B---3--:R0:W-:Y:S03]  /*16910*/  STL.64 [R1+0x1968], R8 ;  /* 0x0019680801007387 */ /* 0x0081e60000100a00 */
[----:B0-----:R-:W3:Y:S01]  /*16920*/  LDL.LU R8, [R1+0xe0] ;  /* 0x0000e00001087983 */ /* 0x001ee20000300800 */
[----:B------:R-:W3:Y:S02]  /*16930*/  LDL.LU R9, [R1+0xe4] ;  /* 0x0000e40001097983 */ /* 0x000ee40000300800 */
[----:B------:R-:W4:Y:S02]  /*16940*/  LDL.LU R10, [R1+0xe8] ;  /* 0x0000e800010a7983 */ /* 0x000f240000300800 */
[----:B------:R-:W4:Y:S01]  /*16950*/  LDL.LU R11, [R1+0xec] ;  /* 0x0000ec00010b7983 */ /* 0x000f220000300800 */
[C---:B--2---:R-:W-:Y:S01]  /*16960*/  HMMA.16816.F32.BF16 R4, R24.reuse, R18, R4 ;  /* 0x000000121804723c */ /* 0x044fe20000041804 */
[----:B----4-:R-:W-:Y:S01]  /*16970*/  STL.64 [R1+0x1988], R10 ;  /* 0x0019880a01007387 */ /* 0x010fe20000100a00 */
[----:B---3--:R0:W-:Y:S03]  /*16980*/  STL.64 [R1+0x1980], R8 ;  /* 0x0019800801007387 */ /* 0x0081e60000100a00 */
[----:B0-----:R-:W2:Y:S01]  /*16990*/  LDL.LU R8, [R1+0xf0] ;  /* 0x0000f00001087983 */ /* 0x001ea20000300800 */
[----:B------:R-:W2:Y:S02]  /*169a0*/  LDL.LU R9, [R1+0xf4] ;  /* 0x0000f40001097983 */ /* 0x000ea40000300800 */
[----:B------:R-:W2:Y:S02]  /*169b0*/  LDL.LU R10, [R1+0xf8] ;  /* 0x0000f800010a7983 */ /* 0x000ea40000300800 */
[----:B------:R-:W2:Y:S11]  /*169c0*/  LDL.LU R11, [R1+0xfc] ;  /* 0x0000fc00010b7983 */ /* 0x000eb60000300800 */
[----:B------:R-:W-:Y:S02]  /*169d0*/  @!UPT UIADD3 URZ, URZ, URZ, URZ ;  /* 0x0000003f3f3ff290 */ /* 0x000fe4000fffe03f */
[----:B------:R-:W-:Y:S01]  /*169e0*/  STL.64 [R1+0x6f0], R4 ;  /* 0x0006f00401007387 */ /* 0x000fe20000100a00 */
[----:B------:R0:W-:Y:S03]  /*169f0*/  STL.64 [R1+0x6f8], R6 ;  /* 0x0006f80601007387 */ /* 0x0001e60000100a00 */
[----:B0-----:R-:W3:Y:S01]  /*16a00*/  LDL.LU.64 R6, [R1+0x19d0] ;  /* 0x0019d00001067983 */ /* 0x001ee20000300a00 */
[----:B------:R-:W-:Y:S02]  /*16a10*/  IMAD.MOV.U32 R14, RZ, RZ, R12 ;  /* 0x000000ffff0e7224 */ /* 0x000fe400078e000c */
[----:B------:R-:W-:Y:S01]  /*16a20*/  IMAD.MOV.U32 R15, RZ, RZ, R3 ;  /* 0x000000ffff0f7224 */ /* 0x000fe200078e0003 */
[C---:B---3--:R-:W-:Y:S01]  /*16a30*/  HMMA.16816.F32.BF16 R20, R24.reuse, R6, R20 ;  /* 0x000000061814723c */ /* 0x048fe20000041814 */
[----:B------:R-:W-:Y:S02]  /*16a40*/  IMAD.MOV.U32 R12, RZ, RZ, R6 ;  /* 0x000000ffff0c7224 */ /* 0x000fe400078e0006 */
[----:B------:R-:W-:Y:S11]  /*16a50*/  IMAD.MOV.U32 R3, RZ, RZ, R7 ;  /* 0x000000ffff037224 */ /* 0x000ff600078e0007 */
[----:B------:R-:W-:Y:S09]  /*16a60*/  @!UPT UIADD3 URZ, URZ, URZ, URZ ;  /* 0x0000003f3f3ff290 */ /* 0x000ff2000fffe03f */
[----:B------:R-:W-:Y:S01]  /*16a70*/  STL.64 [R1+0x6e0], R20 ;  /* 0x0006e01401007387 */ /* 0x000fe20000100a00 */
[----:B------:R0:W-:Y:S03]  /*16a80*/  STL.64 [R1+0x6e8], R22 ;  /* 0x0006e81601007387 */ /* 0x0001e60000100a00 */
[----:B0-----:R-:W3:Y:S01]  /*16a90*/  LDL.LU.64 R22, [R1+0x19c8] ;  /* 0x0019c80001167983 */ /* 0x001ee20000300a00 */
[----:B------:R-:W3:Y:S02]  /*16aa0*/  LDL.LU.64 R20, [R1+0x19c0] ;  /* 0x0019c00001147983 */ /* 0x000ee40000300a00 */
[----:B------:R-:W3:Y:S02]  /*16ab0*/  LDL.LU.64 R6, [R1+0x19b8] ;  /* 0x0019b80001067983 */ /* 0x000ee40000300a00 */
[C---:B---3--:R-:W-:Y:S01]  /*16ac0*/  HMMA.16816.F32.BF16 R4, R24.reuse, R6, R20 ;  /* 0x000000061804723c */ /* 0x048fe20000041814 */
[----:B------:R-:W3:Y:S01]  /*16ad0*/  LDL.LU.64 R22, [R1+0x19b0] ;  /* 0x0019b00001167983 */ /* 0x000ee20000300a00 */
[----:B------:R-:W3:Y:S11]  /*16ae0*/  LDL.LU.64 R20, [R1+0x19a8] ;  /* 0x0019a80001147983 */ /* 0x000ef60000300a00 */
[----:B------:R-:W-:Y:S10]  /*16af0*/  @!UPT UIADD3 URZ, URZ, URZ, URZ ;  /* 0x0000003f3f3ff290 */ /* 0x000ff4000fffe03f */
[----:B------:R-:W-:Y:S01]  /*16b00*/  STL.64 [R1+0x6d0], R4 ;  /* 0x0006d00401007387 */ /* 0x000fe20000100a00 */
[----:B------:R0:W-:Y:S03]  /*16b10*/  STL.64 [R1+0x6d8], R6 ;  /* 0x0006d80601007387 */ /* 0x0001e60000100a00 */
[----:B0-----:R-:W3:Y:S02]  /*16b20*/  LDL.LU.64 R6, [R1+0x19a0] ;  /* 0x0019a00001067983 */ /* 0x001ee40000300a00 */
[----:B---3--:R-:W-:Y:S07]  /*16b30*/  HMMA.16816.F32.BF16 R24, R24, R6, R20 ;  /* 0x000000061818723c */ /* 0x008fee0000041814 */
[----:B------:R-:W-:-:S02]  /*16b40*/  IMAD.MOV.U32 R21, RZ, RZ, R6 ;  /* 0x000000ffff157224 */ /* 0x000fc400078e0006 */
[----:B------:R-:W-:Y:S11]  /*16b50*/  IMAD.MOV.U32 R20, RZ, RZ, R7 ;  /* 0x000000ffff147224 */ /* 0x000ff600078e0007 */
[----:B------:R-:W-:Y:S03]  /*16b60*/  @!UPT UIADD3 URZ, URZ, URZ, URZ ;  /* 0x0000003f3f3ff290 */ /* 0x000fe6000fffe03f */
[----:B------:R-:W-:Y:S01]  /*16b70*/  STL.64 [R1+0x630], R24 ;  /* 0x0006301801007387 */ /* 0x000fe20000100a00 */
[----:B------:R0:W-:Y:S02]  /*16b80*/  STL.64 [R1+0x638], R26 ;  /* 0x0006381a01007387 */ /* 0x0001e40000100a00 */
[----:B------:R-:W2:Y:S02]  /*16b90*/  LDL.LU.64 R6, [R1+0x1998] ;  /* 0x0019980001067983 */ /* 0x000ea40000300a00 */
[----:B------:R-:W2:Y:S02]  /*16ba0*/  LDL.LU.64 R4, [R1+0x1990] ;  /* 0x0019900001047983 */ /* 0x000ea40000300a00 */
[----:B0-----:R-:W-:Y:S02]  /*16bb0*/  IMAD.MOV.U32 R26, RZ, RZ, R12 ;  /* 0x000000ffff1a7224 */ /* 0x001fe400078e000c */
[C---:B--2---:R-:W-:Y:S01]  /*16bc0*/  HMMA.16816.F32.BF16 R12, R4.reuse, R14, R8 ;  /* 0x0000000e040c723c */ /* 0x044fe20000041808 */
[----:B------:R-:W2:Y:S01]  /*16bd0*/  LDL.LU.64 R10, [R1+0x1988] ;  /* 0x00198800010a7983 */ /* 0x000ea20000300a00 */
[----:B------:R-:W2:Y:S11]  /*16be0*/  LDL.LU.64 R8, [R1+0x1980] ;  /* 0x0019800001087983 */ /* 0x000eb60000300a00 */
[----:B------:R-:W-:Y:S10]  /*16bf0*/  @!UPT UIADD3 URZ, URZ, URZ, URZ ;  /* 0x0000003f3f3ff290 */ /* 0x000ff4000fffe03f */
[----:B------:R-:W-:Y:S01]  /*16c00*/  STL.64 [R1+0x100], R12 ;  /* 0x0001000c01007387 */ /* 0x000fe20000100a00 */
[----:B------:R0:W-:Y:S03]  /*16c10*/  STL.64 [R1+0x108], R14 ;  /* 0x0001080e01007387 */ /* 0x0001e60000100a00 */
[----:B0-----:R-:W2:Y:S02]  /*16c20*/  LDL.LU.64 R14, [R1+0x1978] ;  /* 0x00197800010e7983 */ /* 0x001ea40000300a00 */
[C---:B--2---:R-:W-:Y:S01]  /*16c30*/  HMMA.16816.F32.BF16 R8, R4.reuse, R14, R8 ;  /* 0x0000000e0408723c */ /* 0x044fe20000041808 */
[----:B------:R-:W-:Y:S02]  /*16c40*/  IMAD.MOV.U32 R23, RZ, RZ, R14 ;  /* 0x000000ffff177224 */ /* 0x000fe400078e000e */
[----:B------:R-:W-:Y:S11]  /*16c50*/  IMAD.MOV.U32 R22, RZ, RZ, R15 ;  /* 0x000000ffff167224 */ /* 0x000ff600078e000f */
[----:B------:R-:W-:Y:S09]  /*16c60*/  @!UPT UIADD3 URZ, URZ, URZ, URZ ;  /* 0x0000003f3f3ff290 */ /* 0x000ff2000fffe03f */
[----:B------:R-:W-:Y:S01]  /*16c70*/  STL.64 [R1+0xf0], R8 ;  /* 0x0000f00801007387 */ /* 0x000fe20000100a00 */
[----:B------:R0:W-:Y:S03]  /*16c80*/  STL.64 [R1+0xf8], R10 ;  /* 0x0000f80a01007387 */ /* 0x0001e60000100a00 */
[----:B0-----:R-:W2:Y:S01]  /*16c90*/  LDL.LU.64 R10, [R1+0x1970] ;  /* 0x00197000010a7983 */ /* 0x001ea20000300a00 */
[----:B------:R-:W2:Y:S02]  /*16ca0*/  LDL.LU.64 R8, [R1+0x1968] ;  /* 0x0019680001087983 */ /* 0x000ea40000300a00 */
[----:B------:R-:W2:Y:S02]  /*16cb0*/  LDL.LU.64 R14, [R1+0x1960] ;  /* 0x00196000010e7983 */ /* 0x000ea40000300a00 */
[C---:B--2---:R-:W-:Y:S01]  /*16cc0*/  HMMA.16816.F32.BF16 R12, R4.reuse, R14, R8 ;  /* 0x0000000e040c723c */ /* 0x044fe20000041808 */
[----:B------:R-:W2:Y:S01]  /*16cd0*/  LDL.LU.64 R10, [R1+0x1958] ;  /* 0x00195800010a7983 */ /* 0x000ea20000300a00 */
[----:B------:R-:W3:Y:S11]  /*16ce0*/  LDL.LU.64 R8, [R1+0x1950] ;  /* 0x0019500001087983 */ /* 0x000ef60000300a00 */
[----:B------:R-:W-:Y:S10]  /*16cf0*/  @!UPT UIADD3 URZ, URZ, URZ, URZ ;  /* 0x0000003f3f3ff290 */ /* 0x000ff4000fffe03f */
[----:B------:R-:W-:Y:S01]  /*16d00*/  STL.64 [R1+0xe0], R12 ;  /* 0x0000e00c01007387 */ /* 0x000fe20000100a00 */
[----:B------:R0:W-:Y:S03]  /*16d10*/  STL.64 [R1+0xe8], R14 ;  /* 0x0000e80e01007387 */ /* 0x0001e60000100a00 */
[----:B0-----:R-:W4:Y:S01]  /*16d20*/  LDL.LU.64 R14, [R1+0x1948] ;  /* 0x00194800010e7983 */ /* 0x001f220000300a00 */
[----:B------:R-:W4:Y:S03]  /*16d30*/  LDL.LU.64 R12, [R1+0x1940] ;  /* 0x00194000010c7983 */ /* 0x000f260000300a00 */
[----:B--2---:R-:W-:Y:S01]  /*16d40*/  STL.64 [R1+0x1900], R10 ;  /* 0x0019000a01007387 */ /* 0x004fe20000100a00 */
[----:B---3--:R0:W-:Y:S01]  /*16d50*/  STL.64 [R1+0x18f8], R8 ;  /* 0x0018f80801007387 */ /* 0x0081e20000100a00 */
[C---:B----4-:R-:W-:Y:S11]  /*16d60*/  HMMA.16816.F32.BF16 R12, R4.reuse, R10, R12 ;  /* 0x0000000a040c723c */ /* 0x050ff6000004180c */
[----:B------:R-:W-:Y:S11]  /*16d70*/  @!UPT UIADD3 URZ, URZ, URZ, URZ ;  /* 0x0000003f3f3ff290 */ /* 0x000ff6000fffe03f */
[----:B------:R-:W-:Y:S01]  /*16d80*/  @!UPT UIADD3 URZ, URZ, URZ, URZ ;  /* 0x0000003f3f3ff290 */ /* 0x000fe2000fffe03f */
[----:B------:R-:W-:Y:S01]  /*16d90*/  STL.64 [R1+0xd0], R12 ;  /* 0x0000d00c01007387 */ /* 0x000fe20000100a00 */
[----:B------:R-:W-:Y:S02]  /*16da0*/  STL.64 [R1+0xd8], R14 ;  /* 0x0000d80e01007387 */ /* 0x000fe40000100a00 */
[----:B0-----:R-:W2:Y:S02]  /*16db0*/  LDL.LU R8, [R1+0x1d0] ;  /* 0x0001d00001087983 */ /* 0x001ea40000300800 */
[----:B------:R-:W2:Y:S01]  /*16dc0*/  LDL.LU R9, [R1+0x1d4] ;  /* 0x0001d40001097983 */ /* 0x000ea20000300800 */
[----:B------:R-:W2:Y:S01]  /*16dd0*/  LDL.LU R10, [R1+0x1d8] ;  /* 0x0001d800010a7983 */ /* 0x000ea20000300800 */
[----:B------:R-:W2:Y:S03]  /*16de0*/  LDL.LU R11, [R1+0x1dc] ;  /* 0x0001dc00010b7983 */ /* 0x000ea60000300800 */
[----:B------:R-:W0:Y:S04]  /*16df0*/  LDSM.16.MT88.4 R12, [R28+0x2180] ;  /* 0x002180001c0c783b */ /* 0x000e280000004200 */
[----:B0-----:R-:W-:Y:S01]  /*16e00*/  STL.64 [R1+0x1930], R14 ;  /* 0x0019300e01007387 */ /* 0x001fe20000100a00 */
[----:B------:R0:W-:Y:S03]  /*16e10*/  STL.64 [R1+0x1928], R12 ;  /* 0x0019280c01007387 */ /* 0x0001e60000100a00 */
[----:B0-----:R-:W3:Y:S01]  /*16e20*/  LDL.LU R12, [R1+0x280] ;  /* 0x00028000010c7983 */ /* 0x001ee20000300800 */
[----:B------:R-:W3:Y:S02]  /*16e30*/  LDL.LU R13, [R1+0x284] ;  /* 0x00028400010d7983 */ /* 0x000ee40000300800 */
[----:B------:R-:W3:Y:S02]  /*16e40*/  LDL.LU R14, [R1+0x288] ;  /* 0x00028800010e7983 */ /* 0x000ee40000300800 */
[----:B------:R-:W3:Y:S01]  /*16e50*/  LDL.LU R15, [R1+0x28c] ;  /* 0x00028c00010f7983 */ /* 0x000ee20000300800 */
[----:B--2---:R-:W-:Y:S01]  /*16e60*/  HMMA.16816.F32.BF16 R16, R4, R18, R8 ;  /* 0x000000120410723c */ /* 0x004fe20000041808 */
[----:B------:R-:W2:Y:S01]  /*16e70*/  LDL.64 R10, [R1+0x8] ;  /* 0x00000800010a7983 */ /* 0x000ea20000100a00 */
[----:B------:R-:W-:Y:S01]  /*16e80*/  IMAD.MOV.U32 R27, RZ, RZ, R3 ;  /* 0x000000ffff1b7224 */ /* 0x000fe200078e0003 */
[----:B------:R-:W-:-:S02]  /*16e90*/  LOP3.LUT R3, R28, 0x40, RZ, 0x3c, !PT ;  /* 0x000000401c037812 */ /* 0x000fc400078e3cff */
[----:B--2---:R3:W-:Y:S11]  /*16ea0*/  STL.64 [R1+0x1908], R10 ;  /* 0x0019080a01007387 */ /* 0x0047f60000100a00 */
[----:B------:R-:W-:Y:S07]  /*16eb0*/  @!UPT UIADD3 URZ, URZ, URZ, URZ ;  /* 0x0000003f3f3ff290 */ /* 0x000fee000fffe03f */
[----:B------:R-:W-:Y:S02]  /*16ec0*/  STL.64 [R1+0x600], R16 ;  /* 0x0006001001007387 */ /* 0x000fe40000100a00 */
[----:B------:R-:W-:Y:S02]  /*16ed0*/  STL.64 [R1+0x608], R18 ;  /* 0x0006081201007387 */ /* 0x000fe40000100a00 */
[----:B------:R-:W0:Y:S01]  /*16ee0*/  LDSM.16.MT88.4 R16, [R3+0x2000] ;  /* 0x002000000310783b */ /* 0x000e220000004200 */
[----:B---3--:R-:W-:Y:S03]  /*16ef0*/  HMMA.16816.F32.BF16 R8, R4, R26, R12 ;  /* 0x0000001a0408723c */ /* 0x008fe6000004180c */
[----:B0-----:R0:W-:Y:S01]  /*16f00*/  STL.64 [R1+0x18c0], R18 ;  /* 0x0018c01201007387 */ /* 0x0011e20000100a00 */
[----:B------:R-:W-:Y:S03]  /*16f10*/  STL.64 [R1+0x18b8], R16 ;  /* 0x0018b81001007387 */ /* 0x000fe60000100a00 */
[----:B0-----:R-:W2:Y:S01]  /*16f20*/  LDL.LU.64 R18, [R1+0x78] ;  /* 0x0000780001127983 */ /* 0x001ea20000300a00 */
[----:B------:R-:W2:Y:S11]  /*16f30*/  LDL.LU R24, [R1+0x390] ;  /* 0x0003900001187983 */ /* 0x000eb60000300800 */
[----:B------:R-:W-:Y:S04]  /*16f40*/  @!UPT UIADD3 URZ, URZ, URZ, URZ ;  /* 0x0000003f3f3ff290 */ /* 0x000fe8000fffe03f */
[----:B------:R-:W-:Y:S02]  /*16f50*/  STL.64 [R1+0x240], R8 ;  /* 0x0002400801007387 */ /* 0x000fe40000100a00 */
[----:B------:R0:W-:Y:S01]  /*16f60*/  STL.64 [R1+0x248], R10 ;  /* 0x0002480a01007387 */ /* 0x0001e20000100a00 */
[----:B------:R-:W2:Y:S01]  /*16f70*/  LDL.LU R25, [R1+0x394] ;  /* 0x0003940001197983 */ /* 0x000ea20000300800 */
[----:B------:R-:W2:Y:S02]  /*16f80*/  LDL.LU R26, [R1+0x398] ;  /* 0x00039800011a7983 */ /* 0x000ea40000300800 */
[----:B------:R-:W2:Y:S02]  /*16f90*/  LDL.LU R27, [R1+0x39c] ;  /* 0x00039c00011b7983 */ /* 0x000ea40000300800 */
[----:B0-----:R-:W-:Y:S02]  /*16fa0*/  IMAD.MOV.U32 R10, RZ, RZ, R23 ;  /* 0x000000ffff0a7224 */ /* 0x001fe400078e0017 */
[----:B------:R-:W-:-:S05]  /*16fb0*/  IMAD.MOV.U32 R11, RZ, RZ, R22 ;  /* 0x000000ffff0b7224 */ /* 0x000fca00078e0016 */
[----:B------:R0:W-:Y:S04]  /*16fc0*/  STL.64 [R1+0x1920], R10 ;  /* 0x0019200a01007387 */ /* 0x0001e80000100a00 */
[----:B0-----:R-:W3:Y:S01]  /*16fd0*/  LDL.64 R10, [R1+0x28] ;  /* 0x00002800010a7983 */ /* 0x001ee20000100a00 */
[----:B------:R-:W-:Y:S02]  /*16fe0*/  IMAD.MOV.U32 R14, RZ, RZ, R21 ;  /* 0x000000ffff0e7224 */ /* 0x000fe400078e0015 */
[----:B------:R-:W-:Y:S02]  /*16ff0*/  IMAD.MOV.U32 R15, RZ, RZ, R20 ;  /* 0x000000ffff0f7224 */ /* 0x000fe400078e0014 */
[----:B------:R-:W0:Y:S04]  /*17000*/  LDSM.16.MT88.4 R20, [R3+0x2080] ;  /* 0x002080000314783b */ /* 0x000e280000004200 */
[----:B---3--:R1:W-:Y:S01]  /*17010*/  STL.64 [R1+0x1938], R10 ;  /* 0x0019380a01007387 */ /* 0x0083e20000100a00 */
[----:B------:R-:W3:Y:S02]  /*17020*/  LDL.LU R8, [R1+0x380] ;  /* 0x0003800001087983 */ /* 0x000ee40000300800 */
[----:B------:R-:W3:Y:S01]  /*17030*/  LDL.LU R9, [R1+0x384] ;  /* 0x0003840001097983 */ /* 0x000ee20000300800 */
[----:B-1----:R-:W3:Y:S01]  /*17040*/  LDL.LU R10, [R1+0x388] ;  /* 0x00038800010a7983 */ /* 0x002ee20000300800 */
[----:B------:R-:W3:Y:S02]  /*17050*/  LDL.LU R11, [R1+0x38c] ;  /* 0x00038c00010b7983 */ /* 0x000ee40000300800 */
[----:B0-----:R-:W-:Y:S02]  /*17060*/  STL.64 [R1+0x1840], R22 ;  /* 0x0018401601007387 */ /* 0x001fe40000100a00 */
[----:B------:R0:W-:Y:S02]  /*17070*/  STL.64 [R1+0x1838], R20 ;  /* 0x0018381401007387 */ /* 0x0001e40000100a00 */
[----:B0-----:R-:W4:Y:S01]  /*17080*/  LDL.LU R20, [R1+0x430] ;  /* 0x0004300001147983 */ /* 0x001f220000300800 */
[----:B------:R-:W4:Y:S02]  /*17090*/  LDL.LU R21, [R1+0x434] ;  /* 0x0004340001157983 */ /* 0x000f240000300800 */
[----:B------:R-:W3:Y:S02]  /*170a0*/  LDL.LU R22, [R1+0x438] ;  /* 0x0004380001167983 */ /* 0x000ee40000300800 */
[----:B------:R-:W3:Y:S01]  /*170b0*/  LDL.LU R23, [R1+0x43c] ;  /* 0x00043c0001177983 */ /* 0x000ee20000300800 */
[C---:B--2---:R-:W-:Y:S01]  /*170c0*/  HMMA.16816.F32.BF16 R24, R4.reuse, R18, R24 ;  /* 0x000000120418723c */ /* 0x044fe20000041818 */
[----:B---3--:R-:W-:Y:S01]  /*170d0*/  STL.64 [R1+0x18f0], R22 ;  /* 0x0018f01601007387 */ /* 0x008fe20000100a00 */
[----:B----4-:R0:W-:Y:S03]  /*170e0*/  STL.64 [R1+0x18e8], R20 ;  /* 0x0018e81401007387 */ /* 0x0101e60000100a00 */
[----:B0-----:R-:W2:Y:S01]  /*170f0*/  LDL.LU R20, [R1+0x440] ;  /* 0x0004400001147983 */ /* 0x001ea20000300800 */
[----:B------:R-:W2:Y:S02]  /*17100*/  LDL.LU R21, [R1+0x444] ;  /* 0x0004440001157983 */ /* 0x000ea40000300800 */
[----:B------:R-:W3:Y:S02]  /*17110*/  LDL.LU R22, [R1+0x448] ;  /* 0x0004480001167983 */ /* 0x000ee40000300800 */
[----:B------:R-:W3:Y:S01]  /*17120*/  LDL.LU R23, [R1+0x44c] ;  /* 0x00044c0001177983 */ /* 0x000ee20000300800 */
[----:B------:R-:W-:Y:S01]  /*17130*/  HMMA.16816.F32.BF16 R4, R4, R14, R8 ;  /* 0x0000000e0404723c */ /* 0x000fe20000041808 */
[----:B---3--:R-:W-:Y:S01]  /*17140*/  STL.64 [R1+0x1918], R22 ;  /* 0x0019181601007387 */ /* 0x008fe20000100a00 */
[----:B--2---:R0:W-:Y:S03]  /*17150*/  STL.64 [R1+0x1910], R20 ;  /* 0x0019101401007387 */ /* 0x0041e60000100a00 */
[----:B0-----:R-:W2:Y:S01]  /*17160*/  LDL.LU R20, [R1+0x460] ;  /* 0x0004600001147983 */ /* 0x001ea20000300800 */
[----:B------:R-:W2:Y:S02]  /*17170*/  LDL.LU R21, [R1+0x464] ;  /* 0x0004640001157983 */ /* 0x000ea40000300800 */
[----:B------:R-:W2:Y:S02]  /*17180*/  LDL.LU R22, [R1+0x468] ;  /* 0x0004680001167983 */ /* 0x000ea40000300800 */
[----:B------:R-:W2:Y:S01]  /*17190*/  LDL.LU R23, [R1+0x46c] ;  /* 0x00046c0001177983 */ /* 0x000ea20000300800 */
[----:B------:R0:W-:Y:S01]  /*171a0*/  STL.64 [R1+0x18d0], R18 ;  /* 0x0018d01201007387 */ /* 0x0001e20000100a00 */
[----:B------:R-:W3:Y:S02]  /*171b0*/  LDL.LU R16, [R1+0x470] ;  /* 0x0004700001107983 */ /* 0x000ee40000300800 */
[----:B------:R-:W-:Y:S02]  /*171c0*/  STL.64 [R1+0x5f0], R24 ;  /* 0x0005f01801007387 */ /* 0x000fe40000100a00 */
[----:B------:R-:W-:Y:S02]  /*171d0*/  STL.64 [R1+0x5f8], R26 ;  /* 0x0005f81a01007387 */ /* 0x000fe40000100a00 */
[----:B------:R-:W1:Y:S04]  /*171e0*/  LDSM.16.MT88.4 R24, [R3+0x2100] ;  /* 0x002100000318783b */ /* 0x000e680000004200 */
[----:B------:R-:W3:Y:S04]  /*171f0*/  LDL.LU R17, [R1+0x474] ;  /* 0x0004740001117983 */ /* 0x000ee80000300800 */
[----:B0-----:R-:W3:Y:S01]  /*17200*/  LDL.LU R18, [R1+0x478] ;  /* 0x0004780001127983 */ /* 0x001ee20000300800 */
[----:B------:R-:W3:Y:S03]  /*17210*/  LDL.LU R19, [R1+0x47c] ;  /* 0x00047c0001137983 */ /* 0x000ee60000300800 */
[----:B-1----:R0:W-:Y:S01]  /*17220*/  STL.64 [R1+0x17a8], R26 ;  /* 0x0017a81a01007387 */ /* 0x0021e20000100a00 */
[----:B------:R-:W-:Y:S03]  /*17230*/  STL.64 [R1+0x17a0], R24 ;  /* 0x0017a01801007387 */ /* 0x000fe60000100a00 */
[----:B0-----:R-:W4:Y:S01]  /*17240*/  LDL.64 R26, [R1+0x48] ;  /* 0x00004800011a7983 */ /* 0x001f220000100a00 */
[----:B------:R-:W3:Y:S02]  /*17250*/  LDL.LU.64 R10, [R1+0x1938] ;  /* 0x00193800010a7983 */ /* 0x000ee40000300a00 */
[----:B------:R-:W3:Y:S02]  /*17260*/  LDL.LU.64 R14, [R1+0x1930] ;  /* 0x00193000010e7983 */ /* 0x000ee40000300a00 */
[----:B------:R-:W3:Y:S01]  /*17270*/  LDL.LU.64 R12, [R1+0x1928] ;  /* 0x00192800010c7983 */ /* 0x000ee20000300a00 */
[----:B------:R-:W-:Y:S01]  /*17280*/  STL.64 [R1+0x5b0], R4 ;  /* 0x0005b00401007387 */ /* 0x000fe20000100a00 */
[----:B------:R-:W-:Y:S02]  /*17290*/  STL.64 [R1+0x5b8], R6 ;  /* 0x0005b80601007387 */ /* 0x000fe40000100a00 */
[----:B------:R-:W0:Y:S02]  /*172a0*/  LDSM.16.MT88.4 R4, [R3+0x2180] ;  /* 0x002180000304783b */ /* 0x000e240000004200 */
[----:B0-----:R0:W-:Y:S02]  /*172b0*/  STL.64 [R1+0x1740], R6 ;  /* 0x0017400601007387 */ /* 0x0011e40000100a00 */
[----:B------:R1:W-:Y:S02]  /*172c0*/  STL.64 [R1+0x1738], R4 ;  /* 0x0017380401007387 */ /* 0x0003e40000100a00 */
[----:B0-----:R-:W2:Y:S01]  /*172d0*/  LDL.LU.64 R6, [R1+0x88] ;  /* 0x0000880001067983 */ /* 0x001ea20000300a00 */
[----:B---3--:R-:W-:Y:S01]  /*172e0*/  HMMA.16816.F32.BF16 R16, R12, R10, R16 ;  /* 0x0000000a0c10723c */ /* 0x008fe20000041810 */
[----:B------:R-:W-:-:S02]  /*172f0*/  IMAD.MOV.U32 R3, RZ, RZ, R11 ;  /* 0x000000ffff037224 */ /* 0x000fc400078e000b */
[----:B--2---:R0:W-:Y:S01]  /*17300*/  STL.64 [R1+0x18c8], R6 ;  /* 0x0018c80601007387 */ /* 0x0041e20000100a00 */
[----:B-1----:R-:W2:Y:S02]  /*17310*/  LDL.LU R4, [R1+0x450] ;  /* 0x0004500001047983 */ /* 0x002ea40000300800 */
[----:B------:R-:W2:Y:S01]  /*17320*/  LDL.LU R5, [R1+0x454] ;  /* 0x0004540001057983 */ /* 0x000ea20000300800 */
[----:B0-----:R-:W2:Y:S01]  /*17330*/  LDL.LU R6, [R1+0x458] ;  /* 0x0004580001067983 */ /* 0x001ea20000300800 */
[----:B------:R-:W2:Y:S11]  /*17340*/  LDL.LU R7, [R1+0x45c] ;  /* 0x00045c0001077983 */ /* 0x000eb60000300800 */
[----:B------:R-:W-:Y:S04]  /*17350*/  @!UPT UIADD3 URZ, URZ, URZ, URZ ;  /* 0x0000003f3f3ff290 */ /* 0x000fe8000fffe03f */
[----:B------:R0:W-:Y:S02]  /*17360*/  STL.64 [R1+0x5a0], R16 ;  /* 0x0005a01001007387 */ /* 0x0001e40000100a00 */
[----:B------:R-:W-:Y:S02]  /*17370*/  STL.64 [R1+0x5a8], R18 ;  /* 0x0005a81201007387 */ /* 0x000fe40000100a00 */
[----:B0-----:R-:W-:Y:S02]  /*17380*/  IMAD.MOV.U32 R16, RZ, RZ, R10 ;  /* 0x000000ffff107224 */ /* 0x001fe400078e000a */
[----:B------:R-:W3:Y:S02]  /*17390*/  LDL.LU.64 R10, [R1+0x1920] ;  /* 0x00192000010a7983 */ /* 0x000ee40000300a00 */
[C---:B---3--:R-:W-:Y:S02]  /*173a0*/  HMMA.16816.F32.BF16 R8, R12.reuse, R10, R20 ;  /* 0x0000000a0c08723c */ /* 0x048fe40000041814 */
[----:B------:R-:W3:Y:S01]  /*173b0*/  LDL.LU.64 R22, [R1+0x1918] ;  /* 0x0019180001167983 */ /* 0x000ee20000300a00 */
[----:B------:R-:W3:Y:S11]  /*173c0*/  LDL.LU.64 R20, [R1+0x1910] ;  /* 0x0019100001147983 */ /* 0x000ef60000300a00 */
[----:B------:R-:W-:Y:S09]  /*173d0*/  @!UPT UIADD3 URZ, URZ, URZ, URZ ;  /* 0x0000003f3f3ff290 */ /* 0x000ff2000fffe03f */
[----:B------:R-:W-:Y:S01]  /*173e0*/  STL.64 [R1+0x590], R8 ;  /* 0x0005900801007387 */ /* 0x000fe20000100a00 */
[----:B------:R0:W-:Y:S03]  /*173f0*/  STL.64 [R1+0x598], R10 ;  /* 0x0005980a01007387 */ /* 0x0001e60000100a00 */
[----:B0-----:R-:W2:Y:S02]  /*17400*/  LDL.LU.64 R10, [R1+0x1908] ;  /* 0x00190800010a7983 */ /* 0x001ea40000300a00 */
[C---:B--2---:R-:W-:Y:S11]  /*17410*/  HMMA.16816.F32.BF16 R4, R12.reuse, R10, R4 ;  /* 0x0000000a0c04723c */ /* 0x044ff60000041804 */
[----:B------:R-:W-:Y:S11]  /*17420*/  @!UPT UIADD3 URZ, URZ, URZ, URZ ;  /* 0x0000003f3f3ff290 */ /* 0x000ff6000fffe03f */
[----:B------:R-:W-:Y:S01]  /*17430*/  @!UPT UIADD3 URZ, URZ, URZ, URZ ;  /* 0x0000003f3f3ff290 */ /* 0x000fe2000fffe03f */
[----:B------:R0:W-:Y:S01]  /*17440*/  STL.64 [R1+0x580], R4 ;  /* 0x0005800401007387 */ /* 0x0001e20000100a00 */
[----:B------:R-:W-:Y:S02]  /*17450*/  STL.64 [R1+0x588], R6 ;  /* 0x0005880601007387 */ /* 0x000fe40000100a00 */
[----:B0-----:R-:W-:Y:S02]  /*17460*/  IMAD.MOV.U32 R5, RZ, RZ, R10 ;  /* 0x000000ffff057224 */ /* 0x001fe400078e000a */
[----:B------:R-:W-:Y:S02]  /*17470*/  IMAD.MOV.U32 R4, RZ, RZ, R11 ;  /* 0x000000ffff047224 */ /* 0x000fe400078e000b */
[----:B------:R-:W3:Y:S01]  /*17480*/  LDL.LU.64 R10, [R1+0x1900] ;  /* 0x00190000010a7983 */ /* 0x000ee20000300a00 */
[----:B------:R-:W2:Y:S01]  /*17490*/  LDL.LU.64 R8, [R1+0x18f8] ;  /* 0x0018f80001087983 */ /* 0x000ea20000300a00 */
[----:B---3--:R-:W-:Y:S11]  /*174a0*/  HMMA.16816.F32.BF16 R20, R12, R10, R20 ;  /* 0x0000000a0c14723c */ /* 0x008ff60000041814 */
[----:B------:R-:W-:Y:S11]  /*174b0*/  @!UPT UIADD3 URZ, URZ, URZ, URZ ;  /* 0x0000003f3f3ff290 */ /* 0x000ff6000fffe03f */
[----:B------:R-:W-:Y:S01]  /*174c0*/  @!UPT UIADD3 URZ, URZ, URZ, URZ ;  /* 0x0000003f3f3ff290 */ /* 0x000fe2000fffe03f */
[----:B------:R-:W-:Y:S01]  /*174d0*/  STL.64 [R1+0x570], R20 ;  /* 0x0005701401007387 */ /* 0x000fe20000100a00 */
[----:B------:R0:W-:Y:S03]  /*174e0*/  STL.64 [R1+0x578], R22 ;  /* 0x0005781601007387 */ /* 0x0001e60000100a00 */
[----:B0-----:R-:W4:Y:S01]  /*174f0*/  LDL.LU.64 R22, [R1+0x18f0] ;  /* 0x0018f00001167983 */ /* 0x001f220000300a00 */
[----:B------:R-:W4:Y:S02]  /*17500*/  LDL.LU.64 R20, [R1+0x18e8] ;  /* 0x0018e80001147983 */ /* 0x000f240000300a00 */
[----:B------:R0:W-:Y:S02]  /*17510*/  STL.64 [R1+0x1870], R10 ;  /* 0x0018700a01007387 */ /* 0x0001e40000100a00 */
[----:B--2---:R-:W-:Y:S02]  /*17520*/  STL.64 [R1+0x1868], R8 ;  /* 0x0018680801007387 */ /* 0x004fe40000100a00 */
[----:B0-----:R-:W-:-:S02]  /*17530*/  IMAD.MOV.U32 R10, RZ, RZ, R5 ;  /* 0x000000ffff0a7224 */ /* 0x001fc400078e0005 */
[----:B------:R-:W-:-:S05]  /*17540*/  IMAD.MOV.U32 R11, RZ, RZ, R4 ;  /* 0x000000ffff0b7224 */ /* 0x000fca00078e0004 */
[----:B------:R0:W-:Y:S04]  /*17550*/  STL.64 [R1+0x1888], R10 ;  /* 0x0018880a01007387 */ /* 0x0001e80000100a00 */
[----:B0-----:R-:W2:Y:S04]  /*17560*/  LDL.64 R10, [R1+0x18] ;  /* 0x00001800010a7983 */ /* 0x001ea80000100a00 */
[----:B--2---:R4:W-:Y:S01]  /*17570*/  STL.64 [R1+0x18a0], R10 ;  /* 0x0018a00a01007387 */ /* 0x0049e20000100a00 */
[----:B------:R-:W2:Y:S02]  /*17580*/  LDL.64 R18, [R1+0x38] ;  /* 0x0000380001127983 */ /* 0x000ea40000100a00 */
[----:B------:R-:W3:Y:S01]  /*17590*/  LDL.LU R4, [R1+0x410] ;  /* 0x0004100001047983 */ /* 0x000ee20000300800 */
[C---:B----4-:R-:W-:Y:S11]  /*175a0*/  HMMA.16816.F32.BF16 R8, R12.reuse, R26, R20 ;  /* 0x0000001a0c08723c */ /* 0x050ff60000041814 */
[----:B------:R-:W-:Y:S11]  /*175b0*/  @!UPT UIADD3 URZ, URZ, URZ, URZ ;  /* 0x0000003f3f3ff290 */ /* 0x000ff6000fffe03f */
[----:B------:R-:W-:Y:S01]  /*175c0*/  @!UPT UIADD3 URZ, URZ, URZ, URZ ;  /* 0x0000003f3f3ff290 */ /* 0x000fe2000fffe03f */
[----:B------:R-:W-:Y:S01]  /*175d0*/  STL.64 [R1+0x560], R8 ;  /* 0x0005600801007387 */ /* 0x000fe20000100a00 */
[----:B------:R-:W-:Y:S02]  /*175e0*/  STL.64 [R1+0x568], R10 ;  /* 0x0005680a01007387 */ /* 0x000fe40000100a00 */
[----:B------:R-:W3:Y:S02]  /*175f0*/  LDL.LU R5, [R1+0x414] ;  /* 0x0004140001057983 */ /* 0x000ee40000300800 */
[----:B------:R-:W4:Y:S01]  /*17600*/  LDL.LU R6, [R1+0x418] ;  /* 0x0004180001067983 */ /* 0x000f220000300800 */
[----:B------:R-:W4:Y:S04]  /*17610*/  LDL.LU R7, [R1+0x41c] ;  /* 0x00041c0001077983 */ /* 0x000f280000300800 */
[----:B----4-:R-:W-:Y:S01]  /*17620*/  STL.64 [R1+0x18e0], R6 ;  /* 0x0018e00601007387 */ /* 0x010fe20000100a00 */
[----:B---3--:R0:W-:Y:S03]  /*17630*/  STL.64 [R1+0x18d8], R4 ;  /* 0x0018d80401007387 */ /* 0x0081e60000100a00 */
[----:B0-----:R-:W2:Y:S01]  /*17640*/  LDL.LU R4, [R1+0x420] ;  /* 0x0004200001047983 */ /* 0x001ea20000300800 */
[----:B------:R-:W2:Y:S02]  /*17650*/  LDL.LU R5, [R1+0x424] ;  /* 0x0004240001057983 */ /* 0x000ea40000300800 */
[----:B------:R-:W2:Y:S02]  /*17660*/  LDL.LU R6, [R1+0x428] ;  /* 0x0004280001067983 */ /* 0x000ea40000300800 */
[----:B------:R-:W2:Y:S01]  /*17670*/  LDL.LU R7, [R1+0x42c] ;  /* 0x00042c0001077983 */ /* 0x000ea20000300800 */
[----:B------:R-:W3:Y:S01]  /*17680*/  LDL.LU R20, [R1+0x370] ;  /* 0x0003700001147983 */ /* 0x000ee20000300800 */
[----:B------:R-:W3:Y:S02]  /*17690*/  LDL.LU R21, [R1+0x374] ;  /* 0x0003740001157983 */ /* 0x000ee40000300800 */
[----:B------:R-:W3:Y:S02]  /*176a0*/  LDL.LU R22, [R1+0x378] ;  /* 0x0003780001167983 */ /* 0x000ee40000300800 */
[----:B------:R-:W3:Y:S01]  /*176b0*/  LDL.LU R23, [R1+0x37c] ;  /* 0x00037c0001177983 */ /* 0x000ee20000300800 */
[----:B------:R0:W-:Y:S01]  /*176c0*/  STL.64 [R1+0x1860], R26 ;  /* 0x0018601a01007387 */ /* 0x0001e20000100a00 */
[----:B------:R-:W4:Y:S02]  /*176d0*/  LDL.LU R24, [R1+0x3d0] ;  /* 0x0003d00001187983 */ /* 0x000f240000300800 */
[----:B------:R-:W4:Y:S01]  /*176e0*/  LDL.LU R25, [R1+0x3d4] ;  /* 0x0003d40001197983 */ /* 0x000f220000300800 */
[----:B0-----:R-:W2:Y:S01]  /*176f0*/  LDL.LU R26, [R1+0x3d8] ;  /* 0x0003d800011a7983 */ /* 0x001ea20000300800 */
[----:B------:R-:W2:Y:S03]  /*17700*/  LDL.LU R27, [R1+0x3dc] ;  /* 0x0003dc00011b7983 */ /* 0x000ea60000300800 */
[----:B--2---:R-:W-:Y:S01]  /*17710*/  STL.64 [R1+0x1880], R26 ;  /* 0x0018801a01007387 */ /* 0x004fe20000100a00 */
[----:B----4-:R0:W-:Y:S03]  /*17720*/  STL.64 [R1+0x1878], R24 ;  /* 0x0018781801007387 */ /* 0x0101e60000100a00 */
[----:B0-----:R-:W2:Y:S01]  /*17730*/  LDL.LU R24, [R1+0x3e0] ;  /* 0x0003e00001187983 */ /* 0x001ea20000300800 */
[----:B------:R-:W2:Y:S02]  /*17740*/  LDL.LU R25, [R1+0x3e4] ;  /* 0x0003e40001197983 */ /* 0x000ea40000300800 */
[----:B------:R-:W4:Y:S02]  /*17750*/  LDL.LU R26, [R1+0x3e8] ;  /* 0x0003e800011a7983 */ /* 0x000f240000300800 */
[----:B------:R-:W4:Y:S01]  /*17760*/  LDL.LU R27, [R1+0x3ec] ;  /* 0x0003ec00011b7983 */ /* 0x000f220000300800 */
[----:B------:R-:W-:Y:S01]  /*17770*/  HMMA.16816.F32.BF16 R4, R12, R18, R4 ;  /* 0x000000120c04723c */ /* 0x000fe20000041804 */
[----:B----4-:R-:W-:Y:S01]  /*17780*/  STL.64 [R1+0x1898], R26 ;  /* 0x0018981a01007387 */ /* 0x010fe20000100a00 */
[----:B--2---:R0:W-:Y:S03]  /*17790*/  STL.64 [R1+0x1890], R24 ;  /* 0x0018901801007387 */ /* 0x0041e60000100a00 */
[----:B0-----:R-:W2:Y:S01]  /*177a0*/  LDL.LU R24, [R1+0x3f0] ;  /* 0x0003f00001187983 */ /* 0x001ea20000300800 */
[----:B------:R-:W2:Y:S02]  /*177b0*/  LDL.LU R25, [R1+0x3f4] ;  /* 0x0003f40001197983 */ /* 0x000ea40000300800 */
[----:B------:R-:W4:Y:S02]  /*177c0*/  LDL.LU R26, [R1+0x3f8] ;  /* 0x0003f800011a7983 */ /* 0x000f240000300800 */
[----:B------:R-:W4:Y:S02]  /*177d0*/  LDL.LU R27, [R1+0x3fc] ;  /* 0x0003fc00011b7983 */ /* 0x000f240000300800 */
[----:B------:R-:W-:-:S02]  /*177e0*/  IMAD.MOV.U32 R11, RZ, RZ, R3 ;  /* 0x000000ffff0b7224 */ /* 0x000fc400078e0003 */
[----:B------:R-:W-:Y:S02]  /*177f0*/  IMAD.MOV.U32 R3, RZ, RZ, R18 ;  /* 0x000000ffff037224 */ /* 0x000fe400078e0012 */
[----:B------:R-:W-:Y:S01]  /*17800*/  IMAD.MOV.U32 R29, RZ, RZ, R19 ;  /* 0x000000ffff1d7224 */ /* 0x000fe200078e0013 */
[----:B----4-:R-:W-:Y:S01]  /*17810*/  STL.64 [R1+0x18b0], R26 ;  /* 0x0018b01a01007387 */ /* 0x010fe20000100a00 */
[----:B--2---:R0:W-:Y:S03]  /*17820*/  STL.64 [R1+0x18a8], R24 ;  /* 0x0018a81801007387 */ /* 0x0041e60000100a00 */
[----:B0-----:R-:W2:Y:S01]  /*17830*/  LDL.LU R24, [R1+0x400] ;  /* 0x0004000001187983 */ /* 0x001ea20000300800 */
[----:B------:R-:W2:Y:S02]  /*17840*/  LDL.LU R25, [R1+0x404] ;  /* 0x0004040001197983 */ /* 0x000ea40000300800 */
[----:B------:R-:W2:Y:S02]  /*17850*/  LDL.LU R26, [R1+0x408] ;  /* 0x00040800011a7983 */ /* 0x000ea40000300800 */
[----:B------:R-:W2:Y:S01]  /*17860*/  LDL.LU R27, [R1+0x40c] ;  /* 0x00040c00011b7983 */ /* 0x000ea20000300800 */
[----:B------:R-:W-:Y:S01]  /*17870*/  STL.64 [R1+0x550], R4 ;  /* 0x0005500401007387 */ /* 0x000fe20000100a00 */
[----:B------:R0:W-:Y:S03]  /*17880*/  STL.64 [R1+0x558], R6 ;  /* 0x0005580601007387 */ /* 0x0001e60000100a00 */
[----:B0-----:R-:W4:Y:S01]  /*17890*/  LDL.LU.64 R6, [R1+0x18e0] ;  /* 0x0018e00001067983 */ /* 0x001f220000300a00 */
[----:B------:R-:W4:Y:S02]  /*178a0*/  LDL.LU.64 R4, [R1+0x18d8] ;  /* 0x0018d80001047983 */ /* 0x000f240000300a00 */
[----:B------:R-:W4:Y:S02]  /*178b0*/  LDL.LU.64 R18, [R1+0x18d0] ;  /* 0x0018d00001127983 */ /* 0x000f240000300a00 */
[C---:B----4-:R-:W-:Y:S11]  /*178c0*/  HMMA.16816.F32.BF16 R4, R12.reuse, R18, R4 ;  /* 0x000000120c04723c */ /* 0x050ff60000041804 */
[----:B------:R-:W-:Y:S11]  /*178d0*/  @!UPT UIADD3 URZ, URZ, URZ, URZ ;  /* 0x0000003f3f3ff290 */ /* 0x000ff6000fffe03f */
[----:B------:R-:W-:Y:S01]  /*178e0*/  @!UPT UIADD3 URZ, URZ, URZ, URZ ;  /* 0x0000003f3f3ff290 */ /* 0x000fe2000fffe03f */
[----:B------:R-:W-:Y:S01]  /*178f0*/  STL.64 [R1+0x540], R4 ;  /* 0x0005400401007387 */ /* 0x000fe20000100a00 */
[----:B------:R0:W-:Y:S03]  /*17900*/  STL.64 [R1+0x548], R6 ;  /* 0x0005480601007387 */ /* 0x0001e60000100a00 */
[----:B0-----:R-:W3:Y:S01]  /*17910*/  LDL.LU.64 R6, [R1+0x18c8] ;  /* 0x0018c80001067983 */ /* 0x001ee20000300a00 */
[----:B------:R-:W-:Y:S02]  /*17920*/  IMAD.MOV.U32 R5, RZ, RZ, R18 ;  /* 0x000000ffff057224 */ /* 0x000fe400078e0012 */
[----:B------:R-:W-:Y:S02]  /*17930*/  IMAD.MOV.U32 R4, RZ, RZ, R19 ;  /* 0x000000ffff047224 */ /* 0x000fe400078e0013 */
[----:B------:R-:W-:Y:S01]  /*17940*/  IMAD.MOV.U32 R10, RZ, RZ, R16 ;  /* 0x000000ffff0a7224 */ /* 0x000fe200078e0010 */
[----:B------:R-:W2:Y:S01]  /*17950*/  LDL.LU.64 R18, [R1+0x18c0] ;  /* 0x0018c00001127983 */ /* 0x000ea20000300a00 */
[----:B------:R-:W2:Y:S01]  /*17960*/  LDL.LU.64 R16, [R1+0x18b8] ;  /* 0x0018b80001107983 */ /* 0x000ea20000300a00 */
[----:B---3--:R-:W-:Y:S02]  /*17970*/  HMMA.16816.F32.BF16 R12, R12, R6, R20 ;  /* 0x000000060c0c723c */ /* 0x008fe40000041814 */
[----:B------:R-:W3:Y:S11]  /*17980*/  LDL.LU R20, [R1+0x3a0] ;  /* 0x0003a00001147983 */ /* 0x000ef60000300800 */
[----:B------:R-:W-:Y:S10]  /*17990*/  @!UPT UIADD3 URZ, URZ, URZ, URZ ;  /* 0x0000003f3f3ff290 */ /* 0x000ff4000fffe03f */
[----:B------:R-:W-:Y:S01]  /*179a0*/  STL.64 [R1+0x390], R12 ;  /* 0x0003900c01007387 */ /* 0x000fe20000100a00 */
[----:B------:R-:W-:Y:S02]  /*179b0*/  STL.64 [R1+0x398], R14 ;  /* 0x0003980e01007387 */ /* 0x000fe40000100a00 */
[----:B------:R-:W3:Y:S02]  /*179c0*/  LDL.LU R21, [R1+0x3a4] ;  /* 0x0003a40001157983 */ /* 0x000ee40000300800 */
[----:B------:R-:W4:Y:S01]  /*179d0*/  LDL.LU R22, [R1+0x3a8] ;  /* 0x0003a80001167983 */ /* 0x000f220000300800 */
[----:B------:R-:W4:Y:S01]  /*179e0*/  LDL.LU R23, [R1+0x3ac] ;  /* 0x0003ac0001177983 */ /* 0x000f220000300800 */
[----:B--2---:R-:W-:Y:S03]  /*179f0*/  HMMA.16816.F32.BF16 R8, R16, R10, R24 ;  /* 0x0000000a1008723c */ /* 0x004fe60000041818 */
[----:B----4-:R-:W-:Y:S01]  /*17a00*/  STL.64 [R1+0x1850], R22 ;  /* 0x0018501601007387 */ /* 0x010fe20000100a00 */
[----:B---3--:R0:W-:Y:S03]  /*17a10*/  STL.64 [R1+0x1848], R20 ;  /* 0x0018481401007387 */ /* 0x0081e60000100a00 */
[----:B0-----:R-:W2:Y:S01]  /*17a20*/  LDL.LU R20, [R1+0x3b0] ;  /* 0x0003b00001147983 */ /* 0x001ea20000300800 */
[----:B------:R-:W2:Y:S02]  /*17a30*/  LDL.LU R21, [R1+0x3b4] ;  /* 0x0003b40001157983 */ /* 0x000ea40000300800 */
[----:B------:R-:W2:Y:S02]  /*17a40*/  LDL.LU R22, [R1+0x3b8] ;  /* 0x0003b80001167983 */ /* 0x000ea40000300800 */
[----:B------:R-:W2:Y:S01]  /*17a50*/  LDL.LU R23, [R1+0x3bc] ;  /* 0x0003bc0001177983 */ /* 0x000ea20000300800 */
[----:B------:R-:W3:Y:S01]  /*17a60*/  LDL.LU.64 R26, [R1+0x18b0] ;  /* 0x0018b000011a7983 */ /* 0x000ee20000300a00 */
[----:B------:R-:W3:Y:S09]  /*17a70*/  LDL.LU.64 R24, [R1+0x18a8] ;  /* 0x0018a80001187983 */ /* 0x000ef20000300a00 */
[----:B------:R-:W-:Y:S02]  /*17a80*/  STL.64 [R1+0x520], R8 ;  /* 0x0005200801007387 */ /* 0x000fe40000100a00 */
[----:B------:R0:W-:Y:S02]  /*17a90*/  STL.64 [R1+0x528], R10 ;  /* 0x0005280a01007387 */ /* 0x0001e40000100a00 */
[----:B0-----:R-:W3:Y:S01]  /*17aa0*/  LDL.LU.64 R10, [R1+0x18a0] ;  /* 0x0018a000010a7983 */ /* 0x001ee20000300a00 */
[----:B------:R-:W-:-:S02]  /*17ab0*/  IMAD.MOV.U32 R14, RZ, RZ, R5 ;  /* 0x000000ffff0e7224 */ /* 0x000fc400078e0005 */
        /* <DEDUP_REMOVED lines=16> */
[----:B0-----:R-:W3:Y:S01]  /*17bc0*/  LDL.LU.64 R10, [R1+0x1870] ;  /* 0x00187000010a7983 */ /* 0x001ee20000300a00 */
[----:B------:R-:W4:Y:S01]  /*17bd0*/  LDL.LU.64 R8, [R1+0x1868] ;  /* 0x0018680001087983 */ /* 0x000f220000300a00 */
[C---:B---3--:R-:W-:Y:S11]  /*17be0*/  HMMA.16816.F32.BF16 R24, R16.reuse, R10, R24 ;  /* 0x0000000a1018723c */ /* 0x048ff60000041818 */
[----:B------:R-:W-:Y:S11]  /*17bf0*/  @!UPT UIADD3 URZ, URZ, URZ, URZ ;  /* 0x0000003f3f3ff290 */ /* 0x000ff6000fffe03f */
[----:B------:R-:W-:Y:S01]  /*17c00*/  @!UPT UIADD3 URZ, URZ, URZ, URZ ;  /* 0x0000003f3f3ff290 */ /* 0x000fe2000fffe03f */
[----:B------:R-:W-:Y:S01]  /*17c10*/  STL.64 [R1+0x4f0], R24 ;  /* 0x0004f01801007387 */ /* 0x000fe20000100a00 */
[----:B------:R0:W-:Y:S03]  /*17c20*/  STL.64 [R1+0x4f8], R26 ;  /* 0x0004f81a01007387 */ /* 0x0001e60000100a00 */
[----:B0-----:R-:W3:Y:S01]  /*17c30*/  LDL.LU.64 R26, [R1+0x1860] ;  /* 0x00186000011a7983 */ /* 0x001ee20000300a00 */
[----:B------:R-:W-:Y:S02]  /*17c40*/  STL.64 [R1+0x1800], R10 ;  /* 0x0018000a01007387 */ /* 0x000fe40000100a00 */
[----:B----4-:R0:W-:Y:S02]  /*17c50*/  STL.64 [R1+0x17f8], R8 ;  /* 0x0017f80801007387 */ /* 0x0101e40000100a00 */
[----:B0-----:R-:W3:Y:S01]  /*17c60*/  LDL.LU R8, [R1+0x3c0] ;  /* 0x0003c00001087983 */ /* 0x001ee20000300800 */
[----:B------:R-:W3:Y:S02]  /*17c70*/  LDL.LU R9, [R1+0x3c4] ;  /* 0x0003c40001097983 */ /* 0x000ee40000300800 */
[----:B------:R-:W3:Y:S02]  /*17c80*/  LDL.LU R10, [R1+0x3c8] ;  /* 0x0003c800010a7983 */ /* 0x000ee40000300800 */
[----:B------:R-:W3:Y:S02]  /*17c90*/  LDL.LU R11, [R1+0x3cc] ;  /* 0x0003cc00010b7983 */ /* 0x000ee40000300800 */
[----:B---3--:R-:W-:Y:S11]  /*17ca0*/  HMMA.16816.F32.BF16 R8, R16, R26, R8 ;  /* 0x0000001a1008723c */ /* 0x008ff60000041808 */
[----:B------:R-:W-:Y:S11]  /*17cb0*/  @!UPT UIADD3 URZ, URZ, URZ, URZ ;  /* 0x0000003f3f3ff290 */ /* 0x000ff6000fffe03f */
[----:B------:R-:W-:Y:S01]  /*17cc0*/  @!UPT UIADD3 URZ, URZ, URZ, URZ ;  /* 0x0000003f3f3ff290 */ /* 0x000fe2000fffe03f */
[----:B------:R0:W-:Y:S01]  /*17cd0*/  STL.64 [R1+0x4e0], R8 ;  /* 0x0004e00801007387 */ /* 0x0001e20000100a00 */
[----:B------:R-:W-:Y:S02]  /*17ce0*/  STL.64 [R1+0x4e8], R10 ;  /* 0x0004e80a01007387 */ /* 0x000fe40000100a00 */
[----:B------:R-:W3:Y:S02]  /*17cf0*/  LDL.LU R24, [R1+0x1e0] ;  /* 0x0001e00001187983 */ /* 0x000ee40000300800 */
[----:B------:R-:W3:Y:S02]  /*17d00*/  LDL.LU R25, [R1+0x1e4] ;  /* 0x0001e40001197983 */ /* 0x000ee40000300800 */
[----:B0-----:R-:W-:Y:S02]  /*17d10*/  IMAD.MOV.U32 R9, RZ, RZ, R26 ;  /* 0x000000ffff097224 */ /* 0x001fe400078e001a */
[----:B------:R-:W-:Y:S01]  /*17d20*/  IMAD.MOV.U32 R8, RZ, RZ, R27 ;  /* 0x000000ffff087224 */ /* 0x000fe200078e001b */
[----:B------:R-:W4:Y:S01]  /*17d30*/  LDL.LU R26, [R1+0x1e8] ;  /* 0x0001e800011a7983 */ /* 0x000f220000300800 */
[----:B------:R-:W4:Y:S03]  /*17d40*/  LDL.LU R27, [R1+0x1ec] ;  /* 0x0001ec00011b7983 */ /* 0x000f260000300800 */
[----:B----4-:R-:W-:Y:S01]  /*17d50*/  STL.64 [R1+0x17b8], R26 ;  /* 0x0017b81a01007387 */ /* 0x010fe20000100a00 */
[----:B---3--:R0:W-:Y:S03]  /*17d60*/  STL.64 [R1+0x17b0], R24 ;  /* 0x0017b01801007387 */ /* 0x0081e60000100a00 */
[----:B0-----:R-:W3:Y:S01]  /*17d70*/  LDL.LU R24, [R1+0x290] ;  /* 0x0002900001187983 */ /* 0x001ee20000300800 */
[----:B------:R-:W3:Y:S02]  /*17d80*/  LDL.LU R25, [R1+0x294] ;  /* 0x0002940001197983 */ /* 0x000ee40000300800 */
[----:B------:R-:W4:Y:S02]  /*17d90*/  LDL.LU R26, [R1+0x298] ;  /* 0x00029800011a7983 */ /* 0x000f240000300800 */
[----:B------:R-:W4:Y:S02]  /*17da0*/  LDL.LU R27, [R1+0x29c] ;  /* 0x00029c00011b7983 */ /* 0x000f240000300800 */
[----:B----4-:R0:W-:Y:S02]  /*17db0*/  STL.64 [R1+0x17c8], R26 ;  /* 0x0017c81a01007387 */ /* 0x0101e40000100a00 */
[----:B0-----:R-:W-:-:S02]  /*17dc0*/  IMAD.MOV.U32 R26, RZ, RZ, R3 ;  /* 0x000000ffff1a7224 */ /* 0x001fc400078e0003 */
[----:B------:R-:W-:-:S07]  /*17dd0*/  IMAD.MOV.U32 R27, RZ, RZ, R29 ;  /* 0x000000ffff1b7224 */ /* 0x000fce00078e001d */
[----:B--2---:R-:W-:Y:S01]  /*17de0*/  HMMA.16816.F32.BF16 R20, R16, R26, R20 ;  /* 0x0000001a1014723c */ /* 0x004fe20000041814 */
[----:B---3--:R-:W-:Y:S01]  /*17df0*/  STL.64 [R1+0x17c0], R24 ;  /* 0x0017c01801007387 */ /* 0x008fe20000100a00 */
[----:B------:R-:W2:Y:S02]  /*17e00*/  LDL.LU R3, [R1+0x185c] ;  /* 0x00185c0001037983 */ /* 0x000ea40000300800 */
[----:B------:R-:W3:Y:S11]  /*17e10*/  LDL.LU R29, [R1+0x1858] ;  /* 0x00185800011d7983 */ /* 0x000ef60000300800 */
[----:B------:R-:W-:Y:S08]  /*17e20*/  @!UPT UIADD3 URZ, URZ, URZ, URZ ;  /* 0x0000003f3f3ff290 */ /* 0x000ff0000fffe03f */
[----:B------:R-:W-:Y:S01]  /*17e30*/  STL.64 [R1+0x4d0], R20 ;  /* 0x0004d01401007387 */ /* 0x000fe20000100a00 */
[----:B------:R0:W-:Y:S03]  /*17e40*/  STL.64 [R1+0x4d8], R22 ;  /* 0x0004d81601007387 */ /* 0x0001e60000100a00 */
[----:B0-----:R-:W4:Y:S01]  /*17e50*/  LDL.LU.64 R22, [R1+0x1850] ;  /* 0x0018500001167983 */ /* 0x001f220000300a00 */
[----:B------:R-:W4:Y:S02]  /*17e60*/  LDL.LU.64 R20, [R1+0x1848] ;  /* 0x0018480001147983 */ /* 0x000f240000300a00 */
[----:B------:R0:W-:Y:S02]  /*17e70*/  STL.64 [R1+0x17d8], R26 ;  /* 0x0017d81a01007387 */ /* 0x0001e40000100a00 */
[----:B0-----:R-:W-:Y:S02]  /*17e80*/  IMAD.MOV.U32 R26, RZ, RZ, R9 ;  /* 0x000000ffff1a7224 */ /* 0x001fe400078e0009 */
[----:B------:R-:W-:-:S05]  /*17e90*/  IMAD.MOV.U32 R27, RZ, RZ, R8 ;  /* 0x000000ffff1b7224 */ /* 0x000fca00078e0008 */
[----:B------:R0:W-:Y:S01]  /*17ea0*/  STL.64 [R1+0x17f0], R26 ;  /* 0x0017f01a01007387 */ /* 0x0001e20000100a00 */
[----:B------:R-:W2:Y:S01]  /*17eb0*/  LDL.LU.64 R10, [R1+0x8] ;  /* 0x00000800010a7983 */ /* 0x000ea20000300a00 */
[----:B----4-:R-:W-:Y:S02]  /*17ec0*/  HMMA.16816.F32.BF16 R20, R16, R14, R20 ;  /* 0x0000000e1014723c */ /* 0x010fe40000041814 */
[----:B--2---:R1:W-:Y:S11]  /*17ed0*/  STL.64 [R1+0x1818], R10 ;  /* 0x0018180a01007387 */ /* 0x0043f60000100a00 */
[----:B------:R-:W-:Y:S10]  /*17ee0*/  @!UPT UIADD3 URZ, URZ, URZ, URZ ;  /* 0x0000003f3f3ff290 */ /* 0x000ff4000fffe03f */
[----:B------:R2:W-:Y:S02]  /*17ef0*/  STL.64 [R1+0x4c0], R20 ;  /* 0x0004c01401007387 */ /* 0x0005e40000100a00 */
[----:B------:R4:W-:Y:S02]  /*17f00*/  STL.64 [R1+0x4c8], R22 ;  /* 0x0004c81601007387 */ /* 0x0009e40000100a00 */
[----:B------:R-:W3:Y:S01]  /*17f10*/  LDL.LU R24, [R1+0x2c0] ;  /* 0x0002c00001187983 */ /* 0x000ee20000300800 */
[----:B------:R-:W3:Y:S01]  /*17f20*/  LDL.LU R25, [R1+0x2c4] ;  /* 0x0002c40001197983 */ /* 0x000ee20000300800 */
[----:B0-----:R-:W3:Y:S02]  /*17f30*/  LDL.LU R26, [R1+0x2c8] ;  /* 0x0002c800011a7983 */ /* 0x001ee40000300800 */
[----:B------:R-:W3:Y:S02]  /*17f40*/  LDL.LU R27, [R1+0x2cc] ;  /* 0x0002cc00011b7983 */ /* 0x000ee40000300800 */
[----:B-1----:R-:W-:-:S02]  /*17f50*/  IMAD.MOV.U32 R10, RZ, RZ, R5 ;  /* 0x000000ffff0a7224 */ /* 0x002fc400078e0005 */
[----:B------:R-:W-:Y:S01]  /*17f60*/  IMAD.MOV.U32 R11, RZ, RZ, R4 ;  /* 0x000000ffff0b7224 */ /* 0x000fe200078e0004 */
[----:B--2---:R-:W2:Y:S01]  /*17f70*/  LDL.LU R20, [R1+0x300] ;  /* 0x0003000001147983 */ /* 0x004ea20000300800 */
[----:B------:R-:W2:Y:S02]  /*17f80*/  LDL.LU R21, [R1+0x304] ;  /* 0x0003040001157983 */ /* 0x000ea40000300800 */
[----:B----4-:R-:W2:Y:S02]  /*17f90*/  LDL.LU R22, [R1+0x308] ;  /* 0x0003080001167983 */ /* 0x010ea40000300800 */
[----:B------:R-:W2:Y:S01]  /*17fa0*/  LDL.LU R23, [R1+0x30c] ;  /* 0x00030c0001177983 */ /* 0x000ea20000300800 */
[----:B------:R-:W-:Y:S04]  /*17fb0*/  STL.64 [R1+0x1830], R10 ;  /* 0x0018300a01007387 */ /* 0x000fe80000100a00 */
[----:B---3--:R-:W-:Y:S01]  /*17fc0*/  STL.64 [R1+0x1810], R26 ;  /* 0x0018101a01007387 */ /* 0x008fe20000100a00 */
[----:B------:R0:W-:Y:S03]  /*17fd0*/  STL.64 [R1+0x1808], R24 ;  /* 0x0018081801007387 */ /* 0x0001e60000100a00 */
[----:B0-----:R-:W3:Y:S01]  /*17fe0*/  LDL.LU R24, [R1+0x2d0] ;  /* 0x0002d00001187983 */ /* 0x001ee20000300800 */
[----:B------:R-:W3:Y:S02]  /*17ff0*/  LDL.LU R25, [R1+0x2d4] ;  /* 0x0002d40001197983 */ /* 0x000ee40000300800 */
[----:B------:R-:W4:Y:S02]  /*18000*/  LDL.LU R26, [R1+0x2d8] ;  /* 0x0002d800011a7983 */ /* 0x000f240000300800 */
[----:B------:R-:W4:Y:S01]  /*18010*/  LDL.LU R27, [R1+0x2dc] ;  /* 0x0002dc00011b7983 */ /* 0x000f220000300800 */
[----:B------:R-:W3:Y:S01]  /*18020*/  LDL.LU R8, [R1+0x2f0] ;  /* 0x0002f00001087983 */ /* 0x000ee20000300800 */
[----:B------:R-:W3:Y:S02]  /*18030*/  LDL.LU R9, [R1+0x2f4] ;  /* 0x0002f40001097983 */ /* 0x000ee40000300800 */
[----:B------:R-:W3:Y:S02]  /*18040*/  LDL.LU R10, [R1+0x2f8] ;  /* 0x0002f800010a7983 */ /* 0x000ee40000300800 */
[----:B------:R-:W3:Y:S01]  /*18050*/  LDL.LU R11, [R1+0x2fc] ;  /* 0x0002fc00010b7983 */ /* 0x000ee20000300800 */
[----:B--2---:R-:W-:Y:S01]  /*18060*/  HMMA.16816.F32.BF16 R16, R16, R6, R20 ;  /* 0x000000061010723c */ /* 0x004fe20000041814 */
[----:B----4-:R-:W-:Y:S01]  /*18070*/  STL.64 [R1+0x1828], R26 ;  /* 0x0018281a01007387 */ /* 0x010fe20000100a00 */
[----:B---3--:R0:W-:Y:S03]  /*18080*/  STL.64 [R1+0x1820], R24 ;  /* 0x0018201801007387 */ /* 0x0081e60000100a00 */
[----:B0-----:R-:W2:Y:S01]  /*18090*/  LDL.LU R24, [R1+0x2e0] ;  /* 0x0002e00001187983 */ /* 0x001ea20000300800 */
[----:B------:R-:W2:Y:S02]  /*180a0*/  LDL.LU R25, [R1+0x2e4] ;  /* 0x0002e40001197983 */ /* 0x000ea40000300800 */
[----:B------:R-:W2:Y:S02]  /*180b0*/  LDL.LU R26, [R1+0x2e8] ;  /* 0x0002e800011a7983 */ /* 0x000ea40000300800 */
[----:B------:R-:W2:Y:S01]  /*180c0*/  LDL.LU R27, [R1+0x2ec] ;  /* 0x0002ec00011b7983 */ /* 0x000ea20000300800 */
[----:B------:R0:W-:Y:S01]  /*180d0*/  STL.64 [R1+0x17d0], R14 ;  /* 0x0017d00e01007387 */ /* 0x0001e20000100a00 */
[----:B------:R-:W3:Y:S02]  /*180e0*/  LDL.LU R12, [R1+0x2a0] ;  /* 0x0002a000010c7983 */ /* 0x000ee40000300800 */
[----:B------:R-:W3:Y:S01]  /*180f0*/  LDL.LU R13, [R1+0x2a4] ;  /* 0x0002a400010d7983 */ /* 0x000ee20000300800 */
[----:B0-----:R-:W4:Y:S01]  /*18100*/  LDL.LU R14, [R1+0x2a8] ;  /* 0x0002a800010e7983 */ /* 0x001f220000300800 */
[----:B------:R-:W4:Y:S03]  /*18110*/  LDL.LU R15, [R1+0x2ac] ;  /* 0x0002ac00010f7983 */ /* 0x000f260000300800 */
[----:B----4-:R-:W-:Y:S01]  /*18120*/  STL.64 [R1+0x17e8], R14 ;  /* 0x0017e80e01007387 */ /* 0x010fe20000100a00 */
[----:B---3--:R0:W-:Y:S03]  /*18130*/  STL.64 [R1+0x17e0], R12 ;  /* 0x0017e00c01007387 */ /* 0x0081e60000100a00 */
[----:B0-----:R-:W3:Y:S01]  /*18140*/  LDL.LU R12, [R1+0x2b0] ;  /* 0x0002b000010c7983 */ /* 0x001ee20000300800 */
[----:B------:R-:W3:Y:S02]  /*18150*/  LDL.LU R13, [R1+0x2b4] ;  /* 0x0002b400010d7983 */ /* 0x000ee40000300800 */
[----:B------:R-:W3:Y:S02]  /*18160*/  LDL.LU R14, [R1+0x2b8] ;  /* 0x0002b800010e7983 */ /* 0x000ee40000300800 */
[----:B------:R-:W3:Y:S01]  /*18170*/  LDL.LU R15, [R1+0x2bc] ;  /* 0x0002bc00010f7983 */ /* 0x000ee20000300800 */
[----:B------:R-:W4:Y:S01]  /*18180*/  LDL.LU.64 R22, [R1+0x1840] ;  /* 0x0018400001167983 */ /* 0x000f220000300a00 */
[----:B------:R-:W4:Y:S02]  /*18190*/  LDL.LU.64 R20, [R1+0x1838] ;  /* 0x0018380001147983 */ /* 0x000f240000300a00 */
[----:B------:R0:W-:Y:S02]  /*181a0*/  STL.64 [R1+0x490], R16 ;  /* 0x0004901001007387 */ /* 0x0001e40000100a00 */
[----:B------:R1:W-:Y:S01]  /*181b0*/  STL.64 [R1+0x498], R18 ;  /* 0x0004981201007387 */ /* 0x0003e20000100a00 */
[----:B0-----:R-:W2:Y:S01]  /*181c0*/  LDL.LU R16, [R1+0x1a0] ;  /* 0x0001a00001107983 */ /* 0x001ea20000300800 */
[----:B------:R-:W2:Y:S02]  /*181d0*/  LDL.LU R17, [R1+0x1a4] ;  /* 0x0001a40001117983 */ /* 0x000ea40000300800 */
[----:B-1----:R-:W2:Y:S02]  /*181e0*/  LDL.LU R18, [R1+0x1a8] ;  /* 0x0001a80001127983 */ /* 0x002ea40000300800 */
[----:B------:R-:W2:Y:S02]  /*181f0*/  LDL.LU R19, [R1+0x1ac] ;  /* 0x0001ac0001137983 */ /* 0x000ea40000300800 */
[----:B--2---:R-:W-:Y:S01]  /*18200*/  STL.64 [R1+0x1788], R18 ;  /* 0x0017881201007387 */ /* 0x004fe20000100a00 */
[----:B------:R0:W-:Y:S03]  /*18210*/  STL.64 [R1+0x1780], R16 ;  /* 0x0017801001007387 */ /* 0x0001e60000100a00 */
[----:B0-----:R-:W2:Y:S01]  /*18220*/  LDL.LU R16, [R1+0x1b0] ;  /* 0x0001b00001107983 */ /* 0x001ea20000300800 */
[----:B------:R-:W2:Y:S02]  /*18230*/  LDL.LU R17, [R1+0x1b4] ;  /* 0x0001b40001117983 */ /* 0x000ea40000300800 */
[----:B------:R-:W2:Y:S02]  /*18240*/  LDL.LU R18, [R1+0x1b8] ;  /* 0x0001b80001127983 */ /* 0x000ea40000300800 */
[----:B------:R-:W2:Y:S02]  /*18250*/  LDL.LU R19, [R1+0x1bc] ;  /* 0x0001bc0001137983 */ /* 0x000ea40000300800 */
[----:B--2---:R0:W-:Y:S01]  /*18260*/  STL.64 [R1+0x1798], R18 ;  /* 0x0017981201007387 */ /* 0x0041e20000100a00 */
[----:B------:R-:W-:Y:S03]  /*18270*/  STL.64 [R1+0x1790], R16 ;  /* 0x0017901001007387 */ /* 0x000fe60000100a00 */
[----:B0-----:R-:W4:Y:S02]  /*18280*/  LDL.LU.64 R18, [R1+0x28] ;  /* 0x0000280001127983 */ /* 0x001f240000300a00 */
[C---:B----4-:R-:W-:Y:S11]  /*18290*/  HMMA.16816.F32.BF16 R8, R20.reuse, R18, R8 ;  /* 0x000000121408723c */ /* 0x050ff60000041808 */
[----:B------:R-:W-:Y:S11]  /*182a0*/  @!UPT UIADD3 URZ, URZ, URZ, URZ ;  /* 0x0000003f3f3ff290 */ /* 0x000ff6000fffe03f */
[----:B------:R-:W-:Y:S01]  /*182b0*/  @!UPT UIADD3 URZ, URZ, URZ, URZ ;  /* 0x0000003f3f3ff290 */ /* 0x000fe2000fffe03f */
[----:B------:R-:W-:Y:S01]  /*182c0*/  STL.64 [R1+0x280], R8 ;  /* 0x0002800801007387 */ /* 0x000fe20000100a00 */
        /* <DEDUP_REMOVED lines=18> */
[----:B------:R-:W4:Y:S01]  /*183f0*/  LDL.LU.64 R8, [R1+0x17f8] ;  /* 0x0017f80001087983 */ /* 0x000f220000300a00 */
[C---:B--2---:R-:W-:Y:S11]  /*18400*/  HMMA.16816.F32.BF16 R24, R20.reuse, R10, R24 ;  /* 0x0000000a1418723c */ /* 0x044ff60000041818 */
[----:B------:R-:W-:Y:S11]  /*18410*/  @!UPT UIADD3 URZ, URZ, URZ, URZ ;  /* 0x0000003f3f3ff290 */ /* 0x000ff6000fffe03f */
[----:B------:R-:W-:Y:S01]  /*18420*/  @!UPT UIADD3 URZ, URZ, URZ, URZ ;  /* 0x0000003f3f3ff290 */ /* 0x000fe2000fffe03f */
[----:B------:R-:W-:Y:S01]  /*18430*/  STL.64 [R1+0xc0], R24 ;  /* 0x0000c01801007387 */ /* 0x000fe20000100a00 */
[----:B------:R0:W-:Y:S03]  /*18440*/  STL.64 [R1+0xc8], R26 ;  /* 0x0000c81a01007387 */ /* 0x0001e60000100a00 */
[----:B0-----:R-:W3:Y:S02]  /*18450*/  LDL.LU.64 R26, [R1+0x17f0] ;  /* 0x0017f000011a7983 */ /* 0x001ee40000300a00 */
[C---:B---3--:R-:W-:Y:S02]  /*18460*/  HMMA.16816.F32.BF16 R24, R20.reuse, R26, R12 ;  /* 0x0000001a1418723c */ /* 0x048fe4000004180c */
[----:B------:R-:W2:Y:S01]  /*18470*/  LDL.LU.64 R14, [R1+0x17e8] ;  /* 0x0017e800010e7983 */ /* 0x000ea20000300a00 */
[----:B------:R-:W2:Y:S11]  /*18480*/  LDL.LU.64 R12, [R1+0x17e0] ;  /* 0x0017e000010c7983 */ /* 0x000eb60000300a00 */
[----:B------:R-:W-:Y:S09]  /*18490*/  @!UPT UIADD3 URZ, URZ, URZ, URZ ;  /* 0x0000003f3f3ff290 */ /* 0x000ff2000fffe03f */
[----:B------:R-:W-:Y:S01]  /*184a0*/  STL.64 [R1+0x4b0], R24 ;  /* 0x0004b01801007387 */ /* 0x000fe20000100a00 */
[----:B------:R0:W-:Y:S03]  /*184b0*/  STL.64 [R1+0x4b8], R26 ;  /* 0x0004b81a01007387 */ /* 0x0001e60000100a00 */
[----:B0-----:R-:W2:Y:S02]  /*184c0*/  LDL.LU.64 R26, [R1+0x17d8] ;  /* 0x0017d800011a7983 */ /* 0x001ea40000300a00 */
[C---:B--2---:R-:W-:Y:S02]  /*184d0*/  HMMA.16816.F32.BF16 R24, R20.reuse, R26, R12 ;  /* 0x0000001a1418723c */ /* 0x044fe4000004180c */
[----:B------:R-:W2:Y:S11]  /*184e0*/  LDL.LU.64 R14, [R1+0x17d0] ;  /* 0x0017d000010e7983 */ /* 0x000eb60000300a00 */
[----:B------:R-:W-:Y:S10]  /*184f0*/  @!UPT UIADD3 URZ, URZ, URZ, URZ ;  /* 0x0000003f3f3ff290 */ /* 0x000ff4000fffe03f */
        /* <DEDUP_REMOVED lines=16> */
[----:B--2---:R-:W-:Y:S02]  /*18600*/  HMMA.16816.F32.BF16 R20, R20, R6, R24 ;  /* 0x000000061414723c */ /* 0x004fe40000041818 */
[----:B------:R-:W3:Y:S01]  /*18610*/  LDL.LU.64 R26, [R1+0x17a8] ;  /* 0x0017a800011a7983 */ /* 0x000ee20000300a00 */
[----:B------:R-:W3:Y:S02]  /*18620*/  LDL.LU.64 R24, [R1+0x17a0] ;  /* 0x0017a00001187983 */ /* 0x000ee40000300a00 */
[----:B------:R0:W-:Y:S02]  /*18630*/  STL.64 [R1+0x1748], R6 ;  /* 0x0017480601007387 */ /* 0x0001e40000100a00 */
[----:B0-----:R-:W2:Y:S11]  /*18640*/  LDL.LU.64 R6, [R1+0x18] ;  /* 0x0000180001067983 */ /* 0x001eb60000300a00 */
[----:B------:R-:W-:Y:S05]  /*18650*/  @!UPT UIADD3 URZ, URZ, URZ, URZ ;  /* 0x0000003f3f3ff290 */ /* 0x000fea000fffe03f */
[----:B------:R-:W-:Y:S01]  /*18660*/  STL.64 [R1+0x610], R20 ;  /* 0x0006101401007387 */ /* 0x000fe20000100a00 */
[----:B------:R0:W-:Y:S03]  /*18670*/  STL.64 [R1+0x618], R22 ;  /* 0x0006181601007387 */ /* 0x0001e60000100a00 */
[----:B0-----:R-:W2:Y:S01]  /*18680*/  LDL R23, [R1+0x758] ;  /* 0x0007580001177983 */ /* 0x001ea20000100800 */
[C---:B---3--:R-:W-:Y:S03]  /*18690*/  HMMA.16816.F32.BF16 R12, R24.reuse, R18, R12 ;  /* 0x00000012180c723c */ /* 0x048fe6000004180c */
[----:B--2---:R-:W-:Y:S11]  /*186a0*/  STL [R1+0x16f0], R23 ;  /* 0x0016f01701007387 */ /* 0x004ff60000100800 */
[----:B------:R-:W-:Y:S09]  /*186b0*/  @!UPT UIADD3 URZ, URZ, URZ, URZ ;  /* 0x0000003f3f3ff290 */ /* 0x000ff2000fffe03f */
[----:B------:R0:W-:Y:S02]  /*186c0*/  STL.64 [R1+0x6c0], R12 ;  /* 0x0006c00c01007387 */ /* 0x0001e40000100a00 */
[----:B------:R-:W-:Y:S02]  /*186d0*/  STL.64 [R1+0x6c8], R14 ;  /* 0x0006c80e01007387 */ /* 0x000fe40000100a00 */
[----:B0-----:R-:W-:Y:S02]  /*186e0*/  IMAD.MOV.U32 R13, RZ, RZ, R18 ;  /* 0x000000ffff0d7224 */ /* 0x001fe400078e0012 */
[----:B------:R-:W-:Y:S02]  /*186f0*/  IMAD.MOV.U32 R12, RZ, RZ, R19 ;  /* 0x000000ffff0c7224 */ /* 0x000fe400078e0013 */
[----:B------:R-:W2:Y:S01]  /*18700*/  LDL.LU.64 R18, [R1+0x1798] ;  /* 0x0017980001127983 */ /* 0x000ea20000300a00 */
        /* <DEDUP_REMOVED lines=8> */
[----:B------:R-:W3:Y:S02]  /*18790*/  LDL.LU.64 R14, [R1+0x38] ;  /* 0x00003800010e7983 */ /* 0x000ee40000300a00 */
[----:B------:R-:W-:Y:S02]  /*187a0*/  IMAD.MOV.U32 R22, RZ, RZ, R5 ;  /* 0x000000ffff167224 */ /* 0x000fe400078e0005 */
[----:B------:R-:W-:-:S02]  /*187b0*/  IMAD.MOV.U32 R23, RZ, RZ, R4 ;  /* 0x000000ffff177224 */ /* 0x000fc400078e0004 */
[----:B------:R-:W-:Y:S02]  /*187c0*/  IMAD.MOV.U32 R21, RZ, RZ, R6 ;  /* 0x000000ffff157224 */ /* 0x000fe400078e0006 */
[----:B------:R-:W-:-:S03]  /*187d0*/  IMAD.MOV.U32 R20, RZ, RZ, R7 ;  /* 0x000000ffff147224 */ /* 0x000fc600078e0007 */
[----:B--2---:R-:W-:Y:S01]  /*187e0*/  HMMA.16816.F32.BF16 R4, R24, R22, R16 ;  /* 0x000000161804723c */ /* 0x004fe20000041810 */
[----:B---3--:R-:W-:Y:S11]  /*187f0*/  STL.64 [R1+0x1768], R14 ;  /* 0x0017680e01007387 */ /* 0x008ff60000100a00 */
[----:B------:R-:W-:Y:S11]  /*18800*/  @!UPT UIADD3 URZ, URZ, URZ, URZ ;  /* 0x0000003f3f3ff290 */ /* 0x000ff6000fffe03f */
[----:B------:R0:W-:Y:S01]  /*18810*/  STL.64 [R1+0x6a0], R4 ;  /* 0x0006a00401007387 */ /* 0x0001e20000100a00 */
[----:B------:R1:W-:Y:S03]  /*18820*/  STL.64 [R1+0x6a8], R6 ;  /* 0x0006a80601007387 */ /* 0x0003e60000100a00 */
[----:B0-----:R-:W2:Y:S01]  /*18830*/  LDL.LU R4, [R1+0x160] ;  /* 0x0001600001047983 */ /* 0x001ea20000300800 */
[----:B------:R-:W2:Y:S02]  /*18840*/  LDL.LU R5, [R1+0x164] ;  /* 0x0001640001057983 */ /* 0x000ea40000300800 */
[----:B-1----:R-:W3:Y:S02]  /*18850*/  LDL.LU R6, [R1+0x168] ;  /* 0x0001680001067983 */ /* 0x002ee40000300800 */
[----:B------:R-:W3:Y:S01]  /*18860*/  LDL.LU R7, [R1+0x16c] ;  /* 0x00016c0001077983 */ /* 0x000ee20000300800 */
[----:B------:R-:W2:Y:S01]  /*18870*/  LDL.LU R16, [R1+0x180] ;  /* 0x0001800001107983 */ /* 0x000ea20000300800 */
[----:B------:R-:W2:Y:S02]  /*18880*/  LDL.LU R17, [R1+0x184] ;  /* 0x0001840001117983 */ /* 0x000ea40000300800 */
[----:B------:R-:W2:Y:S02]  /*18890*/  LDL.LU R18, [R1+0x188] ;  /* 0x0001880001127983 */ /* 0x000ea40000300800 */
[----:B------:R-:W2:Y:S02]  /*188a0*/  LDL.LU R19, [R1+0x18c] ;  /* 0x00018c0001137983 */ /* 0x000ea40000300800 */
[----:B--2---:R-:W-:Y:S01]  /*188b0*/  STL.64 [R1+0x1778], R18 ;  /* 0x0017781201007387 */ /* 0x004fe20000100a00 */
[----:B------:R0:W-:Y:S03]  /*188c0*/  STL.64 [R1+0x1770], R16 ;  /* 0x0017701001007387 */ /* 0x0001e60000100a00 */
[----:B0-----:R-:W2:Y:S01]  /*188d0*/  LDL.LU R16, [R1+0x190] ;  /* 0x0001900001107983 */ /* 0x001ea20000300800 */
[----:B------:R-:W2:Y:S02]  /*188e0*/  LDL.LU R17, [R1+0x194] ;  /* 0x0001940001117983 */ /* 0x000ea40000300800 */
[----:B------:R-:W2:Y:S02]  /*188f0*/  LDL.LU R18, [R1+0x198] ;  /* 0x0001980001127983 */ /* 0x000ea40000300800 */
[----:B------:R-:W2:Y:S01]  /*18900*/  LDL.LU R19, [R1+0x19c] ;  /* 0x00019c0001137983 */ /* 0x000ea20000300800 */
[----:B------:R-:W4:Y:S01]  /*18910*/  LDL.LU.64 R14, [R1+0x48] ;  /* 0x00004800010e7983 */ /* 0x000f220000300a00 */
[----:B---3--:R-:W-:Y:S02]  /*18920*/  STL.64 [R1+0x1760], R6 ;  /* 0x0017600601007387 */ /* 0x008fe40000100a00 */
[----:B------:R0:W-:Y:S02]  /*18930*/  STL.64 [R1+0x1758], R4 ;  /* 0x0017580401007387 */ /* 0x0001e40000100a00 */
[----:B0-----:R-:W3:Y:S01]  /*18940*/  LDL.LU R4, [R1+0x170] ;  /* 0x0001700001047983 */ /* 0x001ee20000300800 */
[----:B------:R-:W3:Y:S02]  /*18950*/  LDL.LU R5, [R1+0x174] ;  /* 0x0001740001057983 */ /* 0x000ee40000300800 */
[----:B------:R-:W3:Y:S02]  /*18960*/  LDL.LU R6, [R1+0x178] ;  /* 0x0001780001067983 */ /* 0x000ee40000300800 */
[----:B------:R-:W3:Y:S01]  /*18970*/  LDL.LU R7, [R1+0x17c] ;  /* 0x00017c0001077983 */ /* 0x000ee20000300800 */
[----:B------:R0:W-:Y:S02]  /*18980*/  STL.64 [R1+0x1708], R22 ;  /* 0x0017081601007387 */ /* 0x0001e40000100a00 */
[----:B0-----:R-:W-:-:S02]  /*18990*/  IMAD.MOV.U32 R22, RZ, RZ, R21 ;  /* 0x000000ffff167224 */ /* 0x001fc400078e0015 */
[----:B------:R-:W-:-:S05]  /*189a0*/  IMAD.MOV.U32 R23, RZ, RZ, R20 ;  /* 0x000000ffff177224 */ /* 0x000fca00078e0014 */
[----:B------:R-:W-:Y:S01]  /*189b0*/  STL.64 [R1+0x1720], R22 ;  /* 0x0017201601007387 */ /* 0x000fe20000100a00 */
[C---:B--2---:R-:W-:Y:S11]  /*189c0*/  HMMA.16816.F32.BF16 R16, R24.reuse, R10, R16 ;  /* 0x0000000a1810723c */ /* 0x044ff60000041810 */
[----:B------:R-:W-:Y:S11]  /*189d0*/  @!UPT UIADD3 URZ, URZ, URZ, URZ ;  /* 0x0000003f3f3ff290 */ /* 0x000ff6000fffe03f */
[----:B------:R-:W-:Y:S01]  /*189e0*/  @!UPT UIADD3 URZ, URZ, URZ, URZ ;  /* 0x0000003f3f3ff290 */ /* 0x000fe2000fffe03f */
[----:B------:R-:W-:Y:S01]  /*189f0*/  STL.64 [R1+0x690], R16 ;  /* 0x0006901001007387 */ /* 0x000fe20000100a00 */
[----:B------:R0:W-:Y:S03]  /*18a00*/  STL.64 [R1+0x698], R18 ;  /* 0x0006981201007387 */ /* 0x0001e60000100a00 */
[----:B0-----:R-:W2:Y:S01]  /*18a10*/  LDL.LU.64 R18, [R1+0x1778] ;  /* 0x0017780001127983 */ /* 0x001ea20000300a00 */
[----:B------:R-:W2:Y:S02]  /*18a20*/  LDL.LU.64 R16, [R1+0x1770] ;  /* 0x0017700001107983 */ /* 0x000ea40000300a00 */
[----:B------:R-:W-:Y:S02]  /*18a30*/  STL.64 [R1+0x1700], R10 ;  /* 0x0017000a01007387 */ /* 0x000fe40000100a00 */
[----:B----4-:R0:W-:Y:S02]  /*18a40*/  STL.64 [R1+0x16f8], R8 ;  /* 0x0016f80801007387 */ /* 0x0101e40000100a00 */
[----:B0-----:R-:W4:Y:S01]  /*18a50*/  LDL.LU R8, [R1+0x60] ;  /* 0x0000600001087983 */ /* 0x001f220000300800 */
[----:B------:R-:W4:Y:S02]  /*18a60*/  LDL.LU R9, [R1+0x64] ;  /* 0x0000640001097983 */ /* 0x000f240000300800 */
[----:B------:R-:W2:Y:S02]  /*18a70*/  LDL.LU R10, [R1+0x68] ;  /* 0x00006800010a7983 */ /* 0x000ea40000300800 */
[----:B------:R-:W2:Y:S02]  /*18a80*/  LDL.LU R11, [R1+0x6c] ;  /* 0x00006c00010b7983 */ /* 0x000ea40000300800 */
[----:B--2---:R-:W-:Y:S01]  /*18a90*/  STL.64 [R1+0x1718], R10 ;  /* 0x0017180a01007387 */ /* 0x004fe20000100a00 */
[----:B----4-:R0:W-:Y:S03]  /*18aa0*/  STL.64 [R1+0x1710], R8 ;  /* 0x0017100801007387 */ /* 0x0101e60000100a00 */
[----:B0-----:R-:W2:Y:S01]  /*18ab0*/  LDL.LU R8, [R1+0x90] ;  /* 0x0000900001087983 */ /* 0x001ea20000300800 */
[----:B------:R-:W2:Y:S02]  /*18ac0*/  LDL.LU R9, [R1+0x94] ;  /* 0x0000940001097983 */ /* 0x000ea40000300800 */
[----:B------:R-:W4:Y:S02]  /*18ad0*/  LDL.LU R10, [R1+0x98] ;  /* 0x00009800010a7983 */ /* 0x000f240000300800 */
[----:B------:R-:W4:Y:S01]  /*18ae0*/  LDL.LU R11, [R1+0x9c] ;  /* 0x00009c00010b7983 */ /* 0x000f220000300800 */
[C---:B------:R-:W-:Y:S01]  /*18af0*/  HMMA.16816.F32.BF16 R16, R24.reuse, R14, R16 ;  /* 0x0000000e1810723c */ /* 0x040fe20000041810 */
[----:B----4-:R-:W-:Y:S01]  /*18b00*/  STL.64 [R1+0x1730], R10 ;  /* 0x0017300a01007387 */ /* 0x010fe20000100a00 */
[----:B--2---:R0:W-:Y:S03]  /*18b10*/  STL.64 [R1+0x1728], R8 ;  /* 0x0017280801007387 */ /* 0x0041e60000100a00 */
[----:B0-----:R-:W2:Y:S01]  /*18b20*/  LDL.LU R8, [R1+0xa0] ;  /* 0x0000a00001087983 */ /* 0x001ea20000300800 */
[----:B------:R-:W2:Y:S02]  /*18b30*/  LDL.LU R9, [R1+0xa4] ;  /* 0x0000a40001097983 */ /* 0x000ea40000300800 */
[----:B------:R-:W2:Y:S02]  /*18b40*/  LDL.LU R10, [R1+0xa8] ;  /* 0x0000a800010a7983 */ /* 0x000ea40000300800 */
[----:B------:R-:W2:Y:S11]  /*18b50*/  LDL.LU R11, [R1+0xac] ;  /* 0x0000ac00010b7983 */ /* 0x000eb60000300800 */
[----:B------:R-:W-:Y:S02]  /*18b60*/  @!UPT UIADD3 URZ, URZ, URZ, URZ ;  /* 0x0000003f3f3ff290 */ /* 0x000fe4000fffe03f */
[----:B------:R0:W-:Y:S01]  /*18b70*/  STL.64 [R1+0x680], R16 ;  /* 0x0006801001007387 */ /* 0x0001e20000100a00 */
[----:B------:R1:W-:Y:S02]  /*18b80*/  STL.64 [R1+0x688], R18 ;  /* 0x0006881201007387 */ /* 0x0003e40000100a00 */
[----:B0-----:R-:W-:Y:S02]  /*18b90*/  IMAD.MOV.U32 R17, RZ, RZ, R14 ;  /* 0x000000ffff117224 */ /* 0x001fe400078e000e */
[----:B------:R-:W-:Y:S02]  /*18ba0*/  IMAD.MOV.U32 R16, RZ, RZ, R15 ;  /* 0x000000ffff107224 */ /* 0x000fe400078e000f */
[----:B------:R-:W3:Y:S02]  /*18bb0*/  LDL.LU.64 R14, [R1+0x1768] ;  /* 0x00176800010e7983 */ /* 0x000ee40000300a00 */
[----:B---3--:R-:W-:Y:S01]  /*18bc0*/  HMMA.16816.F32.BF16 R4, R24, R14, R4 ;  /* 0x0000000e1804723c */ /* 0x008fe20000041804 */
[----:B-1----:R-:W-:-:S02]  /*18bd0*/  IMAD.MOV.U32 R19, RZ, RZ, R14 ;  /* 0x000000ffff137224 */ /* 0x002fc400078e000e */
[----:B------:R-:W-:Y:S11]  /*18be0*/  IMAD.MOV.U32 R18, RZ, RZ, R15 ;  /* 0x000000ffff127224 */ /* 0x000ff600078e000f */
[----:B------:R-:W-:Y:S09]  /*18bf0*/  @!UPT UIADD3 URZ, URZ, URZ, URZ ;  /* 0x0000003f3f3ff290 */ /* 0x000ff2000fffe03f */
[----:B------:R-:W-:Y:S01]  /*18c00*/  STL.64 [R1+0x670], R4 ;  /* 0x0006700401007387 */ /* 0x000fe20000100a00 */
[----:B------:R0:W-:Y:S03]  /*18c10*/  STL.64 [R1+0x678], R6 ;  /* 0x0006780601007387 */ /* 0x0001e60000100a00 */
[----:B0-----:R-:W3:Y:S01]  /*18c20*/  LDL.LU.64 R6, [R1+0x1760] ;  /* 0x0017600001067983 */ /* 0x001ee20000300a00 */
[----:B------:R-:W3:Y:S02]  /*18c30*/  LDL.LU.64 R4, [R1+0x1758] ;  /* 0x0017580001047983 */ /* 0x000ee40000300a00 */
[----:B------:R-:W3:Y:S02]  /*18c40*/  LDL.LU.64 R14, [R1+0x1750] ;  /* 0x00175000010e7983 */ /* 0x000ee40000300a00 */
[----:B------:R-:W-:Y:S02]  /*18c50*/  IMAD.MOV.U32 R23, RZ, RZ, R12 ;  /* 0x000000ffff177224 */ /* 0x000fe400078e000c */
[----:B------:R-:W-:Y:S01]  /*18c60*/  IMAD.MOV.U32 R22, RZ, RZ, R13 ;  /* 0x000000ffff167224 */ /* 0x000fe200078e000d */
[C---:B---3--:R-:W-:Y:S11]  /*18c70*/  HMMA.16816.F32.BF16 R4, R24.reuse, R14, R4 ;  /* 0x0000000e1804723c */ /* 0x048ff60000041804 */
[----:B------:R-:W-:Y:S11]  /*18c80*/  @!UPT UIADD3 URZ, URZ, URZ, URZ ;  /* 0x0000003f3f3ff290 */ /* 0x000ff6000fffe03f */
[----:B------:R-:W-:Y:S01]  /*18c90*/  @!UPT UIADD3 URZ, URZ, URZ, URZ ;  /* 0x0000003f3f3ff290 */ /* 0x000fe2000fffe03f */
[----:B------:R-:W-:Y:S01]  /*18ca0*/  STL.64 [R1+0x660], R4 ;  /* 0x0006600401007387 */ /* 0x000fe20000100a00 */
[----:B------:R0:W-:Y:S03]  /*18cb0*/  STL.64 [R1+0x668], R6 ;  /* 0x0006680601007387 */ /* 0x0001e60000100a00 */
[----:B0-----:R-:W3:Y:S01]  /*18cc0*/  LDL.LU.64 R6, [R1+0x1748] ;  /* 0x0017480001067983 */ /* 0x001ee20000300a00 */
[----:B------:R0:W-:Y:S02]  /*18cd0*/  STL.64 [R1+0x16b0], R14 ;  /* 0x0016b00e01007387 */ /* 0x0001e40000100a00 */
[----:B------:R-:W3:Y:S02]  /*18ce0*/  LDL.LU R12, [R1+0xb0] ;  /* 0x0000b000010c7983 */ /* 0x000ee40000300800 */
[----:B------:R-:W3:Y:S01]  /*18cf0*/  LDL.LU R13, [R1+0xb4] ;  /* 0x0000b400010d7983 */ /* 0x000ee20000300800 */
[----:B0-----:R-:W3:Y:S01]  /*18d00*/  LDL.LU R14, [R1+0xb8] ;  /* 0x0000b800010e7983 */ /* 0x001ee20000300800 */
[----:B------:R-:W3:Y:S02]  /*18d10*/  LDL.LU R15, [R1+0xbc] ;  /* 0x0000bc00010f7983 */ /* 0x000ee40000300800 */
[----:B---3--:R-:W-:Y:S07]  /*18d20*/  HMMA.16816.F32.BF16 R24, R24, R6, R12 ;  /* 0x000000061818723c */ /* 0x008fee000004180c */
[----:B------:R-:W-:-:S02]  /*18d30*/  IMAD.MOV.U32 R13, RZ, RZ, R6 ;  /* 0x000000ffff0d7224 */ /* 0x000fc400078e0006 */
[----:B------:R-:W-:Y:S11]  /*18d40*/  IMAD.MOV.U32 R12, RZ, RZ, R7 ;  /* 0x000000ffff0c7224 */ /* 0x000ff600078e0007 */
[----:B------:R-:W-:Y:S03]  /*18d50*/  @!UPT UIADD3 URZ, URZ, URZ, URZ ;  /* 0x0000003f3f3ff290 */ /* 0x000fe6000fffe03f */
[----:B------:R0:W-:Y:S01]  /*18d60*/  STL.64 [R1+0x5e0], R24 ;  /* 0x0005e01801007387 */ /* 0x0001e20000100a00 */
[----:B------:R1:W-:Y:S02]  /*18d70*/  STL.64 [R1+0x5e8], R26 ;  /* 0x0005e81a01007387 */ /* 0x0003e40000100a00 */
[----:B------:R-:W2:Y:S02]  /*18d80*/  LDL.LU.64 R6, [R1+0x1740] ;  /* 0x0017400001067983 */ /* 0x000ea40000300a00 */
[----:B------:R-:W2:Y:S02]  /*18d90*/  LDL.LU.64 R4, [R1+0x1738] ;  /* 0x0017380001047983 */ /* 0x000ea40000300a00 */
[----:B------:R-:W-:Y:S02]  /*18da0*/  IMAD.MOV.U32 R14, RZ, RZ, R19 ;  /* 0x000000ffff0e7224 */ /* 0x000fe400078e0013 */
[----:B------:R-:W-:Y:S01]  /*18db0*/  IMAD.MOV.U32 R15, RZ, RZ, R18 ;  /* 0x000000ffff0f7224 */ /* 0x000fe200078e0012 */
[----:B0-----:R-:W3:Y:S01]  /*18dc0*/  LDL.LU R24, [R1+0x50] ;  /* 0x0000500001187983 */ /* 0x001ee20000300800 */
[----:B------:R-:W3:Y:S02]  /*18dd0*/  LDL.LU R25, [R1+0x54] ;  /* 0x0000540001197983 */ /* 0x000ee40000300800 */
[----:B-1----:R-:W3:Y:S02]  /*18de0*/  LDL.LU R26, [R1+0x58] ;  /* 0x00005800011a7983 */ /* 0x002ee40000300800 */
[----:B------:R-:W3:Y:S01]  /*18df0*/  LDL.LU R27, [R1+0x5c] ;  /* 0x00005c00011b7983 */ /* 0x000ee20000300800 */
[----:B------:R-:W-:Y:S01]  /*18e00*/  STL.64 [R1+0x16c8], R14 ;  /* 0x0016c80e01007387 */ /* 0x000fe20000100a00 */
[C---:B--2---:R-:W-:Y:S03]  /*18e10*/  HMMA.16816.F32.BF16 R20, R4.reuse, R22, R8 ;  /* 0x000000160414723c */ /* 0x044fe60000041808 */
[----:B------:R-:W2:Y:S01]  /*18e20*/  LDL.LU.64 R10, [R1+0x1730] ;  /* 0x00173000010a7983 */ /* 0x000ea20000300a00 */
[----:B------:R-:W2:Y:S11]  /*18e30*/  LDL.LU.64 R8, [R1+0x1728] ;  /* 0x0017280001087983 */ /* 0x000eb60000300a00 */
[----:B------:R-:W-:Y:S08]  /*18e40*/  @!UPT UIADD3 URZ, URZ, URZ, URZ ;  /* 0x0000003f3f3ff290 */ /* 0x000ff0000fffe03f */
        /* <DEDUP_REMOVED lines=10> */
[C---:B--2---:R-:W-:Y:S02]  /*18ef0*/  HMMA.16816.F32.BF16 R20, R4.reuse, R22, R8 ;  /* 0x000000160414723c */ /* 0x044fe40000041808 */
[----:B------:R-:W3:Y:S01]  /*18f00*/  LDL.LU.64 R10, [R1+0x1700] ;  /* 0x00170000010a7983 */ /* 0x000ee20000300a00 */
[----:B------:R-:W2:Y:S11]  /*18f10*/  LDL.LU.64 R8, [R1+0x16f8] ;  /* 0x0016f80001087983 */ /* 0x000eb60000300a00 */
[----:B------:R-:W-:Y:S09]  /*18f20*/  @!UPT UIADD3 URZ, URZ, URZ, URZ ;  /* 0x0000003f3f3ff290 */ /* 0x000ff2000fffe03f */
[----:B------:R-:W-:Y:S01]  /*18f30*/  STL.64 [R1+0x90], R20 ;  /* 0x0000901401007387 */ /* 0x000fe20000100a00 */
[----:B------:R0:W-:Y:S03]  /*18f40*/  STL.64 [R1+0x98], R22 ;  /* 0x0000981601007387 */ /* 0x0001e60000100a00 */
[----:B0-----:R-:W4:Y:S01]  /*18f50*/  LDL.LU R23, [R1+0x16f0] ;  /* 0x0016f00001177983 */ /* 0x001f220000300800 */
[----:B------:R-:W-:Y:S02]  /*18f60*/  STL.64 [R1+0x16e8], R6 ;  /* 0x0016e80601007387 */ /* 0x000fe40000100a00 */
[----:B------:R-:W-:Y:S01]  /*18f70*/  STL.64 [R1+0x16e0], R4 ;  /* 0x0016e00401007387 */ /* 0x000fe20000100a00 */
[----:B---3--:R-:W-:Y:S11]  /*18f80*/  HMMA.16816.F32.BF16 R24, R4, R10, R24 ;  /* 0x0000000a0418723c */ /* 0x008ff60000041818 */
[----:B------:R-:W-:Y:S11]  /*18f90*/  @!UPT UIADD3 URZ, URZ, URZ, URZ ;  /* 0x0000003f3f3ff290 */ /* 0x000ff6000fffe03f */
[----:B------:R-:W-:Y:S01]  /*18fa0*/  @!UPT UIADD3 URZ, URZ, URZ, URZ ;  /* 0x0000003f3f3ff290 */ /* 0x000fe2000fffe03f */
[----:B------:R-:W-:Y:S01]  /*18fb0*/  STL.64 [R1+0x480], R24 ;  /* 0x0004801801007387 */ /* 0x000fe20000100a00 */
[----:B------:R-:W-:Y:S02]  /*18fc0*/  STL.64 [R1+0x488], R26 ;  /* 0x0004881a01007387 */ /* 0x000fe40000100a00 */
[----:B--2---:R0:W-:Y:S02]  /*18fd0*/  STL.64 [R1+0x1680], R8 ;  /* 0x0016800801007387 */ /* 0x0041e40000100a00 */
[----:B------:R-:W-:Y:S01]  /*18fe0*/  LDSM.16.MT88.4 R24, [R28+0x4000] ;  /* 0x004000001c18783b */ /* 0x000fe20000004200 */
[----:B----4-:R-:W1:Y:S04]  /*18ff0*/  LDSM.16.M88.4 R4, [R23+0x8000] ;  /* 0x008000001704783b */ /* 0x010e680000000200 */
[----:B0-----:R-:W2:Y:S01]  /*19000*/  LDL.LU R8, [R1+0x120] ;  /* 0x0001200001087983 */ /* 0x001ea20000300800 */
[----:B------:R-:W2:Y:S02]  /*19010*/  LDL.LU R9, [R1+0x124] ;  /* 0x0001240001097983 */ /* 0x000ea40000300800 */
[----:B------:R-:W3:Y:S02]  /*19020*/  LDL.LU R10, [R1+0x128] ;  /* 0x00012800010a7983 */ /* 0x000ee40000300800 */
[----:B------:R-:W3:Y:S02]  /*19030*/  LDL.LU R11, [R1+0x12c] ;  /* 0x00012c00010b7983 */ /* 0x000ee40000300800 */
[----:B---3--:R0:W-:Y:S01]  /*19040*/  STL.64 [R1+0x1690], R10 ;  /* 0x0016900a01007387 */ /* 0x0081e20000100a00 */
[----:B--2---:R2:W-:Y:S02]  /*19050*/  STL.64 [R1+0x1688], R8 ;  /* 0x0016880801007387 */ /* 0x0045e40000100a00 */
[----:B0-----:R-:W-:-:S02]  /*19060*/  IMAD.MOV.U32 R10, RZ, RZ, R13 ;  /* 0x000000ffff0a7224 */ /* 0x001fc400078e000d */
[----:B------:R-:W-:-:S05]  /*19070*/  IMAD.MOV.U32 R11, RZ, RZ, R12 ;  /* 0x000000ffff0b7224 */ /* 0x000fca00078e000c */
[----:B------:R0:W-:Y:S01]  /*19080*/  STL.64 [R1+0x16a8], R10 ;  /* 0x0016a80a01007387 */ /* 0x0001e20000100a00 */
[----:B--2---:R-:W2:Y:S02]  /*19090*/  LDL.LU R8, [R1+0x150] ;  /* 0x0001500001087983 */ /* 0x004ea40000300800 */
[----:B------:R-:W2:Y:S01]  /*190a0*/  LDL.LU R9, [R1+0x154] ;  /* 0x0001540001097983 */ /* 0x000ea20000300800 */
[----:B0-----:R-:W3:Y:S01]  /*190b0*/  LDL.LU R10, [R1+0x158] ;  /* 0x00015800010a7983 */ /* 0x001ee20000300800 */
[----:B------:R-:W3:Y:S03]  /*190c0*/  LDL.LU R11, [R1+0x15c] ;  /* 0x00015c00010b7983 */ /* 0x000ee60000300800 */
[----:B---3--:R-:W-:Y:S01]  /*190d0*/  STL.64 [R1+0x16c0], R10 ;  /* 0x0016c00a01007387 */ /* 0x008fe20000100a00 */
[----:B--2---:R0:W-:Y:S03]  /*190e0*/  STL.64 [R1+0x16b8], R8 ;  /* 0x0016b80801007387 */ /* 0x0041e60000100a00 */
[----:B0-----:R-:W2:Y:S01]  /*190f0*/  LDL.LU R8, [R1+0x130] ;  /* 0x0001300001087983 */ /* 0x001ea20000300800 */
[----:B------:R-:W2:Y:S02]  /*19100*/  LDL.LU R9, [R1+0x134] ;  /* 0x0001340001097983 */ /* 0x000ea40000300800 */
[----:B------:R-:W3:Y:S02]  /*19110*/  LDL.LU R10, [R1+0x138] ;  /* 0x00013800010a7983 */ /* 0x000ee40000300800 */
[----:B------:R-:W3:Y:S02]  /*19120*/  LDL.LU R11, [R1+0x13c] ;  /* 0x00013c00010b7983 */ /* 0x000ee40000300800 */
[----:B------:R-:W-:-:S02]  /*19130*/  IMAD.MOV.U32 R14, RZ, RZ, R17 ;  /* 0x000000ffff0e7224 */ /* 0x000fc400078e0011 */
[----:B------:R-:W-:Y:S02]  /*19140*/  IMAD.MOV.U32 R15, RZ, RZ, R16 ;  /* 0x000000ffff0f7224 */ /* 0x000fe400078e0010 */
[----:B-1----:R-:W-:Y:S02]  /*19150*/  IMAD.MOV.U32 R17, RZ, RZ, R4 ;  /* 0x000000ffff117224 */ /* 0x002fe400078e0004 */
[----:B------:R-:W-:Y:S01]  /*19160*/  IMAD.MOV.U32 R16, RZ, RZ, R5 ;  /* 0x000000ffff107224 */ /* 0x000fe200078e0005 */
[----:B---3--:R-:W-:Y:S01]  /*19170*/  STL.64 [R1+0x16d8], R10 ;  /* 0x0016d80a01007387 */ /* 0x008fe20000100a00 */
[----:B--2---:R0:W-:Y:S03]  /*19180*/  STL.64 [R1+0x16d0], R8 ;  /* 0x0016d00801007387 */ /* 0x0041e60000100a00 */
[----:B0-----:R-:W2:Y:S01]  /*19190*/  LDL.LU R8, [R1+0x140] ;  /* 0x0001400001087983 */ /* 0x001ea20000300800 */
[----:B------:R-:W2:Y:S02]  /*191a0*/  LDL.LU R9, [R1+0x144] ;  /* 0x0001440001097983 */ /* 0x000ea40000300800 */
[----:B------:R-:W2:Y:S02]  /*191b0*/  LDL.LU R10, [R1+0x148] ;  /* 0x00014800010a7983 */ /* 0x000ea40000300800 */
[----:B------:R-:W2:Y:S01]  /*191c0*/  LDL.LU R11, [R1+0x14c] ;  /* 0x00014c00010b7983 */ /* 0x000ea20000300800 */
[----:B------:R-:W-:Y:S01]  /*191d0*/  STL.64 [R1+0x16a0], R26 ;  /* 0x0016a01a01007387 */ /* 0x000fe20000100a00 */
[----:B------:R0:W-:Y:S03]  /*191e0*/  STL.64 [R1+0x1698], R24 ;  /* 0x0016981801007387 */ /* 0x0001e60000100a00 */
[----:B0-----:R-:W3:Y:S01]  /*191f0*/  LDL.LU R24, [R1+0x110] ;  /* 0x0001100001187983 */ /* 0x001ee20000300800 */
[----:B------:R-:W3:Y:S02]  /*19200*/  LDL.LU R25, [R1+0x114] ;  /* 0x0001140001197983 */ /* 0x000ee40000300800 */
[----:B------:R-:W3:Y:S02]  /*19210*/  LDL.LU R26, [R1+0x118] ;  /* 0x00011800011a7983 */ /* 0x000ee40000300800 */
[----:B------:R-:W3:Y:S01]  /*19220*/  LDL.LU R27, [R1+0x11c] ;  /* 0x00011c00011b7983 */ /* 0x000ee20000300800 */
[----:B------:R-:W-:Y:S01]  /*19230*/  STL.64 [R1+0x60], R4 ;  /* 0x0000600401007387 */ /* 0x000fe20000100a00 */
[----:B------:R0:W-:Y:S03]  /*19240*/  STL.64 [R1+0x68], R6 ;  /* 0x0000680601007387 */ /* 0x0001e60000100a00 */
[----:B0-----:R-:W2:Y:S01]  /*19250*/  LDL.LU.64 R6, [R1+0x16e8] ;  /* 0x0016e80001067983 */ /* 0x001ea20000300a00 */
[----:B------:R-:W2:Y:S02]  /*19260*/  LDL.LU.64 R4, [R1+0x16e0] ;  /* 0x0016e00001047983 */ /* 0x000ea40000300a00 */
[C---:B--2---:R-:W-:Y:S01]  /*19270*/  HMMA.16816.F32.BF16 R12, R4.reuse, R14, R8 ;  /* 0x0000000e040c723c */ /* 0x044fe20000041808 */
[----:B------:R-:W2:Y:S01]  /*19280*/  LDL.LU.64 R10, [R1+0x16d8] ;  /* 0x0016d800010a7983 */ /* 0x000ea20000300a00 */
[----:B------:R-:W2:Y:S11]  /*19290*/  LDL.LU.64 R8, [R1+0x16d0] ;  /* 0x0016d00001087983 */ /* 0x000eb60000300a00 */
[----:B------:R-:W-:Y:S10]  /*192a0*/  @!UPT UIADD3 URZ, URZ, URZ, URZ ;  /* 0x0000003f3f3ff290 */ /* 0x000ff4000fffe03f */
[----:B------:R-:W-:Y:S01]  /*192b0*/  STL.64 [R1+0x470], R12 ;  /* 0x0004700c01007387 */ /* 0x000fe20000100a00 */
[----:B------:R-:W-:Y:S02]  /*192c0*/  STL.64 [R1+0x478], R14 ;  /* 0x0004780e01007387 */ /* 0x000fe40000100a00 */
[----:B------:R-:W0:Y:S02]  /*192d0*/  LDSM.16.M88.4 R12, [R23+0x8800] ;  /* 0x00880000170c783b */ /* 0x000e240000000200 */
[----:B0-----:R-:W-:Y:S02]  /*192e0*/  STL.64 [R1+0x50], R12 ;  /* 0x0000500c01007387 */ /* 0x001fe40000100a00 */
[----:B------:R0:W-:Y:S02]  /*192f0*/  STL.64 [R1+0x58], R14 ;  /* 0x0000580e01007387 */ /* 0x0001e40000100a00 */
[----:B0-----:R-:W2:Y:S02]  /*19300*/  LDL.LU.64 R14, [R1+0x16c8] ;  /* 0x0016c800010e7983 */ /* 0x001ea40000300a00 */
[C---:B--2---:R-:W-:Y:S02]  /*19310*/  HMMA.16816.F32.BF16 R12, R4.reuse, R14, R8 ;  /* 0x0000000e040c723c */ /* 0x044fe40000041808 */
[----:B------:R-:W2:Y:S01]  /*19320*/  LDL.LU.64 R10, [R1+0x16c0] ;  /* 0x0016c000010a7983 */ /* 0x000ea20000300a00 */
[----:B------:R-:W2:Y:S11]  /*19330*/  LDL.LU.64 R8, [R1+0x16b8] ;  /* 0x0016b80001087983 */ /* 0x000eb60000300a00 */
[----:B------:R-:W-:Y:S09]  /*19340*/  @!UPT UIADD3 URZ, URZ, URZ, URZ ;  /* 0x0000003f3f3ff290 */ /* 0x000ff2000fffe03f */
[----:B------:R-:W-:Y:S01]  /*19350*/  STL.64 [R1+0x230], R12 ;  /* 0x0002300c01007387 */ /* 0x000fe20000100a00 */
[----:B------:R-:W-:Y:S02]  /*19360*/  STL.64 [R1+0x238], R14 ;  /* 0x0002380e01007387 */ /* 0x000fe40000100a00 */
[----:B------:R-:W0:Y:S02]  /*19370*/  LDSM.16.M88.4 R12, [R23+0x9000] ;  /* 0x00900000170c783b */ /* 0x000e240000000200 */
[----:B0-----:R-:W-:Y:S02]  /*19380*/  STL.64 [R1+0x40], R12 ;  /* 0x0000400c01007387 */ /* 0x001fe40000100a00 */
[----:B------:R-:W-:Y:S02]  /*19390*/  STL.64 [R1+0x48], R14 ;  /* 0x0000480e01007387 */ /* 0x000fe40000100a00 */
[----:B------:R-:W0:Y:S02]  /*193a0*/  LDSM.16.M88.4 R12, [R23+0x9800] ;  /* 0x00980000170c783b */ /* 0x000e240000000200 */
[----:B0-----:R-:W-:Y:S02]  /*193b0*/  STL.64 [R1+0x30], R12 ;  /* 0x0000300c01007387 */ /* 0x001fe40000100a00 */
[----:B------:R0:W-:Y:S02]  /*193c0*/  STL.64 [R1+0x38], R14 ;  /* 0x0000380e01007387 */ /* 0x0001e40000100a00 */
[----:B0-----:R-:W2:Y:S02]  /*193d0*/  LDL.LU.64 R14, [R1+0x16b0] ;  /* 0x0016b000010e7983 */ /* 0x001ea40000300a00 */
[C---:B--2---:R-:W-:Y:S02]  /*193e0*/  HMMA.16816.F32.BF16 R12, R4.reuse, R14, R8 ;  /* 0x0000000e040c723c */ /* 0x044fe40000041808 */
[----:B------:R-:W3:Y:S11]  /*193f0*/  LDL.LU.64 R10, [R1+0x16a8] ;  /* 0x0016a800010a7983 */ /* 0x000ef60000300a00 */
[----:B------:R-:W-:Y:S10]  /*19400*/  @!UPT UIADD3 URZ, URZ, URZ, URZ ;  /* 0x0000003f3f3ff290 */ /* 0x000ff4000fffe03f */
[----:B------:R-:W-:Y:S01]  /*19410*/  STL.64 [R1+0x350], R12 ;  /* 0x0003500c01007387 */ /* 0x000fe20000100a00 */
[----:B------:R-:W-:Y:S02]  /*19420*/  STL.64 [R1+0x358], R14 ;  /* 0x0003580e01007387 */ /* 0x000fe40000100a00 */
[----:B------:R-:W-:Y:S01]  /*19430*/  LDSM.16.M88.4 R12, [R23+0xa000] ;  /* 0x00a00000170c783b */ /* 0x000fe20000000200 */
[----:B---3--:R-:W-:Y:S01]  /*19440*/  HMMA.16816.F32.BF16 R4, R4, R10, R24 ;  /* 0x0000000a0404723c */ /* 0x008fe20000041818 */
[----:B------:R-:W2:Y:S02]  /*19450*/  LDL.LU.64 R26, [R1+0x16a0] ;  /* 0x0016a000011a7983 */ /* 0x000ea40000300a00 */
[----:B------:R-:W2:Y:S02]  /*19460*/  LDL.LU.64 R24, [R1+0x1698] ;  /* 0x0016980001187983 */ /* 0x000ea40000300a00 */
[----:B------:R-:W2:Y:S02]  /*19470*/  LDL.LU.64 R10, [R1+0x1690] ;  /* 0x00169000010a7983 */ /* 0x000ea40000300a00 */
[----:B------:R-:W2:Y:S11]  /*19480*/  LDL.LU.64 R8, [R1+0x1688] ;  /* 0x0016880001087983 */ /* 0x000eb60000300a00 */
[----:B------:R-:W-:Y:S05]  /*19490*/  @!UPT UIADD3 URZ, URZ, URZ, URZ ;  /* 0x0000003f3f3ff290 */ /* 0x000fea000fffe03f */
[----:B------:R0:W-:Y:S01]  /*194a0*/  STL.64 [R1+0x340], R4 ;  /* 0x0003400401007387 */ /* 0x0001e20000100a00 */
[----:B------:R-:W-:Y:S03]  /*194b0*/  STL.64 [R1+0x348], R6 ;  /* 0x0003480601007387 */ /* 0x000fe60000100a00 */
[----:B0-----:R-:W3:Y:S04]  /*194c0*/  LDL.64 R4, [R1+0x50] ;  /* 0x0000500001047983 */ /* 0x001ee80000100a00 */
[----:B---3--:R0:W-:Y:S02]  /*194d0*/  STL.64 [R1+0x1678], R4 ;  /* 0x0016780401007387 */ /* 0x0081e40000100a00 */
[----:B0-----:R-:W-:-:S02]  /*194e0*/  IMAD.MOV.U32 R4, RZ, RZ, R17 ;  /* 0x000000ffff047224 */ /* 0x001fc400078e0011 */
[----:B------:R-:W-:Y:S02]  /*194f0*/  IMAD.MOV.U32 R5, RZ, RZ, R16 ;  /* 0x000000ffff057224 */ /* 0x000fe400078e0010 */
[----:B------:R-:W0:Y:S05]  /*19500*/  LDSM.16.M88.4 R16, [R23+0xa800] ;  /* 0x00a800001710783b */ /* 0x000e2a0000000200 */
[----:B--2---:R-:W-:Y:S01]  /*19510*/  HMMA.16816.F32.BF16 R4, R24, R4, R8 ;  /* 0x000000041804723c */ /* 0x004fe20000041808 */
[----:B0-----:R-:W-:Y:S01]  /*19520*/  STL.64 [R1+0x1670], R18 ;  /* 0x0016701201007387 */ /* 0x001fe20000100a00 */
[----:B------:R0:W-:Y:S03]  /*19530*/  STL.64 [R1+0x1668], R16 ;  /* 0x0016681001007387 */ /* 0x0001e60000100a00 */
[----:B0-----:R-:W2:Y:S01]  /*19540*/  LDL.LU R16, [R1+0x270] ;  /* 0x0002700001107983 */ /* 0x001ea20000300800 */
[----:B------:R-:W2:Y:S02]  /*19550*/  LDL.LU R17, [R1+0x274] ;  /* 0x0002740001117983 */ /* 0x000ea40000300800 */
[----:B------:R-:W2:Y:S02]  /*19560*/  LDL.LU R18, [R1+0x278] ;  /* 0x0002780001127983 */ /* 0x000ea40000300800 */
[----:B------:R-:W2:Y:S01]  /*19570*/  LDL.LU R19, [R1+0x27c] ;  /* 0x00027c0001137983 */ /* 0x000ea20000300800 */
[----:B------:R-:W3:Y:S11]  /*19580*/  LDL.LU.64 R8, [R1+0x1680] ;  /* 0x0016800001087983 */ /* 0x000ef60000300a00 */
[----:B------:R-:W-:Y:S01]  /*19590*/  @!UPT UIADD3 URZ, URZ, URZ, URZ ;  /* 0x0000003f3f3ff290 */ /* 0x000fe2000fffe03f */
[----:B------:R-:W-:Y:S02]  /*195a0*/  STL.64 [R1+0x330], R4 ;  /* 0x0003300401007387 */ /* 0x000fe40000100a00 */
[----:B------:R-:W-:Y:S02]  /*195b0*/  STL.64 [R1+0x338], R6 ;  /* 0x0003380601007387 */ /* 0x000fe40000100a00 */
[----:B------:R-:W4:Y:S01]  /*195c0*/  LDL.LU R10, [R1+0x368] ;  /* 0x00036800010a7983 */ /* 0x000f220000300800 */
[----:B------:R-:W4:Y:S04]  /*195d0*/  LDL.LU R11, [R1+0x36c] ;  /* 0x00036c00010b7983 */ /* 0x000f280000300800 */
[----:B------:R-:W0:Y:S04]  /*195e0*/  LDSM.16.M88.4 R4, [R23+0xb000] ;  /* 0x00b000001704783b */ /* 0x000e280000000200 */
[----:B----4-:R-:W-:Y:S01]  /*195f0*/  STL.64 [R1+0x1658], R10 ;  /* 0x0016580a01007387 */ /* 0x010fe20000100a00 */
[----:B---3--:R1:W-:Y:S03]  /*19600*/  STL.64 [R1+0x1650], R8 ;  /* 0x0016500801007387 */ /* 0x0083e60000100a00 */
[----:B-1----:R-:W3:Y:S01]  /*19610*/  LDL.64 R8, [R1+0x40] ;  /* 0x0000400001087983 */ /* 0x002ee20000100a00 */
[----:B------:R-:W-:Y:S02]  /*19620*/  STL.64 [R1+0x20], R12 ;  /* 0x0000200c01007387 */ /* 0x000fe40000100a00 */
[----:B------:R1:W-:Y:S02]  /*19630*/  STL.64 [R1+0x28], R14 ;  /* 0x0000280e01007387 */ /* 0x0003e40000100a00 */
[----:B0-----:R0:W-:Y:S01]  /*19640*/  STL.64 [R1], R4 ;  /* 0x0000000401007387 */ /* 0x0011e20000100a00 */
[----:B------:R-:W-:Y:S01]  /*19650*/  STL.64 [R1+0x8], R6 ;  /* 0x0000080601007387 */ /* 0x000fe20000100a00 */
[----:B-1----:R-:W-:-:S02]  /*19660*/  IMAD.MOV.U32 R15, RZ, RZ, R4 ;  /* 0x000000ffff0f7224 */ /* 0x002fc400078e0004 */
[----:B------:R-:W-:Y:S02]  /*19670*/  IMAD.MOV.U32 R14, RZ, RZ, R5 ;  /* 0x000000ffff0e7224 */ /* 0x000fe400078e0005 */
[----:B0-----:R-:W2:Y:S03]  /*19680*/  LDL.LU.64 R4, [R1+0x1678] ;  /* 0x0016780001047983 */ /* 0x001ea60000300a00 */
[----:B------:R-:W-:Y:S02]  /*19690*/  STL.64 [R1+0x1648], R14 ;  /* 0x0016480e01007387 */ /* 0x000fe40000100a00 */
[----:B------:R0:W-:Y:S02]  /*196a0*/  STL.64 [R1+0x1640], R12 ;  /* 0x0016400c01007387 */ /* 0x0001e40000100a00 */
[----:B0-----:R-:W4:Y:S01]  /*196b0*/  LDL.64 R12, [R1+0x30] ;  /* 0x00003000010c7983 */ /* 0x001f220000100a00 */
[----:B--2---:R-:W-:Y:S03]  /*196c0*/  HMMA.16816.F32.BF16 R16, R24, R4, R16 ;  /* 0x000000041810723c */ /* 0x004fe60000041810 */
[----:B----4-:R0:W-:Y:S04]  /*196d0*/  STL.64 [R1+0x1660], R12 ;  /* 0x0016600c01007387 */ /* 0x0101e80000100a00 */
[----:B0-----:R-:W3:Y:S01]  /*196e0*/  LDL.LU R12, [R1+0x4a0] ;  /* 0x0004a000010c7983 */ /* 0x001ee20000300800 */
[----:B------:R-:W3:Y:S02]  /*196f0*/  LDL.LU R13, [R1+0x4a4] ;  /* 0x0004a400010d7983 */ /* 0x000ee40000300800 */
[----:B------:R-:W3:Y:S02]  /*19700*/  LDL.LU R14, [R1+0x4a8] ;  /* 0x0004a800010e7983 */ /* 0x000ee40000300800 */
[----:B------:R-:W3:Y:S11]  /*19710*/  LDL.LU R15, [R1+0x4ac] ;  /* 0x0004ac00010f7983 */ /* 0x000ef60000300800 */
[----:B------:R-:W-:Y:S01]  /*19720*/  STL.64 [R1+0x320], R16 ;  /* 0x0003201001007387 */ /* 0x000fe20000100a00 */
[----:B------:R0:W-:Y:S03]  /*19730*/  STL.64 [R1+0x328], R18 ;  /* 0x0003281201007387 */ /* 0x0001e60000100a00 */
[----:B0-----:R-:W2:Y:S01]  /*19740*/  LDL.LU.64 R18, [R1+0x1670] ;  /* 0x0016700001127983 */ /* 0x001ea20000300a00 */
[----:B------:R-:W4:Y:S02]  /*19750*/  LDL.LU.64 R16, [R1+0x1668] ;  /* 0x0016680001107983 */ /* 0x000f240000300a00 */
[----:B------:R-:W-:-:S02]  /*19760*/  IMAD.MOV.U32 R21, RZ, RZ, R4 ;  /* 0x000000ffff157224 */ /* 0x000fc400078e0004 */
[----:B------:R-:W-:Y:S02]  /*19770*/  IMAD.MOV.U32 R20, RZ, RZ, R5 ;  /* 0x000000ffff147224 */ /* 0x000fe400078e0005 */
[----:B------:R-:W0:Y:S01]  /*19780*/  LDSM.16.M88.4 R4, [R23+0xb800] ;  /* 0x00b800001704783b */ /* 0x000e220000000200 */
[----:B---3--:R-:W-:Y:S03]  /*19790*/  HMMA.16816.F32.BF16 R12, R24, R8, R12 ;  /* 0x00000008180c723c */ /* 0x008fe6000004180c */
[----:B----4-:R-:W-:Y:S01]  /*197a0*/  STL.64 [R1+0x10], R16 ;  /* 0x0000101001007387 */ /* 0x010fe20000100a00 */
[----:B--2---:R-:W-:Y:S02]  /*197b0*/  STL.64 [R1+0x18], R18 ;  /* 0x0000181201007387 */ /* 0x004fe40000100a00 */
[----:B------:R1:W-:Y:S02]  /*197c0*/  STL.64 [R1+0x1638], R16 ;  /* 0x0016381001007387 */ /* 0x0003e40000100a00 */
[----:B-1----:R-:W2:Y:S01]  /*197d0*/  LDL.LU R16, [R1+0x530] ;  /* 0x0005300001107983 */ /* 0x002ea20000300800 */
[----:B------:R-:W2:Y:S02]  /*197e0*/  LDL.LU R17, [R1+0x534] ;  /* 0x0005340001117983 */ /* 0x000ea40000300800 */
[----:B------:R-:W2:Y:S02]  /*197f0*/  LDL.LU R18, [R1+0x538] ;  /* 0x0005380001127983 */ /* 0x000ea40000300800 */
[----:B------:R-:W2:Y:S01]  /*19800*/  LDL.LU R19, [R1+0x53c] ;  /* 0x00053c0001137983 */ /* 0x000ea20000300800 */
[----:B0-----:R0:W-:Y:S01]  /*19810*/  STL [R1+0x11fc], R6 ;  /* 0x0011fc0601007387 */ /* 0x0011e20000100800 */
[----:B------:R1:W-:Y:S08]  /*19820*/  STL [R1+0x11f8], R7 ;  /* 0x0011f80701007387 */ /* 0x0003f00000100800 */
[----:B------:R3:W-:Y:S02]  /*19830*/  STL.64 [R1+0x310], R12 ;  /* 0x0003100c01007387 */ /* 0x0007e40000100a00 */
[----:B------:R4:W-:Y:S02]  /*19840*/  STL.64 [R1+0x318], R14 ;  /* 0x0003180e01007387 */ /* 0x0009e40000100a00 */
[----:B0-----:R-:W-:-:S02]  /*19850*/  IMAD.MOV.U32 R6, RZ, RZ, R9 ;  /* 0x000000ffff067224 */ /* 0x001fc400078e0009 */
[----:B-1----:R-:W-:Y:S01]  /*19860*/  IMAD.MOV.U32 R7, RZ, RZ, R8 ;  /* 0x000000ffff077224 */ /* 0x002fe200078e0008 */
[----:B---3--:R-:W3:Y:S01]  /*19870*/  LDL.LU.64 R12, [R1+0x1660] ;  /* 0x00166000010c7983 */ /* 0x008ee20000300a00 */
[----:B------:R-:W2:Y:S02]  /*19880*/  LDL.LU.64 R10, [R1+0x1658] ;  /* 0x00165800010a7983 */ /* 0x000ea40000300a00 */
[----:B------:R-:W2:Y:S02]  /*19890*/  LDL.LU.64 R8, [R1+0x1650] ;  /* 0x0016500001087983 */ /* 0x000ea40000300a00 */
[----:B------:R0:W-:Y:S01]  /*198a0*/  STL.64 [R1+0x1630], R6 ;  /* 0x0016300601007387 */ /* 0x0001e20000100a00 */
[----:B------:R1:W-:Y:S01]  /*198b0*/  STL.64 [R1+0x1628], R4 ;  /* 0x0016280401007387 */ /* 0x0003e20000100a00 */
[----:B----4-:R-:W4:Y:S02]  /*198c0*/  LDL.LU.64 R14, [R1+0x1648] ;  /* 0x00164800010e7983 */ /* 0x010f240000300a00 */
[----:B0-----:R-:W-:-:S02]  /*198d0*/  IMAD.MOV.U32 R6, RZ, RZ, R2 ;  /* 0x000000ffff067224 */ /* 0x001fc400078e0002 */
[----:B-1----:R-:W-:Y:S02]  /*198e0*/  IMAD.MOV.U32 R4, RZ, RZ, R29 ;  /* 0x000000ffff047224 */ /* 0x002fe400078e001d */
[----:B------:R-:W-:Y:S02]  /*198f0*/  IMAD.MOV.U32 R5, RZ, RZ, R3 ;  /* 0x000000ffff057224 */ /* 0x000fe400078e0003 */
[----:B------:R-:W-:Y:S02]  /*19900*/  IMAD.MOV.U32 R7, RZ, RZ, R0 ;  /* 0x000000ffff077224 */ /* 0x000fe400078e0000 */
[----:B---3--:R-:W-:Y:S02]  /*19910*/  IMAD.MOV.U32 R23, RZ, RZ, R12 ;  /* 0x000000ffff177224 */ /* 0x008fe400078e000c */
[----:B------:R-:W-:Y:S01]  /*19920*/  IMAD.MOV.U32 R22, RZ, RZ, R13 ;  /* 0x000000ffff167224 */ /* 0x000fe200078e000d */
[----:B--2---:R-:W-:Y:S01]  /*19930*/  HMMA.16816.F32.BF16 R8, R24, R12, R8 ;  /* 0x0000000c1808723c */ /* 0x004fe20000041808 */
[----:B------:R-:W2:Y:S11]  /*19940*/  LDL.LU.64 R12, [R1+0x1640] ;  /* 0x00164000010c7983 */ /* 0x000eb60000300a00 */
[----:B------:R-:W-:Y:S11]  /*19950*/  @!UPT UIADD3 URZ, URZ, URZ, URZ ;  /* 0x0000003f3f3ff290 */ /* 0x000ff6000fffe03f */
[----:B------:R-:W-:Y:S01]  /*19960*/  @!UPT UIADD3 URZ, URZ, URZ, URZ ;  /* 0x0000003f3f3ff290 */ /* 0x000fe2000fffe03f */
[----:B------:R-:W-:Y:S02]  /*19970*/  IMAD.MOV.U32 R29, RZ, RZ, R8 ;  /* 0x000000ffff1d7224 */ /* 0x000fe400078e0008 */
[----:B------:R-:W-:Y:S02]  /*19980*/  IMAD.MOV.U32 R3, RZ, RZ, R9 ;  /* 0x000000ffff037224 */ /* 0x000fe400078e0009 */
[----:B------:R-:W-:Y:S02]  /*19990*/  IMAD.MOV.U32 R2, RZ, RZ, R10 ;  /* 0x000000ffff027224 */ /* 0x000fe400078e000a */
[----:B------:R-:W-:Y:S02]  /*199a0*/  IMAD.MOV.U32 R0, RZ, RZ, R11 ;  /* 0x000000ffff007224 */ /* 0x000fe400078e000b */
[----:B------:R-:W0:Y:S04]  /*199b0*/  LDSM.16.MT88.4 R8, [R28+0x4080] ;  /* 0x004080001c08783b */ /* 0x000e280000004200 */
[----:B------:R-:W-:Y:S01]  /*199c0*/  STL [R1+0x1314], R0 ;  /* 0x0013140001007387 */ /* 0x000fe20000100800 */
[----:B------:R-:W-:Y:S02]  /*199d0*/  STL [R1+0x1310], R2 ;  /* 0x0013100201007387 */ /* 0x000fe40000100800 */
[----:B------:R-:W-:Y:S02]  /*199e0*/  STL [R1+0x130c], R3 ;  /* 0x00130c0301007387 */ /* 0x000fe40000100800 */
[----:B------:R-:W-:Y:S01]  /*199f0*/  STL [R1+0x1308], R29 ;  /* 0x0013081d01007387 */ /* 0x000fe20000100800 */
[----:B0-----:R-:W-:Y:S01]  /*19a00*/  STL.64 [R1+0x1620], R10 ;  /* 0x0016200a01007387 */ /* 0x001fe20000100a00 */
[----:B------:R4:W-:Y:S02]  /*19a10*/  STL.64 [R1+0x1618], R8 ;  /* 0x0016180801007387 */ /* 0x0009e40000100a00 */
[----:B----4-:R-:W-:-:S02]  /*19a20*/  IMAD.MOV.U32 R8, RZ, RZ, R15 ;  /* 0x000000ffff087224 */ /* 0x010fc400078e000f */
[----:B------:R-:W-:Y:S02]  /*19a30*/  IMAD.MOV.U32 R9, RZ, RZ, R14 ;  /* 0x000000ffff097224 */ /* 0x000fe400078e000e */
[C---:B--2---:R-:W-:Y:S01]  /*19a40*/  HMMA.16816.F32.BF16 R12, R24.reuse, R12, R16 ;  /* 0x0000000c180c723c */ /* 0x044fe20000041810 */
[----:B------:R-:W2:Y:S11]  /*19a50*/  LDL.LU.64 R16, [R1+0x1638] ;  /* 0x0016380001107983 */ /* 0x000eb60000300a00 */
[----:B------:R-:W-:Y:S11]  /*19a60*/  @!UPT UIADD3 URZ, URZ, URZ, URZ ;  /* 0x0000003f3f3ff290 */ /* 0x000ff6000fffe03f */
[----:B------:R-:W-:Y:S01]  /*19a70*/  STL.64 [R1+0x2f0], R12 ;  /* 0x0002f00c01007387 */ /* 0x000fe20000100a00 */
[----:B------:R-:W-:Y:S02]  /*19a80*/  STL.64 [R1+0x2f8], R14 ;  /* 0x0002f80e01007387 */ /* 0x000fe40000100a00 */
[----:B------:R-:W0:Y:S02]  /*19a90*/  LDSM.16.MT88.4 R12, [R28+0x4100] ;  /* 0x004100001c0c783b */ /* 0x000e240000004200 */
[----:B0-----:R-:W-:Y:S02]  /*19aa0*/  STL.64 [R1+0x1598], R14 ;  /* 0x0015980e01007387 */ /* 0x001fe40000100a00 */
[----:B------:R0:W-:Y:S02]  /*19ab0*/  STL.64 [R1+0x1590], R12 ;  /* 0x0015900c01007387 */ /* 0x0001e40000100a00 */
[----:B0-----:R-:W3:Y:S01]  /*19ac0*/  LDL.LU R12, [R1+0x650] ;  /* 0x00065000010c7983 */ /* 0x001ee20000300800 */
[----:B------:R-:W3:Y:S02]  /*19ad0*/  LDL.LU R13, [R1+0x654] ;  /* 0x00065400010d7983 */ /* 0x000ee40000300800 */
[----:B------:R-:W3:Y:S02]  /*19ae0*/  LDL.LU R14, [R1+0x658] ;  /* 0x00065800010e7983 */ /* 0x000ee40000300800 */
[----:B------:R-:W3:Y:S01]  /*19af0*/  LDL.LU R15, [R1+0x65c] ;  /* 0x00065c00010f7983 */ /* 0x000ee20000300800 */
[C---:B--2---:R-:W-:Y:S01]  /*19b00*/  HMMA.16816.F32.BF16 R16, R24.reuse, R16, R4 ;  /* 0x000000101810723c */ /* 0x044fe20000041804 */
[----:B------:R-:W2:Y:S01]  /*19b10*/  LDL.LU.64 R6, [R1+0x1630] ;  /* 0x0016300001067983 */ /* 0x000ea20000300a00 */
[----:B------:R-:W4:Y:S11]  /*19b20*/  LDL.LU.64 R4, [R1+0x1628] ;  /* 0x0016280001047983 */ /* 0x000f360000300a00 */
[----:B------:R-:W-:Y:S11]  /*19b30*/  @!UPT UIADD3 URZ, URZ, URZ, URZ ;  /* 0x0000003f3f3ff290 */ /* 0x000ff6000fffe03f */
        /* <DEDUP_REMOVED lines=9> */
[----:B---3--:R-:W-:Y:S01]  /*19bd0*/  HMMA.16816.F32.BF16 R8, R24, R8, R12 ;  /* 0x000000081808723c */ /* 0x008fe2000004180c */
[----:B0-----:R-:W-:Y:S01]  /*19be0*/  STL.64 [R1+0x1518], R18 ;  /* 0x0015181201007387 */ /* 0x001fe20000100a00 */
[----:B------:R0:W-:Y:S03]  /*19bf0*/  STL.64 [R1+0x1510], R16 ;  /* 0x0015101001007387 */ /* 0x0001e60000100a00 */
[----:B0-----:R-:W3:Y:S11]  /*19c00*/  LDL.LU R16, [R1+0x6e0] ;  /* 0x0006e00001107983 */ /* 0x001ef60000300800 */
[----:B------:R-:W-:Y:S07]  /*19c10*/  @!UPT UIADD3 URZ, URZ, URZ, URZ ;  /* 0x0000003f3f3ff290 */ /* 0x000fee000fffe03f */
[----:B------:R-:W-:Y:S01]  /*19c20*/  STL.64 [R1+0x2d0], R8 ;  /* 0x0002d00801007387 */ /* 0x000fe20000100a00 */
[----:B------:R-:W-:Y:S02]  /*19c30*/  STL.64 [R1+0x2d8], R10 ;  /* 0x0002d80a01007387 */ /* 0x000fe40000100a00 */
[----:B------:R-:W3:Y:S02]  /*19c40*/  LDL.LU R17, [R1+0x6e4] ;  /* 0x0006e40001117983 */ /* 0x000ee40000300800 */
[----:B------:R-:W2:Y:S01]  /*19c50*/  LDL.LU R18, [R1+0x6e8] ;  /* 0x0006e80001127983 */ /* 0x000ea20000300800 */
[----:B------:R-:W2:Y:S04]  /*19c60*/  LDL.LU R19, [R1+0x6ec] ;  /* 0x0006ec0001137983 */ /* 0x000ea80000300800 */
[----:B--2---:R-:W-:Y:S01]  /*19c70*/  STL.64 [R1+0x15b8], R18 ;  /* 0x0015b81201007387 */ /* 0x004fe20000100a00 */
[----:B---3--:R0:W-:Y:S03]  /*19c80*/  STL.64 [R1+0x15b0], R16 ;  /* 0x0015b01001007387 */ /* 0x0081e60000100a00 */
[----:B0-----:R-:W2:Y:S01]  /*19c90*/  LDL.LU R16, [R1+0x6f0] ;  /* 0x0006f00001107983 */ /* 0x001ea20000300800 */
[----:B------:R-:W2:Y:S02]  /*19ca0*/  LDL.LU R17, [R1+0x6f4] ;  /* 0x0006f40001117983 */ /* 0x000ea40000300800 */
[----:B------:R-:W3:Y:S02]  /*19cb0*/  LDL.LU R18, [R1+0x6f8] ;  /* 0x0006f80001127983 */ /* 0x000ee40000300800 */
[----:B------:R-:W3:Y:S02]  /*19cc0*/  LDL.LU R19, [R1+0x6fc] ;  /* 0x0006fc0001137983 */ /* 0x000ee40000300800 */
[----:B---3--:R-:W-:Y:S01]  /*19cd0*/  STL.64 [R1+0x15d0], R18 ;  /* 0x0015d01201007387 */ /* 0x008fe20000100a00 */
[----:B--2---:R0:W-:Y:S02]  /*19ce0*/  STL.64 [R1+0x15c8], R16 ;  /* 0x0015c81001007387 */ /* 0x0041e40000100a00 */
[----:B0-----:R-:W-:-:S02]  /*19cf0*/  IMAD.MOV.U32 R16, RZ, RZ, R23 ;  /* 0x000000ffff107224 */ /* 0x001fc400078e0017 */
[----:B------:R-:W-:-:S05]  /*19d00*/  IMAD.MOV.U32 R17, RZ, RZ, R22 ;  /* 0x000000ffff117224 */ /* 0x000fca00078e0016 */
[----:B------:R0:W-:Y:S02]  /*19d10*/  STL.64 [R1+0x15e0], R16 ;  /* 0x0015e01001007387 */ /* 0x0001e40000100a00 */
[----:B0-----:R-:W-:Y:S02]  /*19d20*/  IMAD.MOV.U32 R16, RZ, RZ, R7 ;  /* 0x000000ffff107224 */ /* 0x001fe400078e0007 */
[----:B------:R-:W-:Y:S01]  /*19d30*/  IMAD.MOV.U32 R17, RZ, RZ, R6 ;  /* 0x000000ffff117224 */ /* 0x000fe200078e0006 */
[----:B------:R-:W-:-:S04]  /*19d40*/  LOP3.LUT R6, R28, 0x40, RZ, 0x3c, !PT ;  /* 0x000000401c067812 */ /* 0x000fc800078e3cff */
[----:B------:R0:W-:Y:S01]  /*19d50*/  STL.64 [R1+0x15f8], R16 ;  /* 0x0015f81001007387 */ /* 0x0001e20000100a00 */
[----:B------:R-:W2:Y:S02]  /*19d60*/  LDL.LU R12, [R1+0x730] ;  /* 0x00073000010c7983 */ /* 0x000ea40000300800 */
[----:B------:R-:W2:Y:S02]  /*19d70*/  LDL.LU R13, [R1+0x734] ;  /* 0x00073400010d7983 */ /* 0x000ea40000300800 */
[----:B------:R-:W2:Y:S01]  /*19d80*/  LDL.LU R14, [R1+0x738] ;  /* 0x00073800010e7983 */ /* 0x000ea20000300800 */
[----:B------:R-:W2:Y:S01]  /*19d90*/  LDL.LU R15, [R1+0x73c] ;  /* 0x00073c00010f7983 */ /* 0x000ea20000300800 */
[----:B------:R-:W4:Y:S02]  /*19da0*/  LDL.LU R8, [R1+0x640] ;  /* 0x0006400001087983 */ /* 0x000f240000300800 */
[----:B------:R-:W4:Y:S02]  /*19db0*/  LDL.LU R9, [R1+0x644] ;  /* 0x0006440001097983 */ /* 0x000f240000300800 */
[----:B------:R-:W4:Y:S01]  /*19dc0*/  LDL.LU R10, [R1+0x648] ;  /* 0x00064800010a7983 */ /* 0x000f220000300800 */
[----:B------:R-:W4:Y:S01]  /*19dd0*/  LDL.LU R11, [R1+0x64c] ;  /* 0x00064c00010b7983 */ /* 0x000f220000300800 */
[----:B0-----:R-:W-:-:S02]  /*19de0*/  IMAD.MOV.U32 R16, RZ, RZ, R21 ;  /* 0x000000ffff107224 */ /* 0x001fc400078e0015 */
[----:B------:R-:W-:Y:S02]  /*19df0*/  IMAD.MOV.U32 R17, RZ, RZ, R20 ;  /* 0x000000ffff117224 */ /* 0x000fe400078e0014 */
[----:B------:R-:W0:Y:S04]  /*19e00*/  LDSM.16.MT88.4 R20, [R6+0x4000] ;  /* 0x004000000614783b */ /* 0x000e280000004200 */
[----:B------:R1:W-:Y:S04]  /*19e10*/  STL.64 [R1+0x1610], R16 ;  /* 0x0016101001007387 */ /* 0x0003e80000100a00 */
[----:B-1----:R-:W2:Y:S04]  /*19e20*/  LDL.64 R16, [R1+0x60] ;  /* 0x0000600001107983 */ /* 0x002ea80000100a00 */
[----:B0-----:R-:W-:Y:S01]  /*19e30*/  STL.64 [R1+0x1498], R22 ;  /* 0x0014981601007387 */ /* 0x001fe20000100a00 */
[----:B------:R0:W-:Y:S03]  /*19e40*/  STL.64 [R1+0x1490], R20 ;  /* 0x0014901401007387 */ /* 0x0001e60000100a00 */
[----:B0-----:R-:W3:Y:S01]  /*19e50*/  LDL.LU R20, [R1+0x6d0] ;  /* 0x0006d00001147983 */ /* 0x001ee20000300800 */
[----:B------:R-:W3:Y:S02]  /*19e60*/  LDL.LU R21, [R1+0x6d4] ;  /* 0x0006d40001157983 */ /* 0x000ee40000300800 */
[----:B------:R-:W2:Y:S02]  /*19e70*/  LDL.LU R22, [R1+0x6d8] ;  /* 0x0006d80001167983 */ /* 0x000ea40000300800 */
[----:B------:R-:W2:Y:S02]  /*19e80*/  LDL.LU R23, [R1+0x6dc] ;  /* 0x0006dc0001177983 */ /* 0x000ea40000300800 */
[----:B--2---:R-:W-:Y:S01]  /*19e90*/  STL.64 [R1+0x15a8], R22 ;  /* 0x0015a81601007387 */ /* 0x004fe20000100a00 */
[----:B---3--:R0:W-:Y:S03]  /*19ea0*/  STL.64 [R1+0x15a0], R20 ;  /* 0x0015a01401007387 */ /* 0x0081e60000100a00 */
[----:B0-----:R-:W2:Y:S04]  /*19eb0*/  LDL.64 R20, [R1+0x10] ;  /* 0x0000100001147983 */ /* 0x001ea80000100a00 */
[----:B--2---:R0:W-:Y:S04]  /*19ec0*/  STL.64 [R1+0x15c0], R20 ;  /* 0x0015c01401007387 */ /* 0x0041e80000100a00 */
[----:B0-----:R-:W2:Y:S04]  /*19ed0*/  LDL.64 R20, [R1+0x20] ;  /* 0x0000200001147983 */ /* 0x001ea80000100a00 */
[----:B--2---:R0:W-:Y:S04]  /*19ee0*/  STL.64 [R1+0x15d8], R20 ;  /* 0x0015d81401007387 */ /* 0x0041e80000100a00 */
[----:B0-----:R-:W2:Y:S01]  /*19ef0*/  LDL.LU R20, [R1+0x700] ;  /* 0x0007000001147983 */ /* 0x001ea20000300800 */
[----:B------:R-:W2:Y:S02]  /*19f00*/  LDL.LU R21, [R1+0x704] ;  /* 0x0007040001157983 */ /* 0x000ea40000300800 */
[----:B------:R-:W3:Y:S02]  /*19f10*/  LDL.LU R22, [R1+0x708] ;  /* 0x0007080001167983 */ /* 0x000ee40000300800 */
[----:B------:R-:W3:Y:S02]  /*19f20*/  LDL.LU R23, [R1+0x70c] ;  /* 0x00070c0001177983 */ /* 0x000ee40000300800 */
[----:B---3--:R-:W-:Y:S01]  /*19f30*/  STL.64 [R1+0x15f0], R22 ;  /* 0x0015f01601007387 */ /* 0x008fe20000100a00 */
[----:B--2---:R0:W-:Y:S03]  /*19f40*/  STL.64 [R1+0x15e8], R20 ;  /* 0x0015e81401007387 */ /* 0x0041e60000100a00 */
[----:B0-----:R-:W2:Y:S01]  /*19f50*/  LDL.LU R20, [R1+0x710] ;  /* 0x0007100001147983 */ /* 0x001ea20000300800 */
[----:B------:R-:W2:Y:S02]  /*19f60*/  LDL.LU R21, [R1+0x714] ;  /* 0x0007140001157983 */ /* 0x000ea40000300800 */
[----:B------:R-:W3:Y:S02]  /*19f70*/  LDL.LU R22, [R1+0x718] ;  /* 0x0007180001167983 */ /* 0x000ee40000300800 */
[----:B------:R-:W3:Y:S01]  /*19f80*/  LDL.LU R23, [R1+0x71c] ;  /* 0x00071c0001177983 */ /* 0x000ee20000300800 */
[----:B----4-:R-:W-:Y:S01]  /*19f90*/  HMMA.16816.F32.BF16 R24, R24, R4, R8 ;  /* 0x000000041818723c */ /* 0x010fe20000041808 */
[----:B---3--:R-:W-:Y:S01]  /*19fa0*/  STL.64 [R1+0x1608], R22 ;  /* 0x0016081601007387 */ /* 0x008fe20000100a00 */
[----:B--2---:R0:W-:Y:S03]  /*19fb0*/  STL.64 [R1+0x1600], R20 ;  /* 0x0016001401007387 */ /* 0x0041e60000100a00 */
[----:B0-----:R-:W2:Y:S01]  /*19fc0*/  LDL.LU R20, [R1+0x720] ;  /* 0x0007200001147983 */ /* 0x001ea20000300800 */
[----:B------:R-:W2:Y:S02]  /*19fd0*/  LDL.LU R21, [R1+0x724] ;  /* 0x0007240001157983 */ /* 0x000ea40000300800 */
[----:B------:R-:W2:Y:S02]  /*19fe0*/  LDL.LU R22, [R1+0x728] ;  /* 0x0007280001167983 */ /* 0x000ea40000300800 */
[----:B------:R-:W2:Y:S01]  /*19ff0*/  LDL.LU R23, [R1+0x72c] ;  /* 0x00072c0001177983 */ /* 0x000ea20000300800 */
[----:B------:R-:W3:Y:S01]  /*1a000*/  LDL.LU.64 R10, [R1+0x1620] ;  /* 0x00162000010a7983 */ /* 0x000ee20000300a00 */
[----:B------:R-:W3:Y:S11]  /*1a010*/  LDL.LU.64 R8, [R1+0x1618] ;  /* 0x0016180001087983 */ /* 0x000ef60000300a00 */
[----:B------:R-:W-:Y:S02]  /*1a020*/  STL.64 [R1+0x220], R24 ;  /* 0x0002201801007387 */ /* 0x000fe40000100a00 */
[----:B------:R-:W-:Y:S02]  /*1a030*/  STL.64 [R1+0x228], R26 ;  /* 0x0002281a01007387 */ /* 0x000fe40000100a00 */
[----:B------:R-:W0:Y:S04]  /*1a040*/  LDSM.16.MT88.4 R24, [R6+0x4080] ;  /* 0x004080000618783b */ /* 0x000e280000004200 */
[----:B0-----:R-:W-:Y:S01]  /*1a050*/  STL.64 [R1+0x1410], R26 ;  /* 0x0014101a01007387 */ /* 0x001fe20000100a00 */
[----:B------:R0:W-:Y:S03]  /*1a060*/  STL.64 [R1+0x1408], R24 ;  /* 0x0014081801007387 */ /* 0x0001e60000100a00 */
[----:B0-----:R-:W4:Y:S01]  /*1a070*/  LDL.64 R24, [R1] ;  /* 0x0000000001187983 */ /* 0x001f220000100a00 */
[C---:B---3--:R-:W-:Y:S11]  /*1a080*/  HMMA.16816.F32.BF16 R12, R8.reuse, R16, R12 ;  /* 0x00000010080c723c */ /* 0x048ff6000004180c */
[----:B------:R-:W-:Y:S11]  /*1a090*/  @!UPT UIADD3 URZ, URZ, URZ, URZ ;  /* 0x0000003f3f3ff290 */ /* 0x000ff6000fffe03f */
[----:B------:R-:W-:Y:S01]  /*1a0a0*/  @!UPT UIADD3 URZ, URZ, URZ, URZ ;  /* 0x0000003f3f3ff290 */ /* 0x000fe2000fffe03f */
[----:B------:R0:W-:Y:S01]  /*1a0b0*/  STL.64 [R1+0x210], R12 ;  /* 0x0002100c01007387 */ /* 0x0001e20000100a00 */
[----:B------:R-:W-:Y:S02]  /*1a0c0*/  STL.64 [R1+0x218], R14 ;  /* 0x0002180e01007387 */ /* 0x000fe40000100a00 */
[----:B0-----:R-:W-:Y:S02]  /*1a0d0*/  IMAD.MOV.U32 R13, RZ, RZ, R16 ;  /* 0x000000ffff0d7224 */ /* 0x001fe400078e0010 */
[----:B------:R-:W-:Y:S02]  /*1a0e0*/  IMAD.MOV.U32 R12, RZ, RZ, R17 ;  /* 0x000000ffff0c7224 */ /* 0x000fe400078e0011 */
[----:B------:R-:W2:Y:S02]  /*1a0f0*/  LDL.LU.64 R16, [R1+0x1610] ;  /* 0x0016100001107983 */ /* 0x000ea40000300a00 */
[----:B--2---:R-:W-:Y:S02]  /*1a100*/  HMMA.16816.F32.BF16 R16, R8, R16, R20 ;  /* 0x000000100810723c */ /* 0x004fe40000041814 */
[----:B------:R-:W2:Y:S01]  /*1a110*/  LDL.LU.64 R22, [R1+0x1608] ;  /* 0x0016080001167983 */ /* 0x000ea20000300a00 */
[----:B------:R-:W2:Y:S11]  /*1a120*/  LDL.LU.64 R20, [R1+0x1600] ;  /* 0x0016000001147983 */ /* 0x000eb60000300a00 */
[----:B------:R-:W-:Y:S09]  /*1a130*/  @!UPT UIADD3 URZ, URZ, URZ, URZ ;  /* 0x0000003f3f3ff290 */ /* 0x000ff2000fffe03f */
[----:B------:R0:W-:Y:S04]  /*1a140*/  STL.64 [R1+0x200], R16 ;  /* 0x0002001001007387 */ /* 0x0001e80000100a00 */
[----:B0-----:R-:W2:Y:S01]  /*1a150*/  LDL.LU.64 R16, [R1+0x15f8] ;  /* 0x0015f80001107983 */ /* 0x001ea20000300a00 */
[----:B------:R-:W-:Y:S02]  /*1a160*/  IMAD.MOV.U32 R6, RZ, RZ, R18 ;  /* 0x000000ffff067224 */ /* 0x000fe400078e0012 */
[----:B------:R-:W-:-:S05]  /*1a170*/  IMAD.MOV.U32 R7, RZ, RZ, R19 ;  /* 0x000000ffff077224 */ /* 0x000fca00078e0013 */
[----:B------:R-:W-:Y:S01]  /*1a180*/  STL [R1+0x1204], R7 ;  /* 0x0012040701007387 */ /* 0x000fe20000100800 */
[----:B------:R-:W-:Y:S01]  /*1a190*/  STL [R1+0x1200], R6 ;  /* 0x0012000601007387 */ /* 0x000fe20000100800 */
        /* <DEDUP_REMOVED lines=8> */
[----:B------:R-:W2:Y:S11]  /*1a220*/  LDL.LU.64 R20, [R1+0x15d8] ;  /* 0x0015d80001147983 */ /* 0x000eb60000300a00 */
[----:B------:R-:W-:Y:S10]  /*1a230*/  @!UPT UIADD3 URZ, URZ, URZ, URZ ;  /* 0x0000003f3f3ff290 */ /* 0x000ff4000fffe03f */
[----:B------:R-:W-:Y:S01]  /*1a240*/  STL.64 [R1+0x1e0], R16 ;  /* 0x0001e01001007387 */ /* 0x000fe20000100a00 */
[----:B------:R0:W-:Y:S03]  /*1a250*/  STL.64 [R1+0x1e8], R18 ;  /* 0x0001e81201007387 */ /* 0x0001e60000100a00 */
[----:B0-----:R-:W3:Y:S01]  /*1a260*/  LDL.LU.64 R18, [R1+0x15d0] ;  /* 0x0015d00001127983 */ /* 0x001ee20000300a00 */
[----:B------:R-:W3:Y:S02]  /*1a270*/  LDL.LU.64 R16, [R1+0x15c8] ;  /* 0x0015c80001107983 */ /* 0x000ee40000300a00 */
[----:B--2---:R-:W-:Y:S02]  /*1a280*/  IMAD.MOV.U32 R2, RZ, RZ, R20 ;  /* 0x000000ffff027224 */ /* 0x004fe400078e0014 */
[----:B------:R-:W-:Y:S01]  /*1a290*/  IMAD.MOV.U32 R0, RZ, RZ, R21 ;  /* 0x000000ffff007224 */ /* 0x000fe200078e0015 */
[C---:B---3--:R-:W-:Y:S01]  /*1a2a0*/  HMMA.16816.F32.BF16 R16, R8.reuse, R20, R16 ;  /* 0x000000140810723c */ /* 0x048fe20000041810 */
[----:B------:R-:W2:Y:S11]  /*1a2b0*/  LDL.LU.64 R20, [R1+0x15c0] ;  /* 0x0015c00001147983 */ /* 0x000eb60000300a00 */
[----:B------:R-:W-:Y:S11]  /*1a2c0*/  @!UPT UIADD3 URZ, URZ, URZ, URZ ;  /* 0x0000003f3f3ff290 */ /* 0x000ff6000fffe03f */
[----:B------:R0:W-:Y:S01]  /*1a2d0*/  STL.64 [R1+0x1d0], R16 ;  /* 0x0001d01001007387 */ /* 0x0001e20000100a00 */
[----:B------:R-:W-:Y:S02]  /*1a2e0*/  IMAD.MOV.U32 R7, RZ, RZ, R18 ;  /* 0x000000ffff077224 */ /* 0x000fe400078e0012 */
[----:B------:R-:W-:Y:S02]  /*1a2f0*/  IMAD.MOV.U32 R6, RZ, RZ, R19 ;  /* 0x000000ffff067224 */ /* 0x000fe400078e0013 */
[----:B------:R-:W3:Y:S04]  /*1a300*/  LDL.LU.64 R18, [R1+0x15b8] ;  /* 0x0015b80001127983 */ /* 0x000ee80000300a00 */
[----:B0-----:R-:W3:Y:S01]  /*1a310*/  LDL.LU.64 R16, [R1+0x15b0] ;  /* 0x0015b00001107983 */ /* 0x001ee20000300a00 */
[----:B------:R-:W-:Y:S02]  /*1a320*/  STL [R1+0x120c], R6 ;  /* 0x00120c0601007387 */ /* 0x000fe40000100800 */
[----:B------:R-:W-:Y:S02]  /*1a330*/  STL [R1+0x1208], R7 ;  /* 0x0012080701007387 */ /* 0x000fe40000100800 */
[----:B--2---:R-:W-:Y:S01]  /*1a340*/  IMAD.MOV.U32 R3, RZ, RZ, R21 ;  /* 0x000000ffff037224 */ /* 0x004fe200078e0015 */
[C---:B---3--:R-:W-:Y:S11]  /*1a350*/  HMMA.16816.F32.BF16 R16, R8.reuse, R20, R16 ;  /* 0x000000140810723c */ /* 0x048ff60000041810 */
[----:B------:R-:W-:Y:S11]  /*1a360*/  @!UPT UIADD3 URZ, URZ, URZ, URZ ;  /* 0x0000003f3f3ff290 */ /* 0x000ff6000fffe03f */
[----:B------:R-:W-:Y:S01]  /*1a370*/  @!UPT UIADD3 URZ, URZ, URZ, URZ ;  /* 0x0000003f3f3ff290 */ /* 0x000fe2000fffe03f */
[----:B------:R0:W-:Y:S01]  /*1a380*/  STL.64 [R1+0x1c0], R16 ;  /* 0x0001c01001007387 */ /* 0x0001e20000100a00 */
[----:B------:R-:W-:Y:S02]  /*1a390*/  STL.64 [R1+0x1c8], R18 ;  /* 0x0001c81201007387 */ /* 0x000fe40000100a00 */
[----:B------:R-:W4:Y:S02]  /*1a3a0*/  LDL.LU.64 R22, [R1+0x15a8] ;  /* 0x0015a80001167983 */ /* 0x000f240000300a00 */
[----:B0-----:R-:W-:Y:S02]  /*1a3b0*/  IMAD.MOV.U32 R16, RZ, RZ, R20 ;  /* 0x000000ffff107224 */ /* 0x001fe400078e0014 */
[----:B------:R-:W4:Y:S03]  /*1a3c0*/  LDL.LU.64 R20, [R1+0x15a0] ;  /* 0x0015a00001147983 */ /* 0x000f260000300a00 */
[----:B------:R0:W-:Y:S02]  /*1a3d0*/  STL [R1+0x1570], R16 ;  /* 0x0015701001007387 */ /* 0x0001e40000100800 */
[----:B0-----:R-:W2:Y:S01]  /*1a3e0*/  LDL.LU R16, [R1+0xf0] ;  /* 0x0000f00001107983 */ /* 0x001ea20000300800 */
[----:B----4-:R-:W-:Y:S11]  /*1a3f0*/  HMMA.16816.F32.BF16 R20, R8, R24, R20 ;  /* 0x000000180814723c */ /* 0x010ff60000041814 */
[----:B------:R-:W-:Y:S11]  /*1a400*/  @!UPT UIADD3 URZ, URZ, URZ, URZ ;  /* 0x0000003f3f3ff290 */ /* 0x000ff6000fffe03f */
[----:B------:R-:W-:Y:S01]  /*1a410*/  @!UPT UIADD3 URZ, URZ, URZ, URZ ;  /* 0x0000003f3f3ff290 */ /* 0x000fe2000fffe03f */
[----:B------:R-:W-:Y:S01]  /*1a420*/  STL.64 [R1+0x1b0], R20 ;  /* 0x0001b01401007387 */ /* 0x000fe20000100a00 */
[----:B------:R-:W-:Y:S02]  /*1a430*/  STL.64 [R1+0x1b8], R22 ;  /* 0x0001b81601007387 */ /* 0x000fe40000100a00 */
[----:B------:R-:W2:Y:S02]  /*1a440*/  LDL.LU R17, [R1+0xf4] ;  /* 0x0000f40001117983 */ /* 0x000ea40000300800 */
[----:B------:R-:W3:Y:S01]  /*1a450*/  LDL.LU R18, [R1+0xf8] ;  /* 0x0000f80001127983 */ /* 0x000ee20000300800 */
[----:B------:R-:W3:Y:S04]  /*1a460*/  LDL.LU R19, [R1+0xfc] ;  /* 0x0000fc0001137983 */ /* 0x000ee80000300800 */
[----:B---3--:R-:W-:Y:S01]  /*1a470*/  STL.64 [R1+0x1580], R18 ;  /* 0x0015801201007387 */ /* 0x008fe20000100a00 */
[----:B--2---:R0:W-:Y:S02]  /*1a480*/  STL.64 [R1+0x1578], R16 ;  /* 0x0015781001007387 */ /* 0x0041e40000100a00 */
[----:B0-----:R-:W-:-:S02]  /*1a490*/  IMAD.MOV.U32 R17, RZ, RZ, R12 ;  /* 0x000000ffff117224 */ /* 0x001fc400078e000c */
[----:B------:R-:W-:Y:S01]  /*1a4a0*/  IMAD.MOV.U32 R16, RZ, RZ, R13 ;  /* 0x000000ffff107224 */ /* 0x000fe200078e000d */
[----:B------:R-:W2:Y:S01]  /*1a4b0*/  LDL.LU R12, [R1+0x630] ;  /* 0x00063000010c7983 */ /* 0x000ea20000300800 */
[----:B------:R-:W2:Y:S02]  /*1a4c0*/  LDL.LU R13, [R1+0x634] ;  /* 0x00063400010d7983 */ /* 0x000ea40000300800 */
[----:B------:R-:W2:Y:S02]  /*1a4d0*/  LDL.LU R14, [R1+0x638] ;  /* 0x00063800010e7983 */ /* 0x000ea40000300800 */
[----:B------:R-:W2:Y:S01]  /*1a4e0*/  LDL.LU R15, [R1+0x63c] ;  /* 0x00063c00010f7983 */ /* 0x000ea20000300800 */
[----:B------:R0:W-:Y:S04]  /*1a4f0*/  STL.64 [R1+0x1530], R24 ;  /* 0x0015301801007387 */ /* 0x0001e80000100a00 */
[----:B0-----:R-:W3:Y:S01]  /*1a500*/  LDL.LU R24, [R1+0xd0] ;  /* 0x0000d00001187983 */ /* 0x001ee20000300800 */
[----:B------:R-:W3:Y:S02]  /*1a510*/  LDL.LU R25, [R1+0xd4] ;  /* 0x0000d40001197983 */ /* 0x000ee40000300800 */
[----:B------:R-:W4:Y:S02]  /*1a520*/  LDL.LU R26, [R1+0xd8] ;  /* 0x0000d800011a7983 */ /* 0x000f240000300800 */
[----:B------:R-:W4:Y:S02]  /*1a530*/  LDL.LU R27, [R1+0xdc] ;  /* 0x0000dc00011b7983 */ /* 0x000f240000300800 */
[----:B----4-:R-:W-:Y:S01]  /*1a540*/  STL.64 [R1+0x1558], R26 ;  /* 0x0015581a01007387 */ /* 0x010fe20000100a00 */
[----:B---3--:R0:W-:Y:S03]  /*1a550*/  STL.64 [R1+0x1550], R24 ;  /* 0x0015501801007387 */ /* 0x0081e60000100a00 */
[----:B0-----:R-:W3:Y:S04]  /*1a560*/  LDL.64 R24, [R1+0x40] ;  /* 0x0000400001187983 */ /* 0x001ee80000100a00 */
[----:B---3--:R0:W-:Y:S04]  /*1a570*/  STL.64 [R1+0x1568], R24 ;  /* 0x0015681801007387 */ /* 0x0081e80000100a00 */
[----:B0-----:R-:W3:Y:S04]  /*1a580*/  LDL.64 R24, [R1+0x50] ;  /* 0x0000500001187983 */ /* 0x001ee80000100a00 */
[----:B---3--:R0:W-:Y:S04]  /*1a590*/  STL.64 [R1+0x1588], R24 ;  /* 0x0015881801007387 */ /* 0x0081e80000100a00 */
[----:B0-----:R-:W3:Y:S01]  /*1a5a0*/  LDL.LU R24, [R1+0x100] ;  /* 0x0001000001187983 */ /* 0x001ee20000300800 */
[----:B------:R-:W3:Y:S02]  /*1a5b0*/  LDL.LU R25, [R1+0x104] ;  /* 0x0001040001197983 */ /* 0x000ee40000300800 */
[----:B------:R-:W3:Y:S02]  /*1a5c0*/  LDL.LU R26, [R1+0x108] ;  /* 0x00010800011a7983 */ /* 0x000ee40000300800 */
[----:B------:R-:W3:Y:S01]  /*1a5d0*/  LDL.LU R27, [R1+0x10c] ;  /* 0x00010c00011b7983 */ /* 0x000ee20000300800 */
[----:B------:R-:W4:Y:S01]  /*1a5e0*/  LDL.LU R20, [R1+0x540] ;  /* 0x0005400001147983 */ /* 0x000f220000300800 */
        /* <DEDUP_REMOVED lines=11> */
[----:B--2---:R0:W-:Y:S02]  /*1a6a0*/  STL.64 [R1+0x14b0], R20 ;  /* 0x0014b01401007387 */ /* 0x0041e40000100a00 */
[----:B0-----:R-:W-:-:S02]  /*1a6b0*/  IMAD.MOV.U32 R20, RZ, RZ, R2 ;  /* 0x000000ffff147224 */ /* 0x001fc400078e0002 */
[----:B------:R-:W-:-:S05]  /*1a6c0*/  IMAD.MOV.U32 R21, RZ, RZ, R0 ;  /* 0x000000ffff157224 */ /* 0x000fca00078e0000 */
[----:B------:R0:W-:Y:S04]  /*1a6d0*/  STL.64 [R1+0x1560], R20 ;  /* 0x0015601401007387 */ /* 0x0001e80000100a00 */
[----:B0-----:R-:W2:Y:S01]  /*1a6e0*/  LDL.LU R20, [R1+0xe0] ;  /* 0x0000e00001147983 */ /* 0x001ea20000300800 */
[----:B------:R-:W2:Y:S02]  /*1a6f0*/  LDL.LU R21, [R1+0xe4] ;  /* 0x0000e40001157983 */ /* 0x000ea40000300800 */
[----:B------:R-:W2:Y:S02]  /*1a700*/  LDL.LU R22, [R1+0xe8] ;  /* 0x0000e80001167983 */ /* 0x000ea40000300800 */
[----:B------:R-:W2:Y:S01]  /*1a710*/  LDL.LU R23, [R1+0xec] ;  /* 0x0000ec0001177983 */ /* 0x000ea20000300800 */
[----:B------:R-:W3:Y:S01]  /*1a720*/  LDL.LU.64 R14, [R1+0x1598] ;  /* 0x00159800010e7983 */ /* 0x000ee20000300a00 */
[----:B------:R-:W3:Y:S02]  /*1a730*/  LDL.LU.64 R12, [R1+0x1590] ;  /* 0x00159000010c7983 */ /* 0x000ee40000300a00 */
[----:B------:R0:W-:Y:S02]  /*1a740*/  STL.64 [R1+0x110], R8 ;  /* 0x0001100801007387 */ /* 0x0001e40000100a00 */
[----:B------:R-:W-:Y:S01]  /*1a750*/  STL.64 [R1+0x118], R10 ;  /* 0x0001180a01007387 */ /* 0x000fe20000100a00 */
[----:B0-----:R-:W4:Y:S01]  /*1a760*/  LDL.LU.64 R8, [R1+0x30] ;  /* 0x0000300001087983 */ /* 0x001f220000300a00 */
[C---:B---3--:R-:W-:Y:S03]  /*1a770*/  HMMA.16816.F32.BF16 R16, R12.reuse, R16, R24 ;  /* 0x000000100c10723c */ /* 0x048fe60000041818 */
[----:B------:R-:W3:Y:S11]  /*1a780*/  LDL.LU.64 R24, [R1+0x1588] ;  /* 0x0015880001187983 */ /* 0x000ef60000300a00 */
[----:B------:R-:W-:Y:S09]  /*1a790*/  @!UPT UIADD3 URZ, URZ, URZ, URZ ;  /* 0x0000003f3f3ff290 */ /* 0x000ff2000fffe03f */
[----:B------:R-:W-:Y:S01]  /*1a7a0*/  STL.64 [R1+0x100], R16 ;  /* 0x0001001001007387 */ /* 0x000fe20000100a00 */
[----:B------:R0:W-:Y:S03]  /*1a7b0*/  STL.64 [R1+0x108], R18 ;  /* 0x0001081201007387 */ /* 0x0001e60000100a00 */
[----:B0-----:R-:W3:Y:S01]  /*1a7c0*/  LDL.LU.64 R18, [R1+0x1580] ;  /* 0x0015800001127983 */ /* 0x001ee20000300a00 */
[----:B------:R-:W3:Y:S02]  /*1a7d0*/  LDL.LU.64 R16, [R1+0x1578] ;  /* 0x0015780001107983 */ /* 0x000ee40000300a00 */
[C---:B---3--:R-:W-:Y:S11]  /*1a7e0*/  HMMA.16816.F32.BF16 R16, R12.reuse, R24, R16 ;  /* 0x000000180c10723c */ /* 0x048ff60000041810 */
[----:B------:R-:W-:Y:S11]  /*1a7f0*/  @!UPT UIADD3 URZ, URZ, URZ, URZ ;  /* 0x0000003f3f3ff290 */ /* 0x000ff6000fffe03f */
[----:B------:R-:W-:Y:S01]  /*1a800*/  @!UPT UIADD3 URZ, URZ, URZ, URZ ;  /* 0x0000003f3f3ff290 */ /* 0x000fe2000fffe03f */
[----:B------:R0:W-:Y:S01]  /*1a810*/  STL.64 [R1+0xf0], R16 ;  /* 0x0000f01001007387 */ /* 0x0001e20000100a00 */
[----:B------:R1:W-:Y:S03]  /*1a820*/  STL.64 [R1+0xf8], R18 ;  /* 0x0000f81201007387 */ /* 0x0003e60000100a00 */
[----:B0-----:R-:W3:Y:S01]  /*1a830*/  LDL.LU R16, [R1+0x1570] ;  /* 0x0015700001107983 */ /* 0x001ee20000300800 */
[----:B-1----:R-:W-:Y:S02]  /*1a840*/  IMAD.MOV.U32 R18, RZ, RZ, R24 ;  /* 0x000000ffff127224 */ /* 0x002fe400078e0018 */
[----:B------:R-:W-:Y:S02]  /*1a850*/  IMAD.MOV.U32 R17, RZ, RZ, R25 ;  /* 0x000000ffff117224 */ /* 0x000fe400078e0019 */
[----:B------:R-:W2:Y:S02]  /*1a860*/  LDL.LU.64 R24, [R1+0x1568] ;  /* 0x0015680001187983 */ /* 0x000ea40000300a00 */
[----:B--2---:R-:W-:Y:S01]  /*1a870*/  HMMA.16816.F32.BF16 R20, R12, R24, R20 ;  /* 0x000000180c14723c */ /* 0x004fe20000041814 */
[----:B------:R-:W-:-:S02]  /*1a880*/  IMAD.MOV.U32 R2, RZ, RZ, R24 ;  /* 0x000000ffff027224 */ /* 0x000fc400078e0018 */
[----:B------:R-:W-:Y:S11]  /*1a890*/  IMAD.MOV.U32 R0, RZ, RZ, R25 ;  /* 0x000000ffff007224 */ /* 0x000ff600078e0019 */
[----:B------:R-:W-:Y:S09]  /*1a8a0*/  @!UPT UIADD3 URZ, URZ, URZ, URZ ;  /* 0x0000003f3f3ff290 */ /* 0x000ff2000fffe03f */
[----:B------:R0:W-:Y:S01]  /*1a8b0*/  STL.64 [R1+0xe0], R20 ;  /* 0x0000e01401007387 */ /* 0x0001e20000100a00 */
[----:B------:R-:W-:Y:S03]  /*1a8c0*/  STL.64 [R1+0xe8], R22 ;  /* 0x0000e81601007387 */ /* 0x000fe60000100a00 */
[----:B0-----:R-:W2:Y:S01]  /*1a8d0*/  LDL.LU.64 R20, [R1+0x1560] ;  /* 0x0015600001147983 */ /* 0x001ea20000300a00 */
[----:B------:R-:W4:Y:S02]  /*1a8e0*/  LDL.LU.64 R26, [R1+0x1558] ;  /* 0x00155800011a7983 */ /* 0x000f240000300a00 */
[----:B------:R-:W4:Y:S02]  /*1a8f0*/  LDL.LU.64 R24, [R1+0x1550] ;  /* 0x0015500001187983 */ /* 0x000f240000300a00 */
[----:B----4-:R-:W-:Y:S11]  /*1a900*/  HMMA.16816.F32.BF16 R24, R12, R8, R24 ;  /* 0x000000080c18723c */ /* 0x010ff60000041818 */
[----:B------:R-:W-:Y:S11]  /*1a910*/  @!UPT UIADD3 URZ, URZ, URZ, URZ ;  /* 0x0000003f3f3ff290 */ /* 0x000ff6000fffe03f */
[----:B------:R-:W-:Y:S01]  /*1a920*/  @!UPT UIADD3 URZ, URZ, URZ, URZ ;  /* 0x0000003f3f3ff290 */ /* 0x000fe2000fffe03f */
[----:B------:R-:W-:Y:S01]  /*1a930*/  STL.64 [R1+0xd0], R24 ;  /* 0x0000d01801007387 */ /* 0x000fe20000100a00 */
[----:B------:R0:W-:Y:S03]  /*1a940*/  STL.64 [R1+0x14d0], R8 ;  /* 0x0014d00801007387 */ /* 0x0001e60000100a00 */
[----:B0-----:R-:W4:Y:S01]  /*1a950*/  LDL.LU R8, [R1+0x580] ;  /* 0x0005800001087983 */ /* 0x001f220000300800 */
[----:B------:R-:W4:Y:S02]  /*1a960*/  LDL.LU R9, [R1+0x584] ;  /* 0x0005840001097983 */ /* 0x000f240000300800 */
[----:B------:R-:W2:Y:S02]  /*1a970*/  LDL.LU R10, [R1+0x588] ;  /* 0x00058800010a7983 */ /* 0x000ea40000300800 */
[----:B------:R-:W2:Y:S02]  /*1a980*/  LDL.LU R11, [R1+0x58c] ;  /* 0x00058c00010b7983 */ /* 0x000ea40000300800 */
[----:B---3--:R-:W-:-:S02]  /*1a990*/  IMAD.MOV.U32 R24, RZ, RZ, R16 ;  /* 0x000000ffff187224 */ /* 0x008fc400078e0010 */
[----:B------:R-:W-:Y:S02]  /*1a9a0*/  IMAD.MOV.U32 R25, RZ, RZ, R3 ;  /* 0x000000ffff197224 */ /* 0x000fe400078e0003 */
[----:B------:R-:W-:Y:S02]  /*1a9b0*/  IMAD.MOV.U32 R6, RZ, RZ, R26 ;  /* 0x000000ffff067224 */ /* 0x000fe400078e001a */
[----:B------:R-:W-:Y:S01]  /*1a9c0*/  IMAD.MOV.U32 R7, RZ, RZ, R27 ;  /* 0x000000ffff077224 */ /* 0x000fe200078e001b */
[----:B--2---:R-:W-:Y:S01]  /*1a9d0*/  STL.64 [R1+0x14e0], R10 ;  /* 0x0014e00a01007387 */ /* 0x004fe20000100a00 */
[----:B----4-:R-:W-:Y:S02]  /*1a9e0*/  STL.64 [R1+0x14d8], R8 ;  /* 0x0014d80801007387 */ /* 0x010fe40000100a00 */
[----:B------:R0:W-:Y:S02]  /*1a9f0*/  STL.64 [R1+0x1548], R24 ;  /* 0x0015481801007387 */ /* 0x0001e40000100a00 */
[----:B0-----:R-:W2:Y:S01]  /*1aa00*/  LDL.LU R24, [R1+0x600] ;  /* 0x0006000001187983 */ /* 0x001ea20000300800 */
[----:B------:R-:W2:Y:S02]  /*1aa10*/  LDL.LU R25, [R1+0x604] ;  /* 0x0006040001197983 */ /* 0x000ea40000300800 */
[----:B------:R-:W2:Y:S02]  /*1aa20*/  LDL.LU R26, [R1+0x608] ;  /* 0x00060800011a7983 */ /* 0x000ea40000300800 */
[----:B------:R-:W2:Y:S02]  /*1aa30*/  LDL.LU R27, [R1+0x60c] ;  /* 0x00060c00011b7983 */ /* 0x000ea40000300800 */
[----:B------:R-:W-:Y:S01]  /*1aa40*/  IMAD.MOV.U32 R9, RZ, RZ, R17 ;  /* 0x000000ffff097224 */ /* 0x000fe200078e0011 */
[----:B------:R-:W3:Y:S01]  /*1aa50*/  LDL.LU R16, [R1+0x5b0] ;  /* 0x0005b00001107983 */ /* 0x000ee20000300800 */
[----:B------:R-:W-:-:S02]  /*1aa60*/  IMAD.MOV.U32 R8, RZ, RZ, R18 ;  /* 0x000000ffff087224 */ /* 0x000fc400078e0012 */
[----:B------:R-:W3:Y:S02]  /*1aa70*/  LDL.LU R17, [R1+0x5b4] ;  /* 0x0005b40001117983 */ /* 0x000ee40000300800 */
[----:B------:R-:W4:Y:S01]  /*1aa80*/  LDL.LU R18, [R1+0x5b8] ;  /* 0x0005b80001127983 */ /* 0x000f220000300800 */
[----:B------:R-:W4:Y:S04]  /*1aa90*/  LDL.LU R19, [R1+0x5bc] ;  /* 0x0005bc0001137983 */ /* 0x000f280000300800 */
        /* <DEDUP_REMOVED lines=12> */
[----:B------:R-:W2:Y:S01]  /*1ab60*/  LDL.LU R19, [R1+0x24c] ;  /* 0x00024c0001137983 */ /* 0x000ea20000300800 */
[----:B------:R0:W-:Y:S04]  /*1ab70*/  STL.64 [R1+0x14f8], R8 ;  /* 0x0014f80801007387 */ /* 0x0001e80000100a00 */
[----:B0-----:R-:W3:Y:S01]  /*1ab80*/  LDL.64 R8, [R1+0x60] ;  /* 0x0000600001087983 */ /* 0x001ee20000100a00 */
[----:B------:R-:W-:Y:S02]  /*1ab90*/  STL [R1+0x1214], R6 ;  /* 0x0012140601007387 */ /* 0x000fe40000100800 */
[----:B------:R-:W-:Y:S05]  /*1aba0*/  STL [R1+0x1210], R7 ;  /* 0x0012100701007387 */ /* 0x000fea0000100800 */
[----:B------:R0:W-:Y:S01]  /*1abb0*/  STL.64 [R1+0x190], R24 ;  /* 0x0001901801007387 */ /* 0x0001e20000100a00 */
[----:B------:R-:W-:Y:S04]  /*1abc0*/  STL.64 [R1+0x198], R26 ;  /* 0x0001981a01007387 */ /* 0x000fe80000100a00 */
[----:B0-----:R-:W2:Y:S01]  /*1abd0*/  LDL.LU.64 R24, [R1+0x1548] ;  /* 0x0015480001187983 */ /* 0x001ea20000300a00 */
[----:B------:R0:W-:Y:S03]  /*1abe0*/  STL.64 [R1+0x14c8], R20 ;  /* 0x0014c81401007387 */ /* 0x0001e60000100a00 */
        /* <DEDUP_REMOVED lines=10> */
[C---:B------:R-:W-:Y:S11]  /*1ac90*/  HMMA.16816.F32.BF16 R24, R12.reuse, R24, R16 ;  /* 0x000000180c18723c */ /* 0x040ff60000041810 */
[----:B------:R-:W-:Y:S11]  /*1aca0*/  @!UPT UIADD3 URZ, URZ, URZ, URZ ;  /* 0x0000003f3f3ff290 */ /* 0x000ff6000fffe03f */
[----:B------:R-:W-:Y:S02]  /*1acb0*/  @!UPT UIADD3 URZ, URZ, URZ, URZ ;  /* 0x0000003f3f3ff290 */ /* 0x000fe4000fffe03f */
[----:B------:R-:W-:Y:S01]  /*1acc0*/  IMAD.MOV.U32 R6, RZ, RZ, R25 ;  /* 0x000000ffff067224 */ /* 0x000fe200078e0019 */
[----:B----4-:R-:W-:Y:S01]  /*1acd0*/  STL.64 [R1+0x1508], R22 ;  /* 0x0015081601007387 */ /* 0x010fe20000100a00 */
[----:B--2---:R0:W-:Y:S03]  /*1ace0*/  STL.64 [R1+0x1500], R20 ;  /* 0x0015001401007387 */ /* 0x0041e60000100a00 */
[----:B0-----:R-:W2:Y:S01]  /*1acf0*/  LDL.LU R20, [R1+0x5a0] ;  /* 0x0005a00001147983 */ /* 0x001ea20000300800 */
[----:B------:R-:W2:Y:S02]  /*1ad00*/  LDL.LU R21, [R1+0x5a4] ;  /* 0x0005a40001157983 */ /* 0x000ea40000300800 */
[----:B------:R-:W2:Y:S02]  /*1ad10*/  LDL.LU R22, [R1+0x5a8] ;  /* 0x0005a80001167983 */ /* 0x000ea40000300800 */
[----:B------:R-:W2:Y:S01]  /*1ad20*/  LDL.LU R23, [R1+0x5ac] ;  /* 0x0005ac0001177983 */ /* 0x000ea20000300800 */
[----:B------:R-:W4:Y:S01]  /*1ad30*/  LDL.LU.64 R18, [R1+0x1540] ;  /* 0x0015400001127983 */ /* 0x000f220000300a00 */
[----:B------:R-:W4:Y:S02]  /*1ad40*/  LDL.LU.64 R16, [R1+0x1538] ;  /* 0x0015380001107983 */ /* 0x000f240000300a00 */
[----:B------:R0:W-:Y:S02]  /*1ad50*/  STL [R1+0x240], R24 ;  /* 0x0002401801007387 */ /* 0x0001e40000100800 */
[----:B------:R-:W-:Y:S01]  /*1ad60*/  STL [R1+0x24c], R27 ;  /* 0x00024c1b01007387 */ /* 0x000fe20000100800 */
[----:B0-----:R-:W4:Y:S02]  /*1ad70*/  LDL.LU.64 R24, [R1+0x1530] ;  /* 0x0015300001187983 */ /* 0x001f240000300a00 */
[C---:B----4-:R-:W-:Y:S11]  /*1ad80*/  HMMA.16816.F32.BF16 R16, R12.reuse, R24, R16 ;  /* 0x000000180c10723c */ /* 0x050ff60000041810 */
[----:B------:R-:W-:Y:S11]  /*1ad90*/  @!UPT UIADD3 URZ, URZ, URZ, URZ ;  /* 0x0000003f3f3ff290 */ /* 0x000ff6000fffe03f */
[----:B------:R-:W-:Y:S01]  /*1ada0*/  @!UPT UIADD3 URZ, URZ, URZ, URZ ;  /* 0x0000003f3f3ff290 */ /* 0x000fe2000fffe03f */
[----:B------:R-:W-:Y:S01]  /*1adb0*/  STL.64 [R1+0x380], R16 ;  /* 0x0003801001007387 */ /* 0x000fe20000100a00 */
[----:B------:R0:W-:Y:S03]  /*1adc0*/  STL.64 [R1+0x388], R18 ;  /* 0x0003881201007387 */ /* 0x0001e60000100a00 */
[----:B0-----:R-:W4:Y:S01]  /*1add0*/  LDL.LU.64 R18, [R1+0x1528] ;  /* 0x0015280001127983 */ /* 0x001f220000300a00 */
[----:B------:R-:W4:Y:S02]  /*1ade0*/  LDL.LU.64 R16, [R1+0x1520] ;  /* 0x0015200001107983 */ /* 0x000f240000300a00 */
[----:B------:R0:W-:Y:S02]  /*1adf0*/  STL.64 [R1+0x14c0], R24 ;  /* 0x0014c01801007387 */ /* 0x0001e40000100a00 */
[----:B------:R-:W-:Y:S01]  /*1ae00*/  IMAD.MOV.U32 R7, RZ, RZ, R26 ;  /* 0x000000ffff077224 */ /* 0x000fe200078e001a */
[----:B0-----:R-:W2:Y:S01]  /*1ae10*/  LDL.LU R24, [R1+0x560] ;  /* 0x0005600001187983 */ /* 0x001ea20000300800 */
[----:B------:R-:W2:Y:S02]  /*1ae20*/  LDL.LU R25, [R1+0x564] ;  /* 0x0005640001197983 */ /* 0x000ea40000300800 */
[----:B------:R-:W2:Y:S02]  /*1ae30*/  LDL.LU R26, [R1+0x568] ;  /* 0x00056800011a7983 */ /* 0x000ea40000300800 */
[----:B------:R-:W2:Y:S01]  /*1ae40*/  LDL.LU R27, [R1+0x56c] ;  /* 0x00056c00011b7983 */ /* 0x000ea20000300800 */
[----:B----4-:R-:W-:Y:S01]  /*1ae50*/  HMMA.16816.F32.BF16 R12, R12, R4, R16 ;  /* 0x000000040c0c723c */ /* 0x010fe20000041810 */
[----:B------:R-:W2:Y:S01]  /*1ae60*/  LDL.LU.64 R18, [R1+0x1518] ;  /* 0x0015180001127983 */ /* 0x000ea20000300a00 */
[----:B------:R-:W2:Y:S02]  /*1ae70*/  LDL.LU.64 R16, [R1+0x1510] ;  /* 0x0015100001107983 */ /* 0x000ea40000300a00 */
[----:B---3--:R-:W-:Y:S11]  /*1ae80*/  IMAD.MOV.U32 R3, RZ, RZ, R9 ;  /* 0x000000ffff037224 */ /* 0x008ff600078e0009 */
[----:B------:R-:W-:Y:S08]  /*1ae90*/  @!UPT UIADD3 URZ, URZ, URZ, URZ ;  /* 0x0000003f3f3ff290 */ /* 0x000ff0000fffe03f */
[----:B------:R-:W-:Y:S01]  /*1aea0*/  STL.64 [R1+0x370], R12 ;  /* 0x0003700c01007387 */ /* 0x000fe20000100a00 */
[----:B------:R0:W-:Y:S02]  /*1aeb0*/  STL.64 [R1+0x378], R14 ;  /* 0x0003780e01007387 */ /* 0x0001e40000100a00 */
[----:B0-----:R-:W-:Y:S01]  /*1aec0*/  IMAD.MOV.U32 R14, RZ, RZ, R8 ;  /* 0x000000ffff0e7224 */ /* 0x001fe200078e0008 */
[C---:B--2---:R-:W-:Y:S11]  /*1aed0*/  HMMA.16816.F32.BF16 R20, R16.reuse, R8, R20 ;  /* 0x000000081014723c */ /* 0x044ff60000041814 */
[----:B------:R-:W-:Y:S11]  /*1aee0*/  @!UPT UIADD3 URZ, URZ, URZ, URZ ;  /* 0x0000003f3f3ff290 */ /* 0x000ff6000fffe03f */
[----:B------:R-:W-:Y:S01]  /*1aef0*/  @!UPT UIADD3 URZ, URZ, URZ, URZ ;  /* 0x0000003f3f3ff290 */ /* 0x000fe2000fffe03f */
[----:B------:R-:W-:Y:S01]  /*1af00*/  STL.64 [R1+0x460], R20 ;  /* 0x0004601401007387 */ /* 0x000fe20000100a00 */
[----:B------:R0:W-:Y:S03]  /*1af10*/  STL.64 [R1+0x468], R22 ;  /* 0x0004681601007387 */ /* 0x0001e60000100a00 */
[----:B0-----:R-:W2:Y:S01]  /*1af20*/  LDL.LU.64 R22, [R1+0x1508] ;  /* 0x0015080001167983 */ /* 0x001ea20000300a00 */
[----:B------:R-:W2:Y:S02]  /*1af30*/  LDL.LU.64 R20, [R1+0x1500] ;  /* 0x0015000001147983 */ /* 0x000ea40000300a00 */
[----:B------:R-:W2:Y:S02]  /*1af40*/  LDL.LU.64 R8, [R1+0x14f8] ;  /* 0x0014f80001087983 */ /* 0x000ea40000300a00 */
[----:B--2---:R-:W-:Y:S01]  /*1af50*/  HMMA.16816.F32.BF16 R8, R16, R8, R20 ;  /* 0x000000081008723c */ /* 0x004fe20000041814 */
[----:B------:R-:W2:Y:S01]  /*1af60*/  LDL.LU.64 R22, [R1+0x14f0] ;  /* 0x0014f00001167983 */ /* 0x000ea20000300a00 */
[----:B------:R-:W2:Y:S11]  /*1af70*/  LDL.LU.64 R20, [R1+0x14e8] ;  /* 0x0014e80001147983 */ /* 0x000eb60000300a00 */
[----:B------:R-:W-:Y:S10]  /*1af80*/  @!UPT UIADD3 URZ, URZ, URZ, URZ ;  /* 0x0000003f3f3ff290 */ /* 0x000ff4000fffe03f */
[----:B------:R-:W-:Y:S01]  /*1af90*/  STL.64 [R1+0x450], R8 ;  /* 0x0004500801007387 */ /* 0x000fe20000100a00 */
[----:B------:R0:W-:Y:S03]  /*1afa0*/  STL.64 [R1+0x458], R10 ;  /* 0x0004580a01007387 */ /* 0x0001e60000100a00 */
[----:B0-----:R-:W3:Y:S01]  /*1afb0*/  LDL.LU.64 R10, [R1+0x14e0] ;  /* 0x0014e000010a7983 */ /* 0x001ee20000300a00 */
[----:B------:R-:W3:Y:S02]  /*1afc0*/  LDL.LU.64 R8, [R1+0x14d8] ;  /* 0x0014d80001087983 */ /* 0x000ee40000300a00 */
[----:B------:R-:W-:Y:S02]  /*1afd0*/  IMAD.MOV.U32 R12, RZ, RZ, R2 ;  /* 0x000000ffff0c7224 */ /* 0x000fe400078e0002 */
[----:B------:R-:W-:-:S07]  /*1afe0*/  IMAD.MOV.U32 R13, RZ, RZ, R0 ;  /* 0x000000ffff0d7224 */ /* 0x000fce00078e0000 */
[C---:B---3--:R-:W-:Y:S11]  /*1aff0*/  HMMA.16816.F32.BF16 R8, R16.reuse, R12, R8 ;  /* 0x0000000c1008723c */ /* 0x048ff60000041808 */
[----:B------:R-:W-:Y:S11]  /*1b000*/  @!UPT UIADD3 URZ, URZ, URZ, URZ ;  /* 0x0000003f3f3ff290 */ /* 0x000ff6000fffe03f */
[----:B------:R-:W-:Y:S01]  /*1b010*/  @!UPT UIADD3 URZ, URZ, URZ, URZ ;  /* 0x0000003f3f3ff290 */ /* 0x000fe2000fffe03f */
[----:B------:R0:W-:Y:S01]  /*1b020*/  STL.64 [R1+0x440], R8 ;  /* 0x0004400801007387 */ /* 0x0001e20000100a00 */
[----:B------:R-:W-:Y:S03]  /*1b030*/  STL.64 [R1+0x448], R10 ;  /* 0x0004480a01007387 */ /* 0x000fe60000100a00 */
[----:B0-----:R-:W2:Y:S01]  /*1b040*/  LDL.LU.64 R8, [R1+0x14d0] ;  /* 0x0014d00001087983 */ /* 0x001ea20000300a00 */
[----:B------:R-:W-:Y:S01]  /*1b050*/  STL.64 [R1+0x1460], R12 ;  /* 0x0014600c01007387 */ /* 0x000fe20000100a00 */
[C---:B--2---:R-:W-:Y:S11]  /*1b060*/  HMMA.16816.F32.BF16 R20, R16.reuse, R8, R20 ;  /* 0x000000081014723c */ /* 0x044ff60000041814 */
[----:B------:R-:W-:Y:S11]  /*1b070*/  @!UPT UIADD3 URZ, URZ, URZ, URZ ;  /* 0x0000003f3f3ff290 */ /* 0x000ff6000fffe03f */
[----:B------:R-:W-:Y:S01]  /*1b080*/  @!UPT UIADD3 URZ, URZ, URZ, URZ ;  /* 0x0000003f3f3ff290 */ /* 0x000fe2000fffe03f */
[----:B------:R0:W-:Y:S01]  /*1b090*/  STL.64 [R1+0x430], R20 ;  /* 0x0004301401007387 */ /* 0x0001e20000100a00 */
[----:B------:R-:W-:Y:S03]  /*1b0a0*/  STL.64 [R1+0x438], R22 ;  /* 0x0004381601007387 */ /* 0x000fe60000100a00 */
[----:B0-----:R-:W2:Y:S01]  /*1b0b0*/  LDL.LU.64 R20, [R1+0x14c8] ;  /* 0x0014c80001147983 */ /* 0x001ea20000300a00 */
[----:B------:R0:W-:Y:S03]  /*1b0c0*/  STL.64 [R1+0x1458], R8 ;  /* 0x0014580801007387 */ /* 0x0001e60000100a00 */
[----:B0-----:R-:W3:Y:S01]  /*1b0d0*/  LDL.64 R8, [R1+0x10] ;  /* 0x0000100001087983 */ /* 0x001ee20000100a00 */
[C---:B--2---:R-:W-:Y:S03]  /*1b0e0*/  HMMA.16816.F32.BF16 R20, R16.reuse, R20, R24 ;  /* 0x000000141014723c */ /* 0x044fe60000041818 */
[----:B------:R-:W2:Y:S11]  /*1b0f0*/  LDL.LU.64 R24, [R1+0x14c0] ;  /* 0x0014c00001187983 */ /* 0x000eb60000300a00 */
        /* <DEDUP_REMOVED lines=14> */
[C---:B--2---:R-:W-:Y:S01]  /*1b1e0*/  HMMA.16816.F32.BF16 R8, R16.reuse, R24, R20 ;  /* 0x000000181008723c */ /* 0x044fe20000041814 */
[----:B------:R-:W2:Y:S11]  /*1b1f0*/  LDL.LU R20, [R1+0x390] ;  /* 0x0003900001147983 */ /* 0x000eb60000300800 */
[----:B------:R-:W-:Y:S11]  /*1b200*/  @!UPT UIADD3 URZ, URZ, URZ, URZ ;  /* 0x0000003f3f3ff290 */ /* 0x000ff6000fffe03f */
[----:B------:R0:W-:Y:S01]  /*1b210*/  STL.64 [R1+0x400], R8 ;  /* 0x0004000801007387 */ /* 0x0001e20000100a00 */
[----:B------:R1:W-:Y:S02]  /*1b220*/  STL.64 [R1+0x408], R10 ;  /* 0x0004080a01007387 */ /* 0x0003e40000100a00 */
[----:B------:R-:W2:Y:S02]  /*1b230*/  LDL.LU R21, [R1+0x394] ;  /* 0x0003940001157983 */ /* 0x000ea40000300800 */
[----:B------:R-:W2:Y:S01]  /*1b240*/  LDL.LU R22, [R1+0x398] ;  /* 0x0003980001167983 */ /* 0x000ea20000300800 */
[----:B------:R-:W2:Y:S01]  /*1b250*/  LDL.LU R23, [R1+0x39c] ;  /* 0x00039c0001177983 */ /* 0x000ea20000300800 */
[----:B------:R-:W3:Y:S03]  /*1b260*/  LDL.64 R12, [R1+0x50] ;  /* 0x00005000010c7983 */ /* 0x000ee60000100a00 */
[----:B---3--:R-:W-:Y:S01]  /*1b270*/  STL.64 [R1+0x1478], R12 ;  /* 0x0014780c01007387 */ /* 0x008fe20000100a00 */
[----:B0-----:R-:W3:Y:S02]  /*1b280*/  LDL.LU R8, [R1+0x500] ;  /* 0x0005000001087983 */ /* 0x001ee40000300800 */
[----:B------:R-:W3:Y:S02]  /*1b290*/  LDL.LU R9, [R1+0x504] ;  /* 0x0005040001097983 */ /* 0x000ee40000300800 */
[----:B-1----:R-:W4:Y:S01]  /*1b2a0*/  LDL.LU R10, [R1+0x508] ;  /* 0x00050800010a7983 */ /* 0x002f220000300800 */
[----:B------:R-:W4:Y:S04]  /*1b2b0*/  LDL.LU R11, [R1+0x50c] ;  /* 0x00050c00010b7983 */ /* 0x000f280000300800 */
[----:B----4-:R-:W-:Y:S01]  /*1b2c0*/  STL.64 [R1+0x1470], R10 ;  /* 0x0014700a01007387 */ /* 0x010fe20000100a00 */
[----:B---3--:R0:W-:Y:S03]  /*1b2d0*/  STL.64 [R1+0x1468], R8 ;  /* 0x0014680801007387 */ /* 0x0081e60000100a00 */
        /* <DEDUP_REMOVED lines=8> */
[----:B------:R-:W3:Y:S02]  /*1b360*/  LDL.LU R10, [R1+0x528] ;  /* 0x00052800010a7983 */ /* 0x000ee40000300800 */
[----:B------:R-:W3:Y:S01]  /*1b370*/  LDL.LU R11, [R1+0x52c] ;  /* 0x00052c00010b7983 */ /* 0x000ee20000300800 */
[----:B------:R0:W-:Y:S04]  /*1b380*/  STL.64 [R1+0x1428], R24 ;  /* 0x0014281801007387 */ /* 0x0001e80000100a00 */
[----:B0-----:R-:W4:Y:S01]  /*1b390*/  LDL.LU R24, [R1+0x4d0] ;  /* 0x0004d00001187983 */ /* 0x001f220000300800 */
[----:B------:R-:W4:Y:S02]  /*1b3a0*/  LDL.LU R25, [R1+0x4d4] ;  /* 0x0004d40001197983 */ /* 0x000f240000300800 */
[----:B------:R-:W3:Y:S02]  /*1b3b0*/  LDL.LU R26, [R1+0x4d8] ;  /* 0x0004d800011a7983 */ /* 0x000ee40000300800 */
[----:B------:R-:W3:Y:S01]  /*1b3c0*/  LDL.LU R27, [R1+0x4dc] ;  /* 0x0004dc00011b7983 */ /* 0x000ee20000300800 */
[----:B--2---:R-:W-:Y:S01]  /*1b3d0*/  HMMA.16816.F32.BF16 R16, R16, R4, R20 ;  /* 0x000000041010723c */ /* 0x004fe20000041814 */
[----:B---3--:R-:W-:Y:S01]  /*1b3e0*/  STL.64 [R1+0x1438], R26 ;  /* 0x0014381a01007387 */ /* 0x008fe20000100a00 */
[----:B----4-:R0:W-:Y:S03]  /*1b3f0*/  STL.64 [R1+0x1430], R24 ;  /* 0x0014301801007387 */ /* 0x0101e60000100a00 */
[----:B0-----:R-:W2:Y:S01]  /*1b400*/  LDL.64 R24, [R1+0x20] ;  /* 0x0000200001187983 */ /* 0x001ea20000100a00 */
[----:B------:R-:W-:-:S03]  /*1b410*/  IMAD.MOV.U32 R12, RZ, RZ, R14 ;  /* 0x000000ffff0c7224 */ /* 0x000fc600078e000e */
[----:B--2---:R0:W-:Y:S04]  /*1b420*/  STL.64 [R1+0x1450], R24 ;  /* 0x0014501801007387 */ /* 0x0041e80000100a00 */
[----:B0-----:R-:W2:Y:S01]  /*1b430*/  LDL.LU R24, [R1+0x4f0] ;  /* 0x0004f00001187983 */ /* 0x001ea20000300800 */
[----:B------:R-:W2:Y:S02]  /*1b440*/  LDL.LU R25, [R1+0x4f4] ;  /* 0x0004f40001197983 */ /* 0x000ea40000300800 */
[----:B------:R-:W2:Y:S02]  /*1b450*/  LDL.LU R26, [R1+0x4f8] ;  /* 0x0004f800011a7983 */ /* 0x000ea40000300800 */
[----:B------:R-:W2:Y:S01]  /*1b460*/  LDL.LU R27, [R1+0x4fc] ;  /* 0x0004fc00011b7983 */ /* 0x000ea20000300800 */
[----:B------:R-:W3:Y:S01]  /*1b470*/  LDL.LU.64 R22, [R1+0x1498] ;  /* 0x0014980001167983 */ /* 0x000ee20000300a00 */
[----:B------:R-:W3:Y:S02]  /*1b480*/  LDL.LU.64 R20, [R1+0x1490] ;  /* 0x0014900001147983 */ /* 0x000ee40000300a00 */
[----:B------:R-:W-:Y:S02]  /*1b490*/  STL.64 [R1+0x1420], R6 ;  /* 0x0014200601007387 */ /* 0x000fe40000100a00 */
[----:B------:R0:W-:Y:S01]  /*1b4a0*/  STL.64 [R1+0x1418], R4 ;  /* 0x0014180401007387 */ /* 0x0001e20000100a00 */
[----:B------:R-:W-:Y:S01]  /*1b4b0*/  STL.64 [R1+0x360], R16 ;  /* 0x0003601001007387 */ /* 0x000fe20000100a00 */
[----:B------:R-:W-:Y:S03]  /*1b4c0*/  STL.64 [R1+0x368], R18 ;  /* 0x0003681201007387 */ /* 0x000fe60000100a00 */
[----:B0-----:R-:W4:Y:S01]  /*1b4d0*/  LDL.LU R4, [R1+0x4c0] ;  /* 0x0004c00001047983 */ /* 0x001f220000300800 */
[----:B------:R-:W4:Y:S02]  /*1b4e0*/  LDL.LU R5, [R1+0x4c4] ;  /* 0x0004c40001057983 */ /* 0x000f240000300800 */
[----:B------:R-:W2:Y:S02]  /*1b4f0*/  LDL.LU R6, [R1+0x4c8] ;  /* 0x0004c80001067983 */ /* 0x000ea40000300800 */
[----:B------:R-:W2:Y:S02]  /*1b500*/  LDL.LU R7, [R1+0x4cc] ;  /* 0x0004cc0001077983 */ /* 0x000ea40000300800 */
[----:B------:R-:W-:-:S07]  /*1b510*/  IMAD.MOV.U32 R13, RZ, RZ, R3 ;  /* 0x000000ffff0d7224 */ /* 0x000fce00078e0003 */
[C---:B---3--:R-:W-:Y:S01]  /*1b520*/  HMMA.16816.F32.BF16 R12, R20.reuse, R12, R8 ;  /* 0x0000000c140c723c */ /* 0x048fe20000041808 */
[----:B--2---:R-:W-:Y:S01]  /*1b530*/  STL.64 [R1+0x1448], R6 ;  /* 0x0014480601007387 */ /* 0x004fe20000100a00 */
[----:B----4-:R0:W-:Y:S03]  /*1b540*/  STL.64 [R1+0x1440], R4 ;  /* 0x0014400401007387 */ /* 0x0101e60000100a00 */
[----:B0-----:R-:W2:Y:S01]  /*1b550*/  LDL.LU R4, [R1+0x4e0] ;  /* 0x0004e00001047983 */ /* 0x001ea20000300800 */
[----:B------:R-:W2:Y:S02]  /*1b560*/  LDL.LU R5, [R1+0x4e4] ;  /* 0x0004e40001057983 */ /* 0x000ea40000300800 */
[----:B------:R-:W2:Y:S02]  /*1b570*/  LDL.LU R6, [R1+0x4e8] ;  /* 0x0004e80001067983 */ /* 0x000ea40000300800 */
[----:B------:R-:W2:Y:S01]  /*1b580*/  LDL.LU R7, [R1+0x4ec] ;  /* 0x0004ec0001077983 */ /* 0x000ea20000300800 */
[----:B------:R-:W3:Y:S01]  /*1b590*/  LDL.LU.64 R10, [R1+0x1488] ;  /* 0x00148800010a7983 */ /* 0x000ee20000300a00 */
[----:B------:R-:W3:Y:S11]  /*1b5a0*/  LDL.LU.64 R8, [R1+0x1480] ;  /* 0x0014800001087983 */ /* 0x000ef60000300a00 */
[----:B------:R0:W-:Y:S02]  /*1b5b0*/  STL.64 [R1+0x3f0], R12 ;  /* 0x0003f00c01007387 */ /* 0x0001e40000100a00 */
[----:B------:R1:W-:Y:S01]  /*1b5c0*/  STL.64 [R1+0x3f8], R14 ;  /* 0x0003f80e01007387 */ /* 0x0003e20000100a00 */
[----:B0-----:R-:W3:Y:S02]  /*1b5d0*/  LDL.LU.64 R12, [R1+0x1478] ;  /* 0x00147800010c7983 */ /* 0x001ee40000300a00 */
[----:B---3--:R-:W-:Y:S01]  /*1b5e0*/  HMMA.16816.F32.BF16 R8, R20, R12, R8 ;  /* 0x0000000c1408723c */ /* 0x008fe20000041808 */
[----:B------:R-:W-:-:S02]  /*1b5f0*/  IMAD.MOV.U32 R18, RZ, RZ, R12 ;  /* 0x000000ffff127224 */ /* 0x000fc400078e000c */
[----:B-1----:R-:W-:Y:S11]  /*1b600*/  IMAD.MOV.U32 R15, RZ, RZ, R13 ;  /* 0x000000ffff0f7224 */ /* 0x002ff600078e000d */
[----:B------:R-:W-:Y:S09]  /*1b610*/  @!UPT UIADD3 URZ, URZ, URZ, URZ ;  /* 0x0000003f3f3ff290 */ /* 0x000ff2000fffe03f */
[----:B------:R-:W-:Y:S01]  /*1b620*/  STL.64 [R1+0x3e0], R8 ;  /* 0x0003e00801007387 */ /* 0x000fe20000100a00 */
[----:B------:R0:W-:Y:S03]  /*1b630*/  STL.64 [R1+0x3e8], R10 ;  /* 0x0003e80a01007387 */ /* 0x0001e60000100a00 */
[----:B0-----:R-:W3:Y:S01]  /*1b640*/  LDL.LU.64 R10, [R1+0x1470] ;  /* 0x00147000010a7983 */ /* 0x001ee20000300a00 */
[----:B------:R-:W3:Y:S02]  /*1b650*/  LDL.LU.64 R8, [R1+0x1468] ;  /* 0x0014680001087983 */ /* 0x000ee40000300a00 */
[----:B------:R-:W3:Y:S02]  /*1b660*/  LDL.LU.64 R12, [R1+0x1460] ;  /* 0x00146000010c7983 */ /* 0x000ee40000300a00 */
[C---:B---3--:R-:W-:Y:S11]  /*1b670*/  HMMA.16816.F32.BF16 R8, R20.reuse, R12, R8 ;  /* 0x0000000c1408723c */ /* 0x048ff60000041808 */
[----:B------:R-:W-:Y:S11]  /*1b680*/  @!UPT UIADD3 URZ, URZ, URZ, URZ ;  /* 0x0000003f3f3ff290 */ /* 0x000ff6000fffe03f */
[----:B------:R-:W-:Y:S01]  /*1b690*/  @!UPT UIADD3 URZ, URZ, URZ, URZ ;  /* 0x0000003f3f3ff290 */ /* 0x000fe2000fffe03f */
[----:B------:R0:W-:Y:S01]  /*1b6a0*/  STL.64 [R1+0x3d0], R8 ;  /* 0x0003d00801007387 */ /* 0x0001e20000100a00 */
[----:B------:R-:W-:Y:S03]  /*1b6b0*/  STL.64 [R1+0x3d8], R10 ;  /* 0x0003d80a01007387 */ /* 0x000fe60000100a00 */
[----:B0-----:R-:W3:Y:S01]  /*1b6c0*/  LDL.LU.64 R8, [R1+0x1458] ;  /* 0x0014580001087983 */ /* 0x001ee20000300a00 */
[----:B------:R-:W-:Y:S01]  /*1b6d0*/  STL.64 [R1+0x13d8], R12 ;  /* 0x0013d80c01007387 */ /* 0x000fe20000100a00 */
[C---:B---3--:R-:W-:Y:S11]  /*1b6e0*/  HMMA.16816.F32.BF16 R24, R20.reuse, R8, R24 ;  /* 0x000000081418723c */ /* 0x048ff60000041818 */
[----:B------:R-:W-:Y:S11]  /*1b6f0*/  @!UPT UIADD3 URZ, URZ, URZ, URZ ;  /* 0x0000003f3f3ff290 */ /* 0x000ff6000fffe03f */
[----:B------:R-:W-:Y:S01]  /*1b700*/  @!UPT UIADD3 URZ, URZ, URZ, URZ ;  /* 0x0000003f3f3ff290 */ /* 0x000fe2000fffe03f */
[----:B------:R0:W-:Y:S01]  /*1b710*/  STL.64 [R1+0x3c0], R24 ;  /* 0x0003c01801007387 */ /* 0x0001e20000100a00 */
[----:B------:R-:W-:Y:S03]  /*1b720*/  STL.64 [R1+0x3c8], R26 ;  /* 0x0003c81a01007387 */ /* 0x000fe60000100a00 */
[----:B0-----:R-:W2:Y:S01]  /*1b730*/  LDL.LU.64 R24, [R1+0x1450] ;  /* 0x0014500001187983 */ /* 0x001ea20000300a00 */
[----:B------:R0:W-:Y:S03]  /*1b740*/  STL.64 [R1+0x13d0], R8 ;  /* 0x0013d00801007387 */ /* 0x0001e60000100a00 */
[----:B0-----:R-:W3:Y:S01]  /*1b750*/  LDL.LU R8, [R1+0x490] ;  /* 0x0004900001087983 */ /* 0x001ee20000300800 */
[----:B------:R-:W3:Y:S02]  /*1b760*/  LDL.LU R9, [R1+0x494] ;  /* 0x0004940001097983 */ /* 0x000ee40000300800 */
[----:B------:R-:W3:Y:S02]  /*1b770*/  LDL.LU R10, [R1+0x498] ;  /* 0x00049800010a7983 */ /* 0x000ee40000300800 */
[----:B------:R-:W3:Y:S01]  /*1b780*/  LDL.LU R11, [R1+0x49c] ;  /* 0x00049c00010b7983 */ /* 0x000ee20000300800 */
[----:B--2---:R-:W-:Y:S01]  /*1b790*/  HMMA.16816.F32.BF16 R4, R20, R24, R4 ;  /* 0x000000181404723c */ /* 0x004fe20000041804 */
[----:B------:R-:W-:-:S02]  /*1b7a0*/  IMAD.MOV.U32 R14, RZ, RZ, R24 ;  /* 0x000000ffff0e7224 */ /* 0x000fc400078e0018 */
[----:B------:R-:W-:Y:S11]  /*1b7b0*/  IMAD.MOV.U32 R3, RZ, RZ, R25 ;  /* 0x000000ffff037224 */ /* 0x000ff600078e0019 */
[----:B------:R-:W-:Y:S09]  /*1b7c0*/  @!UPT UIADD3 URZ, URZ, URZ, URZ ;  /* 0x0000003f3f3ff290 */ /* 0x000ff2000fffe03f */
[----:B------:R-:W-:Y:S01]  /*1b7d0*/  STL.64 [R1+0x3b0], R4 ;  /* 0x0003b00401007387 */ /* 0x000fe20000100a00 */
[----:B------:R0:W-:Y:S03]  /*1b7e0*/  STL.64 [R1+0x3b8], R6 ;  /* 0x0003b80601007387 */ /* 0x0001e60000100a00 */
[----:B0-----:R-:W2:Y:S01]  /*1b7f0*/  LDL.LU.64 R6, [R1+0x1448] ;  /* 0x0014480001067983 */ /* 0x001ea20000300a00 */
[----:B------:R-:W2:Y:S02]  /*1b800*/  LDL.LU.64 R4, [R1+0x1440] ;  /* 0x0014400001047983 */ /* 0x000ea40000300a00 */
[----:B------:R-:W4:Y:S02]  /*1b810*/  LDL.LU.64 R26, [R1+0x1438] ;  /* 0x00143800011a7983 */ /* 0x000f240000300a00 */
[----:B------:R-:W4:Y:S02]  /*1b820*/  LDL.LU.64 R24, [R1+0x1430] ;  /* 0x0014300001187983 */ /* 0x000f240000300a00 */
[----:B------:R-:W-:-:S02]  /*1b830*/  IMAD.MOV.U32 R16, RZ, RZ, R2 ;  /* 0x000000ffff107224 */ /* 0x000fc400078e0002 */
[----:B------:R-:W-:-:S07]  /*1b840*/  IMAD.MOV.U32 R17, RZ, RZ, R0 ;  /* 0x000000ffff117224 */ /* 0x000fce00078e0000 */
[C---:B----4-:R-:W-:Y:S11]  /*1b850*/  HMMA.16816.F32.BF16 R24, R20.reuse, R16, R24 ;  /* 0x000000101418723c */ /* 0x050ff60000041818 */
        /* <DEDUP_REMOVED lines=9> */
[----:B------:R-:W-:Y:S01]  /*1b8f0*/  STL.64 [R1+0x390], R4 ;  /* 0x0003900401007387 */ /* 0x000fe20000100a00 */
[----:B------:R0:W-:Y:S03]  /*1b900*/  STL.64 [R1+0x398], R6 ;  /* 0x0003980601007387 */ /* 0x0001e60000100a00 */
[----:B0-----:R-:W2:Y:S01]  /*1b910*/  LDL.LU.64 R6, [R1+0x1420] ;  /* 0x0014200001067983 */ /* 0x001ea20000300a00 */
[----:B------:R-:W3:Y:S02]  /*1b920*/  LDL.LU.64 R4, [R1+0x1418] ;  /* 0x0014180001047983 */ /* 0x000ee40000300a00 */
[----:B------:R-:W-:Y:S02]  /*1b930*/  IMAD.MOV.U32 R2, RZ, RZ, R24 ;  /* 0x000000ffff027224 */ /* 0x000fe400078e0018 */
[----:B------:R-:W-:Y:S01]  /*1b940*/  IMAD.MOV.U32 R0, RZ, RZ, R25 ;  /* 0x000000ffff007224 */ /* 0x000fe200078e0019 */
[----:B------:R-:W4:Y:S01]  /*1b950*/  LDL.LU.64 R26, [R1+0x1410] ;  /* 0x00141000011a7983 */ /* 0x000f220000300a00 */
[----:B------:R-:W4:Y:S01]  /*1b960*/  LDL.LU.64 R24, [R1+0x1408] ;  /* 0x0014080001187983 */ /* 0x000f220000300a00 */
[----:B---3--:R-:W-:Y:S02]  /*1b970*/  HMMA.16816.F32.BF16 R20, R20, R4, R8 ;  /* 0x000000041414723c */ /* 0x008fe40000041808 */
[----:B------:R-:W3:Y:S11]  /*1b980*/  LDL.LU R8, [R1+0x250] ;  /* 0x0002500001087983 */ /* 0x000ef60000300800 */
[----:B------:R-:W-:Y:S10]  /*1b990*/  @!UPT UIADD3 URZ, URZ, URZ, URZ ;  /* 0x0000003f3f3ff290 */ /* 0x000ff4000fffe03f */
[----:B------:R-:W-:Y:S01]  /*1b9a0*/  STL.64 [R1+0x2c0], R20 ;  /* 0x0002c01401007387 */ /* 0x000fe20000100a00 */
[----:B------:R-:W-:Y:S02]  /*1b9b0*/  STL.64 [R1+0x2c8], R22 ;  /* 0x0002c81601007387 */ /* 0x000fe40000100a00 */
[----:B------:R-:W3:Y:S02]  /*1b9c0*/  LDL.LU R9, [R1+0x254] ;  /* 0x0002540001097983 */ /* 0x000ee40000300800 */
[----:B------:R-:W2:Y:S01]  /*1b9d0*/  LDL.LU R10, [R1+0x258] ;  /* 0x00025800010a7983 */ /* 0x000ea20000300800 */
[----:B------:R-:W2:Y:S01]  /*1b9e0*/  LDL.LU R11, [R1+0x25c] ;  /* 0x00025c00010b7983 */ /* 0x000ea20000300800 */
[----:B------:R-:W-:Y:S02]  /*1b9f0*/  IMAD.MOV.U32 R12, RZ, RZ, R18 ;  /* 0x000000ffff0c7224 */ /* 0x000fe400078e0012 */
[----:B------:R-:W-:Y:S01]  /*1ba00*/  IMAD.MOV.U32 R13, RZ, RZ, R15 ;  /* 0x000000ffff0d7224 */ /* 0x000fe200078e000f */
[----:B--2---:R-:W-:Y:S01]  /*1ba10*/  STL.64 [R1+0x13e8], R10 ;  /* 0x0013e80a01007387 */ /* 0x004fe20000100a00 */
[----:B---3--:R-:W-:Y:S03]  /*1ba20*/  STL.64 [R1+0x13e0], R8 ;  /* 0x0013e00801007387 */ /* 0x008fe60000100a00 */
[----:B------:R0:W-:Y:S02]  /*1ba30*/  STL.64 [R1+0x13f0], R12 ;  /* 0x0013f00c01007387 */ /* 0x0001e40000100a00 */
[----:B0-----:R-:W4:Y:S01]  /*1ba40*/  LDL.LU.64 R12, [R1+0x60] ;  /* 0x00006000010c7983 */ /* 0x001f220000300a00 */
[----:B------:R-:W2:Y:S02]  /*1ba50*/  LDL.LU R8, [R1+0x260] ;  /* 0x0002600001087983 */ /* 0x000ea40000300800 */
[----:B------:R-:W2:Y:S02]  /*1ba60*/  LDL.LU R9, [R1+0x264] ;  /* 0x0002640001097983 */ /* 0x000ea40000300800 */
[----:B------:R-:W3:Y:S01]  /*1ba70*/  LDL.LU R10, [R1+0x268] ;  /* 0x00026800010a7983 */ /* 0x000ee20000300800 */
[----:B------:R-:W3:Y:S01]  /*1ba80*/  LDL.LU R11, [R1+0x26c] ;  /* 0x00026c00010b7983 */ /* 0x000ee20000300800 */
[----:B------:R-:W-:-:S02]  /*1ba90*/  IMAD.MOV.U32 R16, RZ, RZ, R14 ;  /* 0x000000ffff107224 */ /* 0x000fc400078e000e */
[----:B------:R-:W-:Y:S01]  /*1baa0*/  IMAD.MOV.U32 R17, RZ, RZ, R3 ;  /* 0x000000ffff117224 */ /* 0x000fe200078e0003 */
[----:B---3--:R-:W-:Y:S01]  /*1bab0*/  STL.64 [R1+0x1400], R10 ;  /* 0x0014000a01007387 */ /* 0x008fe20000100a00 */
[----:B--2---:R0:W-:Y:S03]  /*1bac0*/  STL.64 [R1+0x13f8], R8 ;  /* 0x0013f80801007387 */ /* 0x0041e60000100a00 */
[----:B0-----:R-:W4:Y:S01]  /*1bad0*/  LDL.LU R8, [R1+0x280] ;  /* 0x0002800001087983 */ /* 0x001f220000300800 */
[----:B------:R-:W4:Y:S02]  /*1bae0*/  LDL.LU R9, [R1+0x284] ;  /* 0x0002840001097983 */ /* 0x000f240000300800 */
[----:B------:R-:W4:Y:S02]  /*1baf0*/  LDL.LU R10, [R1+0x288] ;  /* 0x00028800010a7983 */ /* 0x000f240000300800 */
[----:B------:R-:W4:Y:S01]  /*1bb00*/  LDL.LU R11, [R1+0x28c] ;  /* 0x00028c00010b7983 */ /* 0x000f220000300800 */
[----:B------:R0:W-:Y:S04]  /*1bb10*/  STL.64 [R1+0x13c8], R16 ;  /* 0x0013c81001007387 */ /* 0x0001e80000100a00 */
        /* <DEDUP_REMOVED lines=8> */
[----:B------:R-:W2:Y:S02]  /*1bba0*/  LDL.LU R6, [R1+0x628] ;  /* 0x0006280001067983 */ /* 0x000ea40000300800 */
[----:B------:R-:W2:Y:S02]  /*1bbb0*/  LDL.LU R7, [R1+0x62c] ;  /* 0x00062c0001077983 */ /* 0x000ea40000300800 */
[----:B--2---:R-:W-:Y:S01]  /*1bbc0*/  STL.64 [R1+0x13a8], R6 ;  /* 0x0013a80601007387 */ /* 0x004fe20000100a00 */
[----:B---3--:R0:W-:Y:S03]  /*1bbd0*/  STL.64 [R1+0x13a0], R4 ;  /* 0x0013a00401007387 */ /* 0x0081e60000100a00 */
[----:B0-----:R-:W2:Y:S01]  /*1bbe0*/  LDL.LU R4, [R1+0x5c0] ;  /* 0x0005c00001047983 */ /* 0x001ea20000300800 */
[----:B------:R-:W2:Y:S02]  /*1bbf0*/  LDL.LU R5, [R1+0x5c4] ;  /* 0x0005c40001057983 */ /* 0x000ea40000300800 */
[----:B------:R-:W3:Y:S02]  /*1bc00*/  LDL.LU R6, [R1+0x5c8] ;  /* 0x0005c80001067983 */ /* 0x000ee40000300800 */
[----:B------:R-:W3:Y:S01]  /*1bc10*/  LDL.LU R7, [R1+0x5cc] ;  /* 0x0005cc0001077983 */ /* 0x000ee20000300800 */
[----:B----4-:R-:W-:Y:S01]  /*1bc20*/  HMMA.16816.F32.BF16 R8, R24, R12, R8 ;  /* 0x0000000c1808723c */ /* 0x010fe20000041808 */
[----:B------:R-:W-:-:S02]  /*1bc30*/  IMAD.MOV.U32 R29, RZ, RZ, R12 ;  /* 0x000000ffff1d7224 */ /* 0x000fc400078e000c */
[----:B------:R-:W-:Y:S01]  /*1bc40*/  IMAD.MOV.U32 R3, RZ, RZ, R13 ;  /* 0x000000ffff037224 */ /* 0x000fe200078e000d */
[----:B---3--:R-:W-:Y:S01]  /*1bc50*/  STL.64 [R1+0x13c0], R6 ;  /* 0x0013c00601007387 */ /* 0x008fe20000100a00 */
[----:B--2---:R0:W-:Y:S03]  /*1bc60*/  STL.64 [R1+0x13b8], R4 ;  /* 0x0013b80401007387 */ /* 0x0041e60000100a00 */
[----:B0-----:R-:W2:Y:S01]  /*1bc70*/  LDL.LU R4, [R1+0x4b0] ;  /* 0x0004b00001047983 */ /* 0x001ea20000300800 */
[----:B------:R-:W2:Y:S02]  /*1bc80*/  LDL.LU R5, [R1+0x4b4] ;  /* 0x0004b40001057983 */ /* 0x000ea40000300800 */
[----:B------:R-:W2:Y:S02]  /*1bc90*/  LDL.LU R6, [R1+0x4b8] ;  /* 0x0004b80001067983 */ /* 0x000ea40000300800 */
[----:B------:R-:W2:Y:S10]  /*1bca0*/  LDL.LU R7, [R1+0x4bc] ;  /* 0x0004bc0001077983 */ /* 0x000eb40000300800 */
        /* <DEDUP_REMOVED lines=9> */
[----:B------:R0:W-:Y:S01]  /*1bd40*/  STL.64 [R1+0x2a0], R12 ;  /* 0x0002a00c01007387 */ /* 0x0001e20000100a00 */
[----:B------:R3:W-:Y:S03]  /*1bd50*/  STL.64 [R1+0x2a8], R14 ;  /* 0x0002a80e01007387 */ /* 0x0007e60000100a00 */
[----:B0-----:R-:W3:Y:S02]  /*1bd60*/  LDL.LU.64 R12, [R1+0x13d8] ;  /* 0x0013d800010c7983 */ /* 0x001ee40000300a00 */
[C---:B---3--:R-:W-:Y:S02]  /*1bd70*/  HMMA.16816.F32.BF16 R12, R24.reuse, R12, R8 ;  /* 0x0000000c180c723c */ /* 0x048fe40000041808 */
[----:B------:R-:W3:Y:S11]  /*1bd80*/  LDL.LU.64 R8, [R1+0x13d0] ;  /* 0x0013d00001087983 */ /* 0x000ef60000300a00 */
[----:B------:R-:W-:Y:S10]  /*1bd90*/  @!UPT UIADD3 URZ, URZ, URZ, URZ ;  /* 0x0000003f3f3ff290 */ /* 0x000ff4000fffe03f */
[----:B------:R-:W-:Y:S01]  /*1bda0*/  STL.64 [R1+0x290], R12 ;  /* 0x0002900c01007387 */ /* 0x000fe20000100a00 */
[----:B------:R-:W-:Y:S01]  /*1bdb0*/  STL.64 [R1+0x298], R14 ;  /* 0x0002980e01007387 */ /* 0x000fe20000100a00 */
[----:B---3--:R-:W-:Y:S11]  /*1bdc0*/  HMMA.16816.F32.BF16 R16, R24, R8, R16 ;  /* 0x000000081810723c */ /* 0x008ff60000041810 */
[----:B------:R-:W-:Y:S11]  /*1bdd0*/  @!UPT UIADD3 URZ, URZ, URZ, URZ ;  /* 0x0000003f3f3ff290 */ /* 0x000ff6000fffe03f */
[----:B------:R-:W-:Y:S01]  /*1bde0*/  @!UPT UIADD3 URZ, URZ, URZ, URZ ;  /* 0x0000003f3f3ff290 */ /* 0x000fe2000fffe03f */
[----:B------:R0:W-:Y:S01]  /*1bdf0*/  STL.64 [R1+0x280], R16 ;  /* 0x0002801001007387 */ /* 0x0001e20000100a00 */
[----:B------:R-:W-:Y:S03]  /*1be00*/  STL.64 [R1+0x288], R18 ;  /* 0x0002881201007387 */ /* 0x000fe60000100a00 */
[----:B0-----:R-:W2:Y:S01]  /*1be10*/  LDL.LU.64 R16, [R1+0x13c8] ;  /* 0x0013c80001107983 */ /* 0x001ea20000300a00 */
[----:B------:R-:W-:Y:S01]  /*1be20*/  LOP3.LUT R15, R28, 0x40, RZ, 0x3c, !PT ;  /* 0x000000401c0f7812 */ /* 0x000fe200078e3cff */
[----:B------:R-:W-:Y:S02]  /*1be30*/  IMAD.MOV.U32 R20, RZ, RZ, R2 ;  /* 0x000000ffff147224 */ /* 0x000fe400078e0002 */
[----:B------:R-:W-:Y:S02]  /*1be40*/  IMAD.MOV.U32 R21, RZ, RZ, R0 ;  /* 0x000000ffff157224 */ /* 0x000fe400078e0000 */
[----:B------:R-:W-:-:S02]  /*1be50*/  IMAD.MOV.U32 R2, RZ, RZ, R8 ;  /* 0x000000ffff027224 */ /* 0x000fc400078e0008 */
[----:B------:R-:W-:Y:S02]  /*1be60*/  IMAD.MOV.U32 R0, RZ, RZ, R9 ;  /* 0x000000ffff007224 */ /* 0x000fe400078e0009 */
[----:B------:R-:W0:Y:S02]  /*1be70*/  LDSM.16.MT88.4 R8, [R15+0x4100] ;  /* 0x004100000f08783b */ /* 0x000e240000004200 */
[----:B------:R-:W1:Y:S02]  /*1be80*/  LDSM.16.MT88.4 R12, [R15+0x4180] ;  /* 0x004180000f0c783b */ /* 0x000e640000004200 */
        /* <DEDUP_REMOVED lines=8> */
[----:B------:R-:W2:Y:S11]  /*1bf10*/  LDL.LU.64 R4, [R1+0x13b8] ;  /* 0x0013b80001047983 */ /* 0x000eb60000300a00 */
[----:B------:R-:W-:Y:S10]  /*1bf20*/  @!UPT UIADD3 URZ, URZ, URZ, URZ ;  /* 0x0000003f3f3ff290 */ /* 0x000ff4000fffe03f */
[----:B------:R0:W-:Y:S01]  /*1bf30*/  STL.64 [R1+0x270], R16 ;  /* 0x0002701001007387 */ /* 0x0001e20000100a00 */
[----:B------:R-:W-:Y:S03]  /*1bf40*/  STL.64 [R1+0x278], R18 ;  /* 0x0002781201007387 */ /* 0x000fe60000100a00 */
[----:B0-----:R-:W2:Y:S01]  /*1bf50*/  LDL.LU.64 R16, [R1+0x13b0] ;  /* 0x0013b00001107983 */ /* 0x001ea20000300a00 */
[----:B-1----:R-:W-:Y:S02]  /*1bf60*/  STL.64 [R1+0x1330], R14 ;  /* 0x0013300e01007387 */ /* 0x002fe40000100a00 */
[----:B------:R0:W-:Y:S02]  /*1bf70*/  STL.64 [R1+0x1328], R12 ;  /* 0x0013280c01007387 */ /* 0x0001e40000100a00 */
[----:B0-----:R-:W4:Y:S01]  /*1bf80*/  LDL.LU R12, [R1+0x6c0] ;  /* 0x0006c000010c7983 */ /* 0x001f220000300800 */
[----:B------:R-:W4:Y:S02]  /*1bf90*/  LDL.LU R13, [R1+0x6c4] ;  /* 0x0006c400010d7983 */ /* 0x000f240000300800 */
[----:B------:R-:W4:Y:S02]  /*1bfa0*/  LDL.LU R14, [R1+0x6c8] ;  /* 0x0006c800010e7983 */ /* 0x000f240000300800 */
[----:B------:R-:W4:Y:S01]  /*1bfb0*/  LDL.LU R15, [R1+0x6cc] ;  /* 0x0006cc00010f7983 */ /* 0x000f220000300800 */
[C---:B--2---:R-:W-:Y:S01]  /*1bfc0*/  HMMA.16816.F32.BF16 R16, R24.reuse, R16, R4 ;  /* 0x000000101810723c */ /* 0x044fe20000041804 */
[----:B------:R-:W2:Y:S01]  /*1bfd0*/  LDL.LU.64 R6, [R1+0x13a8] ;  /* 0x0013a80001067983 */ /* 0x000ea20000300a00 */
[----:B------:R-:W2:Y:S11]  /*1bfe0*/  LDL.LU.64 R4, [R1+0x13a0] ;  /* 0x0013a00001047983 */ /* 0x000eb60000300a00 */
[----:B------:R-:W-:Y:S10]  /*1bff0*/  @!UPT UIADD3 URZ, URZ, URZ, URZ ;  /* 0x0000003f3f3ff290 */ /* 0x000ff4000fffe03f */
[----:B------:R-:W-:Y:S01]  /*1c000*/  STL.64 [R1+0x260], R16 ;  /* 0x0002601001007387 */ /* 0x000fe20000100a00 */
[----:B------:R-:W-:Y:S02]  /*1c010*/  STL.64 [R1+0x268], R18 ;  /* 0x0002681201007387 */ /* 0x000fe40000100a00 */
[----:B------:R-:W0:Y:S02]  /*1c020*/  LDSM.16.MT88.4 R16, [R28+0x6000] ;  /* 0x006000001c10783b */ /* 0x000e240000004200 */
[----:B0-----:R-:W-:Y:S02]  /*1c030*/  STL.64 [R1+0x12a0], R18 ;  /* 0x0012a01201007387 */ /* 0x001fe40000100a00 */
[----:B------:R0:W-:Y:S02]  /*1c040*/  STL.64 [R1+0x1298], R16 ;  /* 0x0012981001007387 */ /* 0x0001e40000100a00 */
[----:B0-----:R-:W3:Y:S01]  /*1c050*/  LDL.LU.64 R16, [R1+0x40] ;  /* 0x0000400001107983 */ /* 0x001ee20000300a00 */
[C---:B--2---:R-:W-:Y:S03]  /*1c060*/  HMMA.16816.F32.BF16 R20, R24.reuse, R20, R4 ;  /* 0x000000141814723c */ /* 0x044fe60000041804 */
[----:B------:R-:W2:Y:S01]  /*1c070*/  LDL.LU.64 R6, [R1+0x1398] ;  /* 0x0013980001067983 */ /* 0x000ea20000300a00 */
[----:B------:R-:W3:Y:S11]  /*1c080*/  LDL.LU.64 R4, [R1+0x1390] ;  /* 0x0013900001047983 */ /* 0x000ef60000300a00 */
[----:B------:R-:W-:Y:S08]  /*1c090*/  @!UPT UIADD3 URZ, URZ, URZ, URZ ;  /* 0x0000003f3f3ff290 */ /* 0x000ff0000fffe03f */
[----:B------:R-:W-:Y:S01]  /*1c0a0*/  STL.64 [R1+0x250], R20 ;  /* 0x0002501401007387 */ /* 0x000fe20000100a00 */
[----:B------:R-:W-:Y:S02]  /*1c0b0*/  STL.64 [R1+0x258], R22 ;  /* 0x0002581601007387 */ /* 0x000fe40000100a00 */
[----:B------:R-:W0:Y:S02]  /*1c0c0*/  LDSM.16.MT88.4 R20, [R28+0x6080] ;  /* 0x006080001c14783b */ /* 0x000e240000004200 */
[----:B0-----:R-:W-:Y:S02]  /*1c0d0*/  STL.64 [R1+0x1220], R22 ;  /* 0x0012201601007387 */ /* 0x001fe40000100a00 */
[----:B------:R0:W-:Y:S02]  /*1c0e0*/  STL.64 [R1+0x1218], R20 ;  /* 0x0012181401007387 */ /* 0x0001e40000100a00 */
[----:B0-----:R-:W-:Y:S02]  /*1c0f0*/  IMAD.MOV.U32 R20, RZ, RZ, R29 ;  /* 0x000000ffff147224 */ /* 0x001fe400078e001d */
[----:B------:R-:W-:Y:S01]  /*1c100*/  IMAD.MOV.U32 R21, RZ, RZ, R3 ;  /* 0x000000ffff157224 */ /* 0x000fe200078e0003 */
[----:B------:R-:W4:Y:S01]  /*1c110*/  LDL.LU R29, [R1+0x138c] ;  /* 0x00138c00011d7983 */ /* 0x000f220000300800 */
[----:B------:R-:W4:Y:S01]  /*1c120*/  LDL.LU R3, [R1+0x1388] ;  /* 0x0013880001037983 */ /* 0x000f220000300800 */
[----:B---3--:R-:W-:Y:S02]  /*1c130*/  HMMA.16816.F32.BF16 R24, R24, R4, R8 ;  /* 0x000000041818723c */ /* 0x008fe40000041808 */
[----:B------:R-:W4:Y:S01]  /*1c140*/  LDL.LU.64 R10, [R1+0x1380] ;  /* 0x00138000010a7983 */ /* 0x000f220000300a00 */
[----:B------:R-:W4:Y:S02]  /*1c150*/  LDL.LU.64 R8, [R1+0x1378] ;  /* 0x0013780001087983 */ /* 0x000f240000300a00 */
[----:B--2---:R-:W-:Y:S02]  /*1c160*/  STL.64 [R1+0x1340], R6 ;  /* 0x0013400601007387 */ /* 0x004fe40000100a00 */
[----:B------:R0:W-:Y:S11]  /*1c170*/  STL.64 [R1+0x1338], R4 ;  /* 0x0013380401007387 */ /* 0x0001f60000100a00 */
[----:B------:R-:W-:Y:S05]  /*1c180*/  @!UPT UIADD3 URZ, URZ, URZ, URZ ;  /* 0x0000003f3f3ff290 */ /* 0x000fea000fffe03f */
[----:B------:R-:W-:Y:S01]  /*1c190*/  STL.64 [R1+0x1a0], R24 ;  /* 0x0001a01801007387 */ /* 0x000fe20000100a00 */
[----:B------:R-:W-:Y:S02]  /*1c1a0*/  STL.64 [R1+0x1a8], R26 ;  /* 0x0001a81a01007387 */ /* 0x000fe40000100a00 */
[----:B------:R-:W1:Y:S04]  /*1c1b0*/  LDSM.16.MT88.4 R24, [R28+0x6100] ;  /* 0x006100001c18783b */ /* 0x000e680000004200 */
[----:B0-----:R-:W2:Y:S01]  /*1c1c0*/  LDL.LU R4, [R1+0x6a0] ;  /* 0x0006a00001047983 */ /* 0x001ea20000300800 */
[----:B------:R-:W2:Y:S01]  /*1c1d0*/  LDL.LU R5, [R1+0x6a4] ;  /* 0x0006a40001057983 */ /* 0x000ea20000300800 */
[----:B------:R-:W2:Y:S02]  /*1c1e0*/  LDL.LU R6, [R1+0x6a8] ;  /* 0x0006a80001067983 */ /* 0x000ea40000300800 */
[----:B------:R-:W2:Y:S01]  /*1c1f0*/  LDL.LU R7, [R1+0x6ac] ;  /* 0x0006ac0001077983 */ /* 0x000ea20000300800 */
[----:B-1----:R-:W-:Y:S01]  /*1c200*/  STL.64 [R1+0x1170], R26 ;  /* 0x0011701a01007387 */ /* 0x002fe20000100a00 */
[----:B------:R0:W-:Y:S03]  /*1c210*/  STL.64 [R1+0x1168], R24 ;  /* 0x0011681801007387 */ /* 0x0001e60000100a00 */
[----:B0-----:R-:W3:Y:S01]  /*1c220*/  LDL.LU.64 R24, [R1] ;  /* 0x0000000001187983 */ /* 0x001ee20000300a00 */
[----:B------:R-:W2:Y:S01]  /*1c230*/  LDL.64 R26, [R1+0x8] ;  /* 0x00000800011a7983 */ /* 0x000ea20000100a00 */
[C---:B----4-:R-:W-:Y:S02]  /*1c240*/  HMMA.16816.F32.BF16 R12, R8.reuse, R20, R12 ;  /* 0x00000014080c723c */ /* 0x050fe4000004180c */
[----:B--2---:R-:W-:Y:S01]  /*1c250*/  STL.64 [R1+0x1350], R26 ;  /* 0x0013501a01007387 */ /* 0x004fe20000100a00 */
[----:B---3--:R0:W-:Y:S03]  /*1c260*/  STL.64 [R1+0x1348], R24 ;  /* 0x0013481801007387 */ /* 0x0081e60000100a00 */
[----:B0-----:R-:W2:Y:S01]  /*1c270*/  LDL.LU R24, [R1+0x6b0] ;  /* 0x0006b00001187983 */ /* 0x001ea20000300800 */
[----:B------:R-:W2:Y:S02]  /*1c280*/  LDL.LU R25, [R1+0x6b4] ;  /* 0x0006b40001197983 */ /* 0x000ea40000300800 */
[----:B------:R-:W2:Y:S02]  /*1c290*/  LDL.LU R26, [R1+0x6b8] ;  /* 0x0006b800011a7983 */ /* 0x000ea40000300800 */
[----:B------:R-:W2:Y:S11]  /*1c2a0*/  LDL.LU R27, [R1+0x6bc] ;  /* 0x0006bc00011b7983 */ /* 0x000eb60000300800 */
[----:B------:R-:W-:Y:S01]  /*1c2b0*/  @!UPT UIADD3 URZ, URZ, URZ, URZ ;  /* 0x0000003f3f3ff290 */ /* 0x000fe2000fffe03f */
[----:B------:R0:W-:Y:S01]  /*1c2c0*/  STL.64 [R1+0x180], R12 ;  /* 0x0001800c01007387 */ /* 0x0001e20000100a00 */
[----:B------:R-:W-:Y:S03]  /*1c2d0*/  STL.64 [R1+0x188], R14 ;  /* 0x0001880e01007387 */ /* 0x000fe60000100a00 */
[----:B0-----:R-:W3:Y:S01]  /*1c2e0*/  LDL.LU.64 R12, [R1+0x20] ;  /* 0x00002000010c7983 */ /* 0x001ee20000300a00 */
[----:B------:R0:W-:Y:S03]  /*1c2f0*/  STL.64 [R1+0x1358], R20 ;  /* 0x0013581401007387 */ /* 0x0001e60000100a00 */
[----:B0-----:R-:W2:Y:S01]  /*1c300*/  LDL.LU.64 R20, [R1+0x50] ;  /* 0x0000500001147983 */ /* 0x001ea20000300a00 */
[----:B------:R-:W-:Y:S01]  /*1c310*/  HMMA.16816.F32.BF16 R4, R8, R16, R4 ;  /* 0x000000100804723c */ /* 0x000fe20000041804 */
[----:B------:R-:W-:-:S02]  /*1c320*/  IMAD.MOV.U32 R15, RZ, RZ, R16 ;  /* 0x000000ffff0f7224 */ /* 0x000fc400078e0010 */
[----:B------:R-:W-:-:S05]  /*1c330*/  IMAD.MOV.U32 R14, RZ, RZ, R17 ;  /* 0x000000ffff0e7224 */ /* 0x000fca00078e0011 */
[----:B--2---:R-:W-:Y:S11]  /*1c340*/  HMMA.16816.F32.BF16 R24, R8, R20, R24 ;  /* 0x000000140818723c */ /* 0x004ff60000041818 */
[----:B------:R-:W-:Y:S11]  /*1c350*/  @!UPT UIADD3 URZ, URZ, URZ, URZ ;  /* 0x0000003f3f3ff290 */ /* 0x000ff6000fffe03f */
[----:B------:R-:W-:Y:S01]  /*1c360*/  @!UPT UIADD3 URZ, URZ, URZ, URZ ;  /* 0x0000003f3f3ff290 */ /* 0x000fe2000fffe03f */
[----:B------:R-:W-:Y:S01]  /*1c370*/  STL.64 [R1+0x170], R24 ;  /* 0x0001701801007387 */ /* 0x000fe20000100a00 */
[----:B------:R-:W-:Y:S02]  /*1c380*/  STL.64 [R1+0x178], R26 ;  /* 0x0001781a01007387 */ /* 0x000fe40000100a00 */
[----:B------:R-:W-:Y:S02]  /*1c390*/  STL.64 [R1+0x160], R4 ;  /* 0x0001600401007387 */ /* 0x000fe40000100a00 */
[----:B------:R-:W-:Y:S01]  /*1c3a0*/  STL.64 [R1+0x168], R6 ;  /* 0x0001680601007387 */ /* 0x000fe20000100a00 */
[----:B------:R-:W-:Y:S01]  /*1c3b0*/  STL.64 [R1+0x1368], R14 ;  /* 0x0013680e01007387 */ /* 0x000fe20000100a00 */
[----:B---3--:R0:W-:Y:S03]  /*1c3c0*/  STL.64 [R1+0x1360], R12 ;  /* 0x0013600c01007387 */ /* 0x0081e60000100a00 */
[----:B0-----:R-:W2:Y:S01]  /*1c3d0*/  LDL.LU R12, [R1+0x690] ;  /* 0x00069000010c7983 */ /* 0x001ea20000300800 */
[----:B------:R-:W2:Y:S02]  /*1c3e0*/  LDL.LU R13, [R1+0x694] ;  /* 0x00069400010d7983 */ /* 0x000ea40000300800 */
[----:B------:R-:W2:Y:S02]  /*1c3f0*/  LDL.LU R14, [R1+0x698] ;  /* 0x00069800010e7983 */ /* 0x000ea40000300800 */
[----:B------:R-:W2:Y:S01]  /*1c400*/  LDL.LU R15, [R1+0x69c] ;  /* 0x00069c00010f7983 */ /* 0x000ea20000300800 */
[----:B------:R-:W3:Y:S01]  /*1c410*/  LDL.LU R16, [R1+0x350] ;  /* 0x0003500001107983 */ /* 0x000ee20000300800 */
[----:B------:R-:W3:Y:S02]  /*1c420*/  LDL.LU R17, [R1+0x354] ;  /* 0x0003540001117983 */ /* 0x000ee40000300800 */
[----:B------:R-:W4:Y:S02]  /*1c430*/  LDL.LU R18, [R1+0x358] ;  /* 0x0003580001127983 */ /* 0x000f240000300800 */
[----:B------:R-:W4:Y:S01]  /*1c440*/  LDL.LU R19, [R1+0x35c] ;  /* 0x00035c0001137983 */ /* 0x000f220000300800 */
[----:B------:R-:W2:Y:S01]  /*1c450*/  LDL.LU R4, [R1+0x660] ;  /* 0x0006600001047983 */ /* 0x000ea20000300800 */
[----:B------:R-:W2:Y:S02]  /*1c460*/  LDL.LU R5, [R1+0x664] ;  /* 0x0006640001057983 */ /* 0x000ea40000300800 */
[----:B------:R-:W2:Y:S02]  /*1c470*/  LDL.LU R6, [R1+0x668] ;  /* 0x0006680001067983 */ /* 0x000ea40000300800 */
[----:B------:R-:W-:Y:S01]  /*1c480*/  IMAD.MOV.U32 R27, RZ, RZ, R20 ;  /* 0x000000ffff1b7224 */ /* 0x000fe200078e0014 */
[----:B------:R-:W2:Y:S01]  /*1c490*/  LDL.LU R7, [R1+0x66c] ;  /* 0x00066c0001077983 */ /* 0x000ea20000300800 */
[----:B------:R-:W-:-:S02]  /*1c4a0*/  IMAD.MOV.U32 R26, RZ, RZ, R21 ;  /* 0x000000ffff1a7224 */ /* 0x000fc400078e0015 */
[----:B------:R-:W2:Y:S02]  /*1c4b0*/  LDL.LU R20, [R1+0x670] ;  /* 0x0006700001147983 */ /* 0x000ea40000300800 */
[----:B------:R-:W2:Y:S01]  /*1c4c0*/  LDL.LU R21, [R1+0x674] ;  /* 0x0006740001157983 */ /* 0x000ea20000300800 */
[----:B------:R-:W2:Y:S01]  /*1c4d0*/  LDL.LU R22, [R1+0x678] ;  /* 0x0006780001167983 */ /* 0x000ea20000300800 */
[----:B------:R-:W2:Y:S02]  /*1c4e0*/  LDL.LU R23, [R1+0x67c] ;  /* 0x00067c0001177983 */ /* 0x000ea40000300800 */
[----:B------:R-:W2:Y:S01]  /*1c4f0*/  LDL.LU.64 R24, [R1+0x10] ;  /* 0x0000100001187983 */ /* 0x000ea20000300a00 */
[----:B----4-:R-:W-:Y:S01]  /*1c500*/  STL.64 [R1+0x12b0], R18 ;  /* 0x0012b01201007387 */ /* 0x010fe20000100a00 */
[----:B---3--:R0:W-:Y:S03]  /*1c510*/  STL.64 [R1+0x12a8], R16 ;  /* 0x0012a81001007387 */ /* 0x0081e60000100a00 */
[----:B0-----:R-:W3:Y:S01]  /*1c520*/  LDL.LU R16, [R1+0x470] ;  /* 0x0004700001107983 */ /* 0x001ee20000300800 */
[----:B------:R-:W3:Y:S02]  /*1c530*/  LDL.LU R17, [R1+0x474] ;  /* 0x0004740001117983 */ /* 0x000ee40000300800 */
[----:B------:R-:W4:Y:S02]  /*1c540*/  LDL.LU R18, [R1+0x478] ;  /* 0x0004780001127983 */ /* 0x000f240000300800 */
[----:B------:R-:W4:Y:S02]  /*1c550*/  LDL.LU R19, [R1+0x47c] ;  /* 0x00047c0001137983 */ /* 0x000f240000300800 */
[----:B----4-:R-:W-:Y:S01]  /*1c560*/  STL.64 [R1+0x12c0], R18 ;  /* 0x0012c01201007387 */ /* 0x010fe20000100a00 */
[----:B---3--:R0:W-:Y:S02]  /*1c570*/  STL.64 [R1+0x12b8], R16 ;  /* 0x0012b81001007387 */ /* 0x0081e40000100a00 */
[----:B0-----:R-:W-:-:S02]  /*1c580*/  IMAD.MOV.U32 R16, RZ, RZ, R2 ;  /* 0x000000ffff107224 */ /* 0x001fc400078e0002 */
[----:B------:R-:W-:Y:S01]  /*1c590*/  IMAD.MOV.U32 R17, RZ, RZ, R0 ;  /* 0x000000ffff117224 */ /* 0x000fe200078e0000 */
[----:B------:R-:W3:Y:S01]  /*1c5a0*/  LDL.LU R2, [R1+0x1374] ;  /* 0x0013740001027983 */ /* 0x000ee20000300800 */
[----:B------:R-:W4:Y:S05]  /*1c5b0*/  LDL.LU R0, [R1+0x1370] ;  /* 0x0013700001007983 */ /* 0x000f2a0000300800 */
[----:B--2---:R-:W-:Y:S11]  /*1c5c0*/  HMMA.16816.F32.BF16 R12, R8, R16, R12 ;  /* 0x00000010080c723c */ /* 0x004ff6000004180c */
[----:B------:R-:W-:Y:S11]  /*1c5d0*/  @!UPT UIADD3 URZ, URZ, URZ, URZ ;  /* 0x0000003f3f3ff290 */ /* 0x000ff6000fffe03f */
[----:B------:R-:W-:Y:S01]  /*1c5e0*/  @!UPT UIADD3 URZ, URZ, URZ, URZ ;  /* 0x0000003f3f3ff290 */ /* 0x000fe2000fffe03f */
[----:B------:R-:W-:Y:S01]  /*1c5f0*/  STL.64 [R1+0x150], R12 ;  /* 0x0001500c01007387 */ /* 0x000fe20000100a00 */
[----:B------:R0:W-:Y:S03]  /*1c600*/  STL.64 [R1+0x158], R14 ;  /* 0x0001580e01007387 */ /* 0x0001e60000100a00 */
[----:B0-----:R-:W2:Y:S01]  /*1c610*/  LDL.LU.64 R14, [R1+0x1368] ;  /* 0x00136800010e7983 */ /* 0x001ea20000300a00 */
[----:B------:R-:W3:Y:S02]  /*1c620*/  LDL.LU.64 R12, [R1+0x1360] ;  /* 0x00136000010c7983 */ /* 0x000ee40000300a00 */
[----:B------:R2:W-:Y:S02]  /*1c630*/  STL.64 [R1+0x12d8], R16 ;  /* 0x0012d81001007387 */ /* 0x0005e40000100a00 */
[----:B--2---:R-:W-:Y:S02]  /*1c640*/  IMAD.MOV.U32 R16, RZ, RZ, R15 ;  /* 0x000000ffff107224 */ /* 0x004fe400078e000f */
[----:B------:R-:W-:-:S05]  /*1c650*/  IMAD.MOV.U32 R17, RZ, RZ, R14 ;  /* 0x000000ffff117224 */ /* 0x000fca00078e000e */
[----:B------:R0:W-:Y:S04]  /*1c660*/  STL.64 [R1+0x12f0], R16 ;  /* 0x0012f01001007387 */ /* 0x0001e80000100a00 */
[----:B0-----:R-:W3:Y:S01]  /*1c670*/  LDL.LU R16, [R1+0x680] ;  /* 0x0006800001107983 */ /* 0x001ee20000300800 */
[----:B------:R-:W3:Y:S02]  /*1c680*/  LDL.LU R17, [R1+0x684] ;  /* 0x0006840001117983 */ /* 0x000ee40000300800 */
[----:B------:R-:W3:Y:S02]  /*1c690*/  LDL.LU R18, [R1+0x688] ;  /* 0x0006880001127983 */ /* 0x000ee40000300800 */
[----:B------:R-:W3:Y:S01]  /*1c6a0*/  LDL.LU R19, [R1+0x68c] ;  /* 0x00068c0001137983 */ /* 0x000ee20000300800 */
[C---:B------:R-:W-:Y:S08]  /*1c6b0*/  HMMA.16816.F32.BF16 R20, R8.reuse, R24, R20 ;  /* 0x000000180814723c */ /* 0x040ff00000041814 */
[----:B---3--:R-:W-:Y:S11]  /*1c6c0*/  HMMA.16816.F32.BF16 R16, R8, R12, R16 ;  /* 0x0000000c0810723c */ /* 0x008ff60000041810 */
[----:B------:R-:W-:Y:S11]  /*1c6d0*/  @!UPT UIADD3 URZ, URZ, URZ, URZ ;  /* 0x0000003f3f3ff290 */ /* 0x000ff6000fffe03f */
[----:B------:R-:W-:Y:S01]  /*1c6e0*/  @!UPT UIADD3 URZ, URZ, URZ, URZ ;  /* 0x0000003f3f3ff290 */ /* 0x000fe2000fffe03f */
[----:B------:R0:W-:Y:S01]  /*1c6f0*/  STL.64 [R1+0x140], R16 ;  /* 0x0001401001007387 */ /* 0x0001e20000100a00 */
[----:B------:R1:W-:Y:S02]  /*1c700*/  STL.64 [R1+0x148], R18 ;  /* 0x0001481201007387 */ /* 0x0003e40000100a00 */
[----:B0-----:R-:W-:Y:S02]  /*1c710*/  IMAD.MOV.U32 R16, RZ, RZ, R27 ;  /* 0x000000ffff107224 */ /* 0x001fe400078e001b */
[----:B-1----:R-:W-:Y:S02]  /*1c720*/  IMAD.MOV.U32 R19, RZ, RZ, R12 ;  /* 0x000000ffff137224 */ /* 0x002fe400078e000c */
[----:B------:R-:W-:Y:S01]  /*1c730*/  IMAD.MOV.U32 R18, RZ, RZ, R13 ;  /* 0x000000ffff127224 */ /* 0x000fe200078e000d */
[----:B------:R-:W2:Y:S01]  /*1c740*/  LDL.LU R12, [R1+0x5e0] ;  /* 0x0005e000010c7983 */ /* 0x000ea20000300800 */
[----:B------:R-:W-:Y:S02]  /*1c750*/  IMAD.MOV.U32 R17, RZ, RZ, R26 ;  /* 0x000000ffff117224 */ /* 0x000fe400078e001a */
[----:B------:R-:W2:Y:S02]  /*1c760*/  LDL.LU R13, [R1+0x5e4] ;  /* 0x0005e400010d7983 */ /* 0x000ea40000300800 */
[----:B------:R-:W2:Y:S01]  /*1c770*/  LDL.LU R14, [R1+0x5e8] ;  /* 0x0005e800010e7983 */ /* 0x000ea20000300800 */
[----:B------:R-:W2:Y:S01]  /*1c780*/  LDL.LU R15, [R1+0x5ec] ;  /* 0x0005ec00010f7983 */ /* 0x000ea20000300800 */
[----:B------:R-:W-:Y:S02]  /*1c790*/  STL.64 [R1+0x1320], R18 ;  /* 0x0013201201007387 */ /* 0x000fe40000100a00 */
[----:B------:R0:W-:Y:S02]  /*1c7a0*/  STL.64 [R1+0x1318], R16 ;  /* 0x0013181001007387 */ /* 0x0001e40000100a00 */
[----:B0-----:R-:W3:Y:S01]  /*1c7b0*/  LDL.LU R16, [R1+0xb0] ;  /* 0x0000b00001107983 */ /* 0x001ee20000300800 */
[----:B------:R-:W3:Y:S02]  /*1c7c0*/  LDL.LU R17, [R1+0xb4] ;  /* 0x0000b40001117983 */ /* 0x000ee40000300800 */
[----:B------:R-:W3:Y:S02]  /*1c7d0*/  LDL.LU R18, [R1+0xb8] ;  /* 0x0000b80001127983 */ /* 0x000ee40000300800 */
[----:B------:R-:W3:Y:S01]  /*1c7e0*/  LDL.LU R19, [R1+0xbc] ;  /* 0x0000bc0001137983 */ /* 0x000ee20000300800 */
[----:B------:R0:W-:Y:S01]  /*1c7f0*/  STL.64 [R1+0x130], R20 ;  /* 0x0001301401007387 */ /* 0x0001e20000100a00 */
[----:B------:R1:W-:Y:S03]  /*1c800*/  STL.64 [R1+0x138], R22 ;  /* 0x0001381601007387 */ /* 0x0003e60000100a00 */
[----:B0-----:R-:W3:Y:S01]  /*1c810*/  LDL.LU.64 R20, [R1+0x1358] ;  /* 0x0013580001147983 */ /* 0x001ee20000300a00 */
[----:B-1----:R-:W-:-:S02]  /*1c820*/  IMAD.MOV.U32 R23, RZ, RZ, R24 ;  /* 0x000000ffff177224 */ /* 0x002fc400078e0018 */
[----:B------:R-:W-:Y:S02]  /*1c830*/  IMAD.MOV.U32 R22, RZ, RZ, R25 ;  /* 0x000000ffff167224 */ /* 0x000fe400078e0019 */
[----:B------:R-:W2:Y:S01]  /*1c840*/  LDL.LU.64 R26, [R1+0x1350] ;  /* 0x00135000011a7983 */ /* 0x000ea20000300a00 */
        /* <DEDUP_REMOVED lines=9> */
[----:B------:R0:W-:Y:S02]  /*1c8e0*/  STL.64 [R1+0x12c8], R24 ;  /* 0x0012c81801007387 */ /* 0x0001e40000100a00 */
[----:B0-----:R-:W2:Y:S01]  /*1c8f0*/  LDL.LU R24, [R1+0x480] ;  /* 0x0004800001187983 */ /* 0x001ea20000300800 */
        /* <DEDUP_REMOVED lines=9> */
[----:B------:R-:W-:Y:S01]  /*1c990*/  HMMA.16816.F32.BF16 R8, R8, R4, R12 ;  /* 0x000000040808723c */ /* 0x000fe2000004180c */
[----:B--2---:R-:W-:Y:S01]  /*1c9a0*/  STL.64 [R1+0x1300], R26 ;  /* 0x0013001a01007387 */ /* 0x004fe20000100a00 */
[----:B------:R0:W-:Y:S03]  /*1c9b0*/  STL.64 [R1+0x12f8], R24 ;  /* 0x0012f81801007387 */ /* 0x0001e60000100a00 */
[----:B0-----:R-:W2:Y:S01]  /*1c9c0*/  LDL.LU R24, [R1+0xa0] ;  /* 0x0000a00001187983 */ /* 0x001ea20000300800 */
[----:B------:R-:W2:Y:S02]  /*1c9d0*/  LDL.LU R25, [R1+0xa4] ;  /* 0x0000a40001197983 */ /* 0x000ea40000300800 */
[----:B------:R-:W2:Y:S02]  /*1c9e0*/  LDL.LU R26, [R1+0xa8] ;  /* 0x0000a800011a7983 */ /* 0x000ea40000300800 */
[----:B------:R-:W2:Y:S01]  /*1c9f0*/  LDL.LU R27, [R1+0xac] ;  /* 0x0000ac00011b7983 */ /* 0x000ea20000300800 */
[----:B------:R-:W3:Y:S01]  /*1ca00*/  LDL.LU.64 R14, [R1+0x1330] ;  /* 0x00133000010e7983 */ /* 0x000ee20000300a00 */
[----:B------:R-:W3:Y:S11]  /*1ca10*/  LDL.LU.64 R12, [R1+0x1328] ;  /* 0x00132800010c7983 */ /* 0x000ef60000300a00 */
[----:B------:R0:W-:Y:S02]  /*1ca20*/  STL.64 [R1+0xc0], R8 ;  /* 0x0000c00801007387 */ /* 0x0001e40000100a00 */
[----:B------:R1:W-:Y:S02]  /*1ca30*/  STL.64 [R1+0xc8], R10 ;  /* 0x0000c80a01007387 */ /* 0x0003e40000100a00 */
[----:B0-----:R-:W-:-:S02]  /*1ca40*/  IMAD.MOV.U32 R8, RZ, RZ, R23 ;  /* 0x000000ffff087224 */ /* 0x001fc400078e0017 */
[----:B------:R-:W-:Y:S01]  /*1ca50*/  IMAD.MOV.U32 R9, RZ, RZ, R22 ;  /* 0x000000ffff097224 */ /* 0x000fe200078e0016 */
[----:B-1----:R-:W2:Y:S04]  /*1ca60*/  LDL R10, [R1+0x18] ;  /* 0x00001800010a7983 */ /* 0x002ea80000100800 */
[----:B------:R-:W2:Y:S01]  /*1ca70*/  LDL R11, [R1+0x1c] ;  /* 0x00001c00010b7983 */ /* 0x000ea20000100800 */
[----:B---3--:R-:W-:Y:S03]  /*1ca80*/  HMMA.16816.F32.BF16 R20, R12, R20, R16 ;  /* 0x000000140c14723c */ /* 0x008fe60000041810 */
[----:B------:R-:W3:Y:S01]  /*1ca90*/  LDL.LU.64 R18, [R1+0x1320] ;  /* 0x0013200001127983 */ /* 0x000ee20000300a00 */
[----:B------:R-:W2:Y:S11]  /*1caa0*/  LDL.LU.64 R16, [R1+0x1318] ;  /* 0x0013180001107983 */ /* 0x000eb60000300a00 */
[----:B------:R-:W-:Y:S08]  /*1cab0*/  @!UPT UIADD3 URZ, URZ, URZ, URZ ;  /* 0x0000003f3f3ff290 */ /* 0x000ff0000fffe03f */
[----:B------:R4:W-:Y:S01]  /*1cac0*/  STL.64 [R1+0xb0], R20 ;  /* 0x0000b01401007387 */ /* 0x0009e20000100a00 */
[----:B------:R0:W-:Y:S02]  /*1cad0*/  STL.64 [R1+0xb8], R22 ;  /* 0x0000b81601007387 */ /* 0x0001e40000100a00 */
[----:B----4-:R-:W-:Y:S02]  /*1cae0*/  IMAD.MOV.U32 R20, RZ, RZ, R0 ;  /* 0x000000ffff147224 */ /* 0x010fe400078e0000 */
[----:B0-----:R-:W-:Y:S02]  /*1caf0*/  IMAD.MOV.U32 R22, RZ, RZ, R3 ;  /* 0x000000ffff167224 */ /* 0x001fe400078e0003 */
[----:B------:R-:W-:Y:S01]  /*1cb00*/  IMAD.MOV.U32 R23, RZ, RZ, R29 ;  /* 0x000000ffff177224 */ /* 0x000fe200078e001d */
[----:B------:R-:W4:Y:S01]  /*1cb10*/  LDL.LU R0, [R1+0x1314] ;  /* 0x0013140001007983 */ /* 0x000f220000300800 */
[----:B------:R-:W-:Y:S02]  /*1cb20*/  IMAD.MOV.U32 R21, RZ, RZ, R2 ;  /* 0x000000ffff157224 */ /* 0x000fe400078e0002 */
[----:B------:R-:W4:Y:S02]  /*1cb30*/  LDL.LU R2, [R1+0x1310] ;  /* 0x0013100001027983 */ /* 0x000f240000300800 */
[----:B------:R-:W4:Y:S01]  /*1cb40*/  LDL.LU R3, [R1+0x130c] ;  /* 0x00130c0001037983 */ /* 0x000f220000300800 */
[----:B------:R-:W4:Y:S01]  /*1cb50*/  LDL.LU R29, [R1+0x1308] ;  /* 0x00130800011d7983 */ /* 0x000f220000300800 */
[----:B------:R0:W-:Y:S02]  /*1cb60*/  STL.64 [R1+0x1230], R22 ;  /* 0x0012301601007387 */ /* 0x0001e40000100a00 */
[----:B------:R3:W-:Y:S01]  /*1cb70*/  STL.64 [R1+0x1228], R20 ;  /* 0x0012281401007387 */ /* 0x0007e20000100a00 */
[----:B0-----:R-:W4:Y:S04]  /*1cb80*/  LDL R22, [R1+0x28] ;  /* 0x0000280001167983 */ /* 0x001f280000100800 */
[----:B------:R-:W4:Y:S01]  /*1cb90*/  LDL R23, [R1+0x2c] ;  /* 0x00002c0001177983 */ /* 0x000f220000100800 */
[----:B---3--:R-:W-:-:S02]  /*1cba0*/  IMAD.MOV.U32 R20, RZ, RZ, R19 ;  /* 0x000000ffff147224 */ /* 0x008fc400078e0013 */
[----:B------:R-:W-:Y:S02]  /*1cbb0*/  IMAD.MOV.U32 R21, RZ, RZ, R18 ;  /* 0x000000ffff157224 */ /* 0x000fe400078e0012 */
[C---:B--2---:R-:W-:Y:S01]  /*1cbc0*/  HMMA.16816.F32.BF16 R16, R12.reuse, R16, R24 ;  /* 0x000000100c10723c */ /* 0x044fe20000041818 */
[----:B------:R-:W2:Y:S01]  /*1cbd0*/  LDL.LU.64 R26, [R1+0x1300] ;  /* 0x00130000011a7983 */ /* 0x000ea20000300a00 */
[----:B------:R-:W2:Y:S11]  /*1cbe0*/  LDL.LU.64 R24, [R1+0x12f8] ;  /* 0x0012f80001187983 */ /* 0x000eb60000300a00 */
[----:B------:R-:W-:Y:S10]  /*1cbf0*/  @!UPT UIADD3 URZ, URZ, URZ, URZ ;  /* 0x0000003f3f3ff290 */ /* 0x000ff4000fffe03f */
        /* <DEDUP_REMOVED lines=12> */
[----:B------:R-:W3:Y:S11]  /*1ccc0*/  LDL.LU.64 R24, [R1+0x12c8] ;  /* 0x0012c80001187983 */ /* 0x000ef60000300a00 */
        /* <DEDUP_REMOVED lines=10> */
[----:B0-----:R-:W3:Y:S01]  /*1cd70*/  LDL.LU.64 R18, [R1+0x12b0] ;  /* 0x0012b00001127983 */ /* 0x001ee20000300a00 */
[----:B------:R-:W3:Y:S02]  /*1cd80*/  LDL.LU.64 R16, [R1+0x12a8] ;  /* 0x0012a80001107983 */ /* 0x000ee40000300a00 */
[----:B----4-:R0:W-:Y:S02]  /*1cd90*/  STL.64 [R1+0x1240], R22 ;  /* 0x0012401601007387 */ /* 0x0101e40000100a00 */
[----:B0-----:R-:W2:Y:S04]  /*1cda0*/  LDL R22, [R1+0x38] ;  /* 0x0000380001167983 */ /* 0x001ea80000100800 */
[----:B------:R-:W2:Y:S04]  /*1cdb0*/  LDL R23, [R1+0x3c] ;  /* 0x00003c0001177983 */ /* 0x000ea80000100800 */
[----:B--2---:R0:W-:Y:S01]  /*1cdc0*/  STL.64 [R1+0x1258], R22 ;  /* 0x0012581601007387 */ /* 0x0041e20000100a00 */
[----:B------:R-:W2:Y:S02]  /*1cdd0*/  LDL.LU R20, [R1+0x230] ;  /* 0x0002300001147983 */ /* 0x000ea40000300800 */
[----:B------:R-:W2:Y:S01]  /*1cde0*/  LDL.LU R21, [R1+0x234] ;  /* 0x0002340001157983 */ /* 0x000ea20000300800 */
[----:B0-----:R-:W2:Y:S01]  /*1cdf0*/  LDL.LU R22, [R1+0x238] ;  /* 0x0002380001167983 */ /* 0x001ea20000300800 */
[----:B------:R-:W2:Y:S02]  /*1ce00*/  LDL.LU R23, [R1+0x23c] ;  /* 0x00023c0001177983 */ /* 0x000ea40000300800 */
[----:B------:R3:W-:Y:S01]  /*1ce10*/  STL.64 [R1+0x1260], R10 ;  /* 0x0012600a01007387 */ /* 0x0007e20000100a00 */
[C---:B--2---:R-:W-:Y:S08]  /*1ce20*/  HMMA.16816.F32.BF16 R20, R12.reuse, R8, R20 ;  /* 0x000000080c14723c */ /* 0x044ff00000041814 */
[C---:B---3--:R-:W-:Y:S11]  /*1ce30*/  HMMA.16816.F32.BF16 R8, R12.reuse, R24, R16 ;  /* 0x000000180c08723c */ /* 0x048ff60000041810 */
[----:B------:R-:W-:Y:S04]  /*1ce40*/  @!UPT UIADD3 URZ, URZ, URZ, URZ ;  /* 0x0000003f3f3ff290 */ /* 0x000fe8000fffe03f */
[----:B------:R-:W-:Y:S01]  /*1ce50*/  STL.64 [R1+0x230], R20 ;  /* 0x0002301401007387 */ /* 0x000fe20000100a00 */
[----:B------:R-:W-:Y:S02]  /*1ce60*/  STL.64 [R1+0x238], R22 ;  /* 0x0002381601007387 */ /* 0x000fe40000100a00 */
[----:B------:R-:W2:Y:S05]  /*1ce70*/  LDL.LU R16, [R1+0x340] ;  /* 0x0003400001107983 */ /* 0x000eaa0000300800 */
[----:B------:R0:W-:Y:S01]  /*1ce80*/  STL.64 [R1+0x350], R8 ;  /* 0x0003500801007387 */ /* 0x0001e20000100a00 */
[----:B------:R1:W-:Y:S01]  /*1ce90*/  STL.64 [R1+0x358], R10 ;  /* 0x0003580a01007387 */ /* 0x0003e20000100a00 */
[----:B------:R-:W2:Y:S02]  /*1cea0*/  LDL.LU R17, [R1+0x344] ;  /* 0x0003440001117983 */ /* 0x000ea40000300800 */
[----:B------:R-:W2:Y:S02]  /*1ceb0*/  LDL.LU R18, [R1+0x348] ;  /* 0x0003480001127983 */ /* 0x000ea40000300800 */
[----:B------:R-:W2:Y:S01]  /*1cec0*/  LDL.LU R19, [R1+0x34c] ;  /* 0x00034c0001137983 */ /* 0x000ea20000300800 */
[----:B0-----:R-:W3:Y:S01]  /*1ced0*/  LDL.LU R8, [R1+0x310] ;  /* 0x0003100001087983 */ /* 0x001ee20000300800 */
[----:B------:R-:W3:Y:S02]  /*1cee0*/  LDL.LU R9, [R1+0x314] ;  /* 0x0003140001097983 */ /* 0x000ee40000300800 */
[----:B-1----:R-:W4:Y:S02]  /*1cef0*/  LDL.LU R10, [R1+0x318] ;  /* 0x00031800010a7983 */ /* 0x002f240000300800 */
[----:B------:R-:W4:Y:S02]  /*1cf00*/  LDL.LU R11, [R1+0x31c] ;  /* 0x00031c00010b7983 */ /* 0x000f240000300800 */
[----:B----4-:R0:W-:Y:S01]  /*1cf10*/  STL.64 [R1+0x1270], R10 ;  /* 0x0012700a01007387 */ /* 0x0101e20000100a00 */
[----:B---3--:R-:W-:Y:S03]  /*1cf20*/  STL.64 [R1+0x1268], R8 ;  /* 0x0012680801007387 */ /* 0x008fe60000100a00 */
[----:B0-----:R-:W3:Y:S04]  /*1cf30*/  LDL.64 R10, [R1+0x58] ;  /* 0x00005800010a7983 */ /* 0x001ee80000100a00 */
[----:B---3--:R0:W-:Y:S01]  /*1cf40*/  STL.64 [R1+0x1280], R10 ;  /* 0x0012800a01007387 */ /* 0x0081e20000100a00 */
[----:B------:R-:W3:Y:S03]  /*1cf50*/  LDL.64 R22, [R1+0x48] ;  /* 0x0000480001167983 */ /* 0x000ee60000100a00 */
[----:B0-----:R-:W4:Y:S04]  /*1cf60*/  LDL.64 R10, [R1+0x68] ;  /* 0x00006800010a7983 */ /* 0x001f280000100a00 */
[----:B---3--:R0:W-:Y:S01]  /*1cf70*/  STL.64 [R1+0x1278], R22 ;  /* 0x0012781601007387 */ /* 0x0081e20000100a00 */
[----:B------:R-:W3:Y:S02]  /*1cf80*/  LDL.LU R20, [R1+0x320] ;  /* 0x0003200001147983 */ /* 0x000ee40000300800 */
[----:B------:R-:W3:Y:S01]  /*1cf90*/  LDL.LU R21, [R1+0x324] ;  /* 0x0003240001157983 */ /* 0x000ee20000300800 */
[----:B0-----:R-:W2:Y:S01]  /*1cfa0*/  LDL.LU R22, [R1+0x328] ;  /* 0x0003280001167983 */ /* 0x001ea20000300800 */
[----:B------:R-:W2:Y:S03]  /*1cfb0*/  LDL.LU R23, [R1+0x32c] ;  /* 0x00032c0001177983 */ /* 0x000ea60000300800 */
[----:B--2---:R-:W-:Y:S01]  /*1cfc0*/  STL.64 [R1+0x1290], R22 ;  /* 0x0012901601007387 */ /* 0x004fe20000100a00 */
        /* <DEDUP_REMOVED lines=8> */
[----:B0-----:R-:W2:Y:S01]  /*1d050*/  LDL.LU R26, [R1+0x2f8] ;  /* 0x0002f800011a7983 */ /* 0x001ea20000300800 */
[----:B------:R-:W2:Y:S01]  /*1d060*/  LDL.LU R27, [R1+0x2fc] ;  /* 0x0002fc00011b7983 */ /* 0x000ea20000300800 */
[----:B------:R-:W-:Y:S02]  /*1d070*/  HMMA.16816.F32.BF16 R12, R12, R4, R16 ;  /* 0x000000040c0c723c */ /* 0x000fe40000041810 */
[----:B--2---:R0:W-:Y:S01]  /*1d080*/  STL.64 [R1+0x1250], R26 ;  /* 0x0012501a01007387 */ /* 0x0041e20000100a00 */
[----:B---3--:R1:W-:Y:S02]  /*1d090*/  STL.64 [R1+0x1248], R24 ;  /* 0x0012481801007387 */ /* 0x0083e40000100a00 */
[----:B------:R-:W2:Y:S02]  /*1d0a0*/  LDL.LU.64 R18, [R1+0x12a0] ;  /* 0x0012a00001127983 */ /* 0x000ea40000300a00 */
[----:B------:R-:W2:Y:S02]  /*1d0b0*/  LDL.LU.64 R16, [R1+0x1298] ;  /* 0x0012980001107983 */ /* 0x000ea40000300a00 */
[----:B0-----:R-:W-:-:S02]  /*1d0c0*/  IMAD.MOV.U32 R26, RZ, RZ, R2 ;  /* 0x000000ffff1a7224 */ /* 0x001fc400078e0002 */
[----:B------:R-:W-:Y:S02]  /*1d0d0*/  IMAD.MOV.U32 R27, RZ, RZ, R0 ;  /* 0x000000ffff1b7224 */ /* 0x000fe400078e0000 */
[----:B-1----:R-:W-:Y:S02]  /*1d0e0*/  IMAD.MOV.U32 R24, RZ, RZ, R29 ;  /* 0x000000ffff187224 */ /* 0x002fe400078e001d */
[----:B------:R-:W-:-:S09]  /*1d0f0*/  IMAD.MOV.U32 R25, RZ, RZ, R3 ;  /* 0x000000ffff197224 */ /* 0x000fd200078e0003 */
[----:B------:R-:W-:Y:S02]  /*1d100*/  IMAD.MOV.U32 R0, RZ, RZ, R12 ;  /* 0x000000ffff007224 */ /* 0x000fe400078e000c */
[----:B------:R-:W-:Y:S02]  /*1d110*/  IMAD.MOV.U32 R2, RZ, RZ, R15 ;  /* 0x000000ffff027224 */ /* 0x000fe400078e000f */
[----:B------:R-:W-:Y:S02]  /*1d120*/  IMAD.MOV.U32 R29, RZ, RZ, R13 ;  /* 0x000000ffff1d7224 */ /* 0x000fe400078e000d */
[----:B------:R-:W-:Y:S01]  /*1d130*/  IMAD.MOV.U32 R3, RZ, RZ, R14 ;  /* 0x000000ffff037224 */ /* 0x000fe200078e000e */
[----:B------:R-:W3:Y:S01]  /*1d140*/  LDL.LU R12, [R1+0x2d0] ;  /* 0x0002d000010c7983 */ /* 0x000ee20000300800 */
[----:B------:R-:W3:Y:S02]  /*1d150*/  LDL.LU R13, [R1+0x2d4] ;  /* 0x0002d400010d7983 */ /* 0x000ee40000300800 */
[----:B------:R-:W3:Y:S02]  /*1d160*/  LDL.LU R14, [R1+0x2d8] ;  /* 0x0002d800010e7983 */ /* 0x000ee40000300800 */
[----:B------:R-:W3:Y:S01]  /*1d170*/  LDL.LU R15, [R1+0x2dc] ;  /* 0x0002dc00010f7983 */ /* 0x000ee20000300800 */
[----:B------:R-:W-:Y:S01]  /*1d180*/  STL [R1+0x1108], R2 ;  /* 0x0011080201007387 */ /* 0x000fe20000100800 */
[----:B------:R0:W-:Y:S02]  /*1d190*/  STL [R1+0xed4], R3 ;  /* 0x000ed40301007387 */ /* 0x0001e40000100800 */
[----:B------:R-:W-:Y:S02]  /*1d1a0*/  STL [R1+0xed0], R29 ;  /* 0x000ed01d01007387 */ /* 0x000fe40000100800 */
[----:B------:R-:W-:Y:S02]  /*1d1b0*/  STL [R1+0xecc], R0 ;  /* 0x000ecc0001007387 */ /* 0x000fe40000100800 */
[----:B----4-:R-:W-:-:S02]  /*1d1c0*/  IMAD.MOV.U32 R4, RZ, RZ, R10 ;  /* 0x000000ffff047224 */ /* 0x010fc400078e000a */
        /* <DEDUP_REMOVED lines=17> */
[----:B------:R-:W2:Y:S02]  /*1d2e0*/  LDL.LU.64 R8, [R1+0x1268] ;  /* 0x0012680001087983 */ /* 0x000ea40000300a00 */
        /* <DEDUP_REMOVED lines=8> */
[----:B------:R-:W4:Y:S02]  /*1d370*/  LDL.LU.64 R22, [R1+0x1258] ;  /* 0x0012580001167983 */ /* 0x000f240000300a00 */
[C---:B----4-:R-:W-:Y:S01]  /*1d380*/  HMMA.16816.F32.BF16 R20, R16.reuse, R22, R24 ;  /* 0x000000161014723c */ /* 0x050fe20000041818 */
[----:B------:R-:W4:Y:S01]  /*1d390*/  LDL.LU.64 R26, [R1+0x1250] ;  /* 0x00125000011a7983 */ /* 0x000f220000300a00 */
[----:B------:R-:W4:Y:S11]  /*1d3a0*/  LDL.LU.64 R24, [R1+0x1248] ;  /* 0x0012480001187983 */ /* 0x000f360000300a00 */
[----:B------:R-:W-:Y:S10]  /*1d3b0*/  @!UPT UIADD3 URZ, URZ, URZ, URZ ;  /* 0x0000003f3f3ff290 */ /* 0x000ff4000fffe03f */
[----:B------:R-:W-:Y:S01]  /*1d3c0*/  STL.64 [R1+0x5a0], R20 ;  /* 0x0005a01401007387 */ /* 0x000fe20000100a00 */
[----:B------:R0:W-:Y:S03]  /*1d3d0*/  STL.64 [R1+0x5a8], R22 ;  /* 0x0005a81601007387 */ /* 0x0001e60000100a00 */
[----:B0-----:R-:W4:Y:S02]  /*1d3e0*/  LDL.LU.64 R22, [R1+0x1240] ;  /* 0x0012400001167983 */ /* 0x001f240000300a00 */
[C---:B----4-:R-:W-:Y:S02]  /*1d3f0*/  HMMA.16816.F32.BF16 R20, R16.reuse, R22, R24 ;  /* 0x000000161014723c */ /* 0x050fe40000041818 */
[----:B------:R-:W3:Y:S11]  /*1d400*/  LDL.LU.64 R26, [R1+0x1238] ;  /* 0x00123800011a7983 */ /* 0x000ef60000300a00 */
[----:B------:R-:W-:Y:S10]  /*1d410*/  @!UPT UIADD3 URZ, URZ, URZ, URZ ;  /* 0x0000003f3f3ff290 */ /* 0x000ff4000fffe03f */
[----:B------:R-:W-:Y:S01]  /*1d420*/  STL.64 [R1+0x2f0], R20 ;  /* 0x0002f01401007387 */ /* 0x000fe20000100a00 */
[----:B------:R0:W-:Y:S03]  /*1d430*/  STL.64 [R1+0x2f8], R22 ;  /* 0x0002f81601007387 */ /* 0x0001e60000100a00 */
[----:B0-----:R-:W2:Y:S01]  /*1d440*/  LDL.LU.64 R22, [R1+0x1230] ;  /* 0x0012300001167983 */ /* 0x001ea20000300a00 */
[----:B------:R-:W2:Y:S01]  /*1d450*/  LDL.LU.64 R20, [R1+0x1228] ;  /* 0x0012280001147983 */ /* 0x000ea20000300a00 */
[C---:B---3--:R-:W-:Y:S08]  /*1d460*/  HMMA.16816.F32.BF16 R12, R16.reuse, R26, R12 ;  /* 0x0000001a100c723c */ /* 0x048ff0000004180c */
[----:B--2---:R-:W-:Y:S11]  /*1d470*/  HMMA.16816.F32.BF16 R20, R16, R10, R20 ;  /* 0x0000000a1014723c */ /* 0x004ff60000041814 */
[----:B------:R-:W-:Y:S11]  /*1d480*/  @!UPT UIADD3 URZ, URZ, URZ, URZ ;  /* 0x0000003f3f3ff290 */ /* 0x000ff6000fffe03f */
[----:B------:R-:W-:Y:S01]  /*1d490*/  @!UPT UIADD3 URZ, URZ, URZ, URZ ;  /* 0x0000003f3f3ff290 */ /* 0x000fe2000fffe03f */
[----:B------:R-:W-:Y:S01]  /*1d4a0*/  STL.64 [R1+0x310], R20 ;  /* 0x0003101401007387 */ /* 0x000fe20000100a00 */
[----:B------:R0:W-:Y:S03]  /*1d4b0*/  STL.64 [R1+0x318], R22 ;  /* 0x0003181601007387 */ /* 0x0001e60000100a00 */
[----:B0-----:R-:W2:Y:S01]  /*1d4c0*/  LDL.LU.64 R22, [R1+0x1220] ;  /* 0x0012200001167983 */ /* 0x001ea20000300a00 */
[----:B------:R-:W2:Y:S02]  /*1d4d0*/  LDL.LU.64 R20, [R1+0x1218] ;  /* 0x0012180001147983 */ /* 0x000ea40000300a00 */
[----:B------:R-:W-:Y:S02]  /*1d4e0*/  STL.64 [R1+0x1198], R10 ;  /* 0x0011980a01007387 */ /* 0x000fe40000100a00 */
[----:B------:R0:W-:Y:S01]  /*1d4f0*/  STL.64 [R1+0x4d0], R12 ;  /* 0x0004d00c01007387 */ /* 0x0001e20000100a00 */
[----:B------:R1:W-:Y:S04]  /*1d500*/  STL.64 [R1+0x4d8], R14 ;  /* 0x0004d80e01007387 */ /* 0x0003e80000100a00 */
[----:B0-----:R-:W3:Y:S01]  /*1d510*/  LDL.LU R12, [R1+0x240] ;  /* 0x00024000010c7983 */ /* 0x001ee20000300800 */
[----:B------:R-:W-:-:S02]  /*1d520*/  IMAD.MOV.U32 R13, RZ, RZ, R6 ;  /* 0x000000ffff0d7224 */ /* 0x000fc400078e0006 */
[----:B------:R-:W4:Y:S02]  /*1d530*/  LDL.LU R6, [R1+0x1214] ;  /* 0x0012140001067983 */ /* 0x000f240000300800 */
[----:B-1----:R-:W-:Y:S02]  /*1d540*/  IMAD.MOV.U32 R14, RZ, RZ, R7 ;  /* 0x000000ffff0e7224 */ /* 0x002fe400078e0007 */
[----:B------:R-:W2:Y:S01]  /*1d550*/  LDL.LU R7, [R1+0x1210] ;  /* 0x0012100001077983 */ /* 0x000ea20000300800 */
[----:B------:R-:W2:Y:S03]  /*1d560*/  LDL.LU R15, [R1+0x24c] ;  /* 0x00024c00010f7983 */ /* 0x000ea60000300800 */
[----:B--2---:R-:W-:Y:S01]  /*1d570*/  STL.64 [R1+0x1118], R14 ;  /* 0x0011180e01007387 */ /* 0x004fe20000100a00 */
[----:B---3--:R0:W-:Y:S03]  /*1d580*/  STL.64 [R1+0x1110], R12 ;  /* 0x0011100c01007387 */ /* 0x0081e60000100a00 */
[----:B0-----:R-:W2:Y:S01]  /*1d590*/  LDL.LU R12, [R1+0xd0] ;  /* 0x0000d000010c7983 */ /* 0x001ea20000300800 */
[----:B------:R-:W2:Y:S02]  /*1d5a0*/  LDL.LU R13, [R1+0xd4] ;  /* 0x0000d400010d7983 */ /* 0x000ea40000300800 */
[----:B----4-:R-:W-:-:S02]  /*1d5b0*/  IMAD.MOV.U32 R14, RZ, RZ, R6 ;  /* 0x000000ffff0e7224 */ /* 0x010fc400078e0006 */
[----:B------:R-:W-:Y:S01]  /*1d5c0*/  IMAD.MOV.U32 R15, RZ, RZ, R7 ;  /* 0x000000ffff0f7224 */ /* 0x000fe200078e0007 */
[----:B------:R-:W3:Y:S01]  /*1d5d0*/  LDL.LU R6, [R1+0x120c] ;  /* 0x00120c0001067983 */ /* 0x000ee20000300800 */
[----:B------:R-:W4:Y:S03]  /*1d5e0*/  LDL.LU R7, [R1+0x1208] ;  /* 0x0012080001077983 */ /* 0x000f260000300800 */
[----:B------:R0:W-:Y:S01]  /*1d5f0*/  STL.64 [R1+0x1128], R14 ;  /* 0x0011280e01007387 */ /* 0x0001e20000100a00 */
[----:B------:R-:W-:Y:S02]  /*1d600*/  IMAD.MOV.U32 R2, RZ, RZ, R26 ;  /* 0x000000ffff027224 */ /* 0x000fe400078e001a */
[----:B------:R-:W-:Y:S02]  /*1d610*/  IMAD.MOV.U32 R0, RZ, RZ, R27 ;  /* 0x000000ffff007224 */ /* 0x000fe400078e001b */
[----:B0-----:R-:W-:-:S02]  /*1d620*/  IMAD.MOV.U32 R14, RZ, RZ, R9 ;  /* 0x000000ffff0e7224 */ /* 0x001fc400078e0009 */
[----:B------:R-:W-:Y:S01]  /*1d630*/  IMAD.MOV.U32 R15, RZ, RZ, R8 ;  /* 0x000000ffff0f7224 */ /* 0x000fe200078e0008 */
[----:B--2---:R-:W-:Y:S01]  /*1d640*/  STL.64 [R1+0x1120], R12 ;  /* 0x0011200c01007387 */ /* 0x004fe20000100a00 */
[----:B------:R-:W2:Y:S02]  /*1d650*/  LDL.LU R24, [R1+0x220] ;  /* 0x0002200001187983 */ /* 0x000ea40000300800 */
[----:B------:R-:W2:Y:S02]  /*1d660*/  LDL.LU R25, [R1+0x224] ;  /* 0x0002240001197983 */ /* 0x000ea40000300800 */
[----:B------:R-:W2:Y:S01]  /*1d670*/  LDL.LU R26, [R1+0x228] ;  /* 0x00022800011a7983 */ /* 0x000ea20000300800 */
[----:B------:R-:W2:Y:S01]  /*1d680*/  LDL.LU R27, [R1+0x22c] ;  /* 0x00022c00011b7983 */ /* 0x000ea20000300800 */
[----:B------:R0:W-:Y:S02]  /*1d690*/  STL.64 [R1+0x11c8], R14 ;  /* 0x0011c80e01007387 */ /* 0x0001e40000100a00 */
[----:B------:R-:W2:Y:S02]  /*1d6a0*/  LDL.LU R8, [R1+0x1d0] ;  /* 0x0001d00001087983 */ /* 0x000ea40000300800 */
[----:B------:R-:W2:Y:S02]  /*1d6b0*/  LDL.LU R9, [R1+0x1d4] ;  /* 0x0001d40001097983 */ /* 0x000ea40000300800 */
[----:B----4-:R-:W-:-:S02]  /*1d6c0*/  IMAD.MOV.U32 R10, RZ, RZ, R7 ;  /* 0x000000ffff0a7224 */ /* 0x010fc400078e0007 */
[----:B---3--:R-:W-:Y:S01]  /*1d6d0*/  IMAD.MOV.U32 R11, RZ, RZ, R6 ;  /* 0x000000ffff0b7224 */ /* 0x008fe200078e0006 */
[----:B------:R-:W3:Y:S01]  /*1d6e0*/  LDL.LU R7, [R1+0x1204] ;  /* 0x0012040001077983 */ /* 0x000ee20000300800 */
[----:B------:R-:W4:Y:S02]  /*1d6f0*/  LDL.LU R6, [R1+0x1200] ;  /* 0x0012000001067983 */ /* 0x000f240000300800 */
[----:B0-----:R-:W-:Y:S02]  /*1d700*/  IMAD.MOV.U32 R14, RZ, RZ, R29 ;  /* 0x000000ffff0e7224 */ /* 0x001fe400078e001d */
[----:B------:R-:W-:-:S05]  /*1d710*/  IMAD.MOV.U32 R15, RZ, RZ, R5 ;  /* 0x000000ffff0f7224 */ /* 0x000fca00078e0005 */
[----:B------:R-:W-:Y:S01]  /*1d720*/  STL.64 [R1+0x11e0], R14 ;  /* 0x0011e00e01007387 */ /* 0x000fe20000100a00 */
[----:B------:R0:W-:Y:S03]  /*1d730*/  STL.64 [R1+0x11a8], R10 ;  /* 0x0011a80a01007387 */ /* 0x0001e60000100a00 */
[----:B--2---:R1:W-:Y:S01]  /*1d740*/  STL.64 [R1+0x11a0], R8 ;  /* 0x0011a00801007387 */ /* 0x0043e20000100a00 */
[----:B0-----:R-:W2:Y:S03]  /*1d750*/  LDL.64 R10, [R1+0x38] ;  /* 0x00003800010a7983 */ /* 0x001ea60000100a00 */
[----:B--2---:R0:W-:Y:S01]  /*1d760*/  STL.64 [R1+0x11c0], R10 ;  /* 0x0011c00a01007387 */ /* 0x0041e20000100a00 */
[----:B-1----:R-:W2:Y:S02]  /*1d770*/  LDL.LU R8, [R1+0x1f0] ;  /* 0x0001f00001087983 */ /* 0x002ea40000300800 */
[----:B------:R-:W2:Y:S01]  /*1d780*/  LDL.LU R9, [R1+0x1f4] ;  /* 0x0001f40001097983 */ /* 0x000ea20000300800 */
[----:B0-----:R-:W2:Y:S01]  /*1d790*/  LDL.LU R10, [R1+0x1f8] ;  /* 0x0001f800010a7983 */ /* 0x001ea20000300800 */
[----:B------:R-:W2:Y:S03]  /*1d7a0*/  LDL.LU R11, [R1+0x1fc] ;  /* 0x0001fc00010b7983 */ /* 0x000ea60000300800 */
[----:B--2---:R4:W-:Y:S01]  /*1d7b0*/  STL.64 [R1+0x11d8], R10 ;  /* 0x0011d80a01007387 */ /* 0x0049e20000100a00 */
[----:B------:R0:W-:Y:S02]  /*1d7c0*/  STL.64 [R1+0x11d0], R8 ;  /* 0x0011d00801007387 */ /* 0x0001e40000100a00 */
[----:B----4-:R-:W-:Y:S01]  /*1d7d0*/  IMAD.MOV.U32 R10, RZ, RZ, R6 ;  /* 0x000000ffff0a7224 */ /* 0x010fe200078e0006 */
[----:B0-----:R-:W2:Y:S01]  /*1d7e0*/  LDL.LU R8, [R1+0x200] ;  /* 0x0002000001087983 */ /* 0x001ea20000300800 */
[----:B------:R-:W2:Y:S02]  /*1d7f0*/  LDL.LU R9, [R1+0x204] ;  /* 0x0002040001097983 */ /* 0x000ea40000300800 */
[----:B------:R-:W4:Y:S02]  /*1d800*/  LDL.LU R6, [R1+0x11fc] ;  /* 0x0011fc0001067983 */ /* 0x000f240000300800 */
[----:B---3--:R-:W-:-:S02]  /*1d810*/  IMAD.MOV.U32 R11, RZ, RZ, R7 ;  /* 0x000000ffff0b7224 */ /* 0x008fc400078e0007 */
[----:B------:R-:W4:Y:S03]  /*1d820*/  LDL.LU R7, [R1+0x11f8] ;  /* 0x0011f80001077983 */ /* 0x000f260000300800 */
[----:B------:R-:W-:Y:S01]  /*1d830*/  STL.64 [R1+0x11f0], R10 ;  /* 0x0011f00a01007387 */ /* 0x000fe20000100a00 */
[----:B----4-:R-:W-:Y:S01]  /*1d840*/  HMMA.16816.F32.BF16 R16, R16, R6, R24 ;  /* 0x000000061010723c */ /* 0x010fe20000041818 */
[----:B--2---:R0:W-:Y:S04]  /*1d850*/  STL.64 [R1+0x11e8], R8 ;  /* 0x0011e80801007387 */ /* 0x0041e80000100a00 */
[----:B0-----:R-:W2:Y:S01]  /*1d860*/  LDL.LU R8, [R1+0x210] ;  /* 0x0002100001087983 */ /* 0x001ea20000300800 */
[----:B------:R-:W2:Y:S02]  /*1d870*/  LDL.LU R9, [R1+0x214] ;  /* 0x0002140001097983 */ /* 0x000ea40000300800 */
[----:B------:R-:W2:Y:S02]  /*1d880*/  LDL.LU R10, [R1+0x218] ;  /* 0x00021800010a7983 */ /* 0x000ea40000300800 */
[----:B------:R-:W2:Y:S01]  /*1d890*/  LDL.LU R11, [R1+0x21c] ;  /* 0x00021c00010b7983 */ /* 0x000ea20000300800 */
[----:B------:R0:W-:Y:S01]  /*1d8a0*/  STL.64 [R1+0x1178], R6 ;  /* 0x0011780601007387 */ /* 0x0001e20000100a00 */
[----:B------:R-:W3:Y:S11]  /*1d8b0*/  LDL.LU R24, [R1+0x110] ;  /* 0x0001100001187983 */ /* 0x000ef60000300800 */
[----:B------:R-:W-:Y:S01]  /*1d8c0*/  STL.64 [R1+0x220], R16 ;  /* 0x0002201001007387 */ /* 0x000fe20000100a00 */
[----:B------:R-:W-:Y:S02]  /*1d8d0*/  STL.64 [R1+0x228], R18 ;  /* 0x0002281201007387 */ /* 0x000fe40000100a00 */
[----:B------:R-:W3:Y:S02]  /*1d8e0*/  LDL.LU R25, [R1+0x114] ;  /* 0x0001140001197983 */ /* 0x000ee40000300800 */
[----:B------:R-:W4:Y:S01]  /*1d8f0*/  LDL.LU R26, [R1+0x118] ;  /* 0x00011800011a7983 */ /* 0x000f220000300800 */
[----:B------:R-:W4:Y:S01]  /*1d900*/  LDL.LU R27, [R1+0x11c] ;  /* 0x00011c00011b7983 */ /* 0x000f220000300800 */
[----:B0-----:R-:W-:-:S02]  /*1d910*/  IMAD.MOV.U32 R6, RZ, RZ, R2 ;  /* 0x000000ffff067224 */ /* 0x001fc400078e0002 */
[----:B------:R-:W-:Y:S02]  /*1d920*/  IMAD.MOV.U32 R7, RZ, RZ, R0 ;  /* 0x000000ffff077224 */ /* 0x000fe400078e0000 */
[----:B------:R-:W-:Y:S02]  /*1d930*/  IMAD.MOV.U32 R14, RZ, RZ, R4 ;  /* 0x000000ffff0e7224 */ /* 0x000fe400078e0004 */
[----:B------:R-:W-:Y:S01]  /*1d940*/  IMAD.MOV.U32 R15, RZ, RZ, R3 ;  /* 0x000000ffff0f7224 */ /* 0x000fe200078e0003 */
[----:B----4-:R-:W-:Y:S01]  /*1d950*/  STL.64 [R1+0x1188], R26 ;  /* 0x0011881a01007387 */ /* 0x010fe20000100a00 */
[----:B---3--:R-:W-:Y:S02]  /*1d960*/  STL.64 [R1+0x1180], R24 ;  /* 0x0011801801007387 */ /* 0x008fe40000100a00 */
[----:B------:R0:W-:Y:S02]  /*1d970*/  STL.64 [R1+0x1190], R6 ;  /* 0x0011900601007387 */ /* 0x0001e40000100a00 */
[----:B------:R-:W3:Y:S01]  /*1d980*/  LDL.LU R4, [R1+0x1c0] ;  /* 0x0001c00001047983 */ /* 0x000ee20000300800 */
[----:B------:R-:W3:Y:S04]  /*1d990*/  LDL.LU R5, [R1+0x1c4] ;  /* 0x0001c40001057983 */ /* 0x000ee80000300800 */
[----:B0-----:R-:W4:Y:S01]  /*1d9a0*/  LDL.LU R6, [R1+0x1c8] ;  /* 0x0001c80001067983 */ /* 0x001f220000300800 */
[----:B------:R-:W4:Y:S01]  /*1d9b0*/  LDL.LU R7, [R1+0x1cc] ;  /* 0x0001cc0001077983 */ /* 0x000f220000300800 */
[C---:B--2---:R-:W-:Y:S02]  /*1d9c0*/  HMMA.16816.F32.BF16 R12, R20.reuse, R14, R8 ;  /* 0x0000000e140c723c */ /* 0x044fe40000041808 */
        /* <DEDUP_REMOVED lines=10> */
[----:B------:R-:W4:Y:S01]  /*1da70*/  LDL.64 R18, [R1+0x28] ;  /* 0x0000280001127983 */ /* 0x000f220000100a00 */
[----:B------:R-:W2:Y:S02]  /*1da80*/  LDL.LU.64 R10, [R1+0x11f0] ;  /* 0x0011f000010a7983 */ /* 0x000ea40000300a00 */
[----:B------:R-:W2:Y:S02]  /*1da90*/  LDL.LU.64 R8, [R1+0x11e8] ;  /* 0x0011e80001087983 */ /* 0x000ea40000300a00 */
[----:B------:R-:W-:Y:S01]  /*1daa0*/  STL.64 [R1+0x5c0], R12 ;  /* 0x0005c00c01007387 */ /* 0x000fe20000100a00 */
[----:B------:R0:W-:Y:S04]  /*1dab0*/  STL.64 [R1+0x5c8], R14 ;  /* 0x0005c80e01007387 */ /* 0x0001e80000100a00 */
        /* <DEDUP_REMOVED lines=8> */
[C---:B--2---:R-:W-:Y:S11]  /*1db40*/  HMMA.16816.F32.BF16 R8, R20.reuse, R14, R8 ;  /* 0x0000000e1408723c */ /* 0x044ff60000041808 */
[----:B------:R-:W-:Y:S11]  /*1db50*/  @!UPT UIADD3 URZ, URZ, URZ, URZ ;  /* 0x0000003f3f3ff290 */ /* 0x000ff6000fffe03f */
[----:B------:R-:W-:Y:S01]  /*1db60*/  @!UPT UIADD3 URZ, URZ, URZ, URZ ;  /* 0x0000003f3f3ff290 */ /* 0x000fe2000fffe03f */
[----:B------:R-:W-:Y:S01]  /*1db70*/  STL.64 [R1+0x580], R8 ;  /* 0x0005800801007387 */ /* 0x000fe20000100a00 */
[----:B------:R0:W-:Y:S03]  /*1db80*/  STL.64 [R1+0x588], R10 ;  /* 0x0005880a01007387 */ /* 0x0001e60000100a00 */
[----:B0-----:R-:W2:Y:S01]  /*1db90*/  LDL.LU.64 R10, [R1+0x11c0] ;  /* 0x0011c000010a7983 */ /* 0x001ea20000300a00 */
[----:B------:R0:W-:Y:S03]  /*1dba0*/  STL.64 [R1+0x1138], R14 ;  /* 0x0011380e01007387 */ /* 0x0001e60000100a00 */
[----:B0-----:R-:W3:Y:S01]  /*1dbb0*/  LDL.64 R14, [R1+0x58] ;  /* 0x00005800010e7983 */ /* 0x001ee20000100a00 */
[----:B--2---:R-:W-:Y:S01]  /*1dbc0*/  HMMA.16816.F32.BF16 R4, R20, R10, R4 ;  /* 0x0000000a1404723c */ /* 0x004fe20000041804 */
[----:B------:R-:W-:-:S02]  /*1dbd0*/  IMAD.MOV.U32 R2, RZ, RZ, R10 ;  /* 0x000000ffff027224 */ /* 0x000fc400078e000a */
[----:B------:R-:W-:Y:S01]  /*1dbe0*/  IMAD.MOV.U32 R0, RZ, RZ, R11 ;  /* 0x000000ffff007224 */ /* 0x000fe200078e000b */
[----:B---3--:R0:W-:Y:S04]  /*1dbf0*/  STL.64 [R1+0x1150], R14 ;  /* 0x0011500e01007387 */ /* 0x0081e80000100a00 */
[----:B0-----:R-:W2:Y:S11]  /*1dc00*/  LDL.64 R14, [R1+0x68] ;  /* 0x00006800010e7983 */ /* 0x001eb60000100a00 */
[----:B------:R-:W-:Y:S04]  /*1dc10*/  @!UPT UIADD3 URZ, URZ, URZ, URZ ;  /* 0x0000003f3f3ff290 */ /* 0x000fe8000fffe03f */
[----:B------:R-:W-:Y:S02]  /*1dc20*/  STL.64 [R1+0x570], R4 ;  /* 0x0005700401007387 */ /* 0x000fe40000100a00 */
[----:B------:R0:W-:Y:S02]  /*1dc30*/  STL.64 [R1+0x578], R6 ;  /* 0x0005780601007387 */ /* 0x0001e40000100a00 */
[----:B0-----:R-:W3:Y:S01]  /*1dc40*/  LDL.LU.64 R6, [R1+0x11b8] ;  /* 0x0011b80001067983 */ /* 0x001ee20000300a00 */
[----:B------:R-:W3:Y:S02]  /*1dc50*/  LDL.LU.64 R4, [R1+0x11b0] ;  /* 0x0011b00001047983 */ /* 0x000ee40000300a00 */
        /* <DEDUP_REMOVED lines=8> */
[----:B------:R0:W-:Y:S02]  /*1dce0*/  STL.64 [R1+0x1130], R18 ;  /* 0x0011301201007387 */ /* 0x0001e40000100a00 */
        /* <DEDUP_REMOVED lines=10> */
[C---:B---3--:R-:W-:Y:S01]  /*1dd90*/  HMMA.16816.F32.BF16 R4, R20.reuse, R10, R4 ;  /* 0x0000000a1404723c */ /* 0x048fe20000041804 */
[----:B----4-:R-:W-:Y:S01]  /*1dda0*/  STL.64 [R1+0x1160], R18 ;  /* 0x0011601201007387 */ /* 0x010fe20000100a00 */
[----:B--2---:R0:W-:Y:S03]  /*1ddb0*/  STL.64 [R1+0x1158], R16 ;  /* 0x0011581001007387 */ /* 0x0041e60000100a00 */
[----:B0-----:R-:W2:Y:S01]  /*1ddc0*/  LDL.LU R16, [R1+0x100] ;  /* 0x0001000001107983 */ /* 0x001ea20000300800 */
[----:B------:R-:W2:Y:S02]  /*1ddd0*/  LDL.LU R17, [R1+0x104] ;  /* 0x0001040001117983 */ /* 0x000ea40000300800 */
[----:B------:R-:W2:Y:S02]  /*1dde0*/  LDL.LU R18, [R1+0x108] ;  /* 0x0001080001127983 */ /* 0x000ea40000300800 */
[----:B------:R-:W2:Y:S11]  /*1ddf0*/  LDL.LU R19, [R1+0x10c] ;  /* 0x00010c0001137983 */ /* 0x000eb60000300800 */
[----:B------:R-:W-:Y:S02]  /*1de00*/  @!UPT UIADD3 URZ, URZ, URZ, URZ ;  /* 0x0000003f3f3ff290 */ /* 0x000fe4000fffe03f */
[----:B------:R-:W-:Y:S01]  /*1de10*/  STL.64 [R1+0x200], R4 ;  /* 0x0002000401007387 */ /* 0x000fe20000100a00 */
[----:B------:R0:W-:Y:S03]  /*1de20*/  STL.64 [R1+0x208], R6 ;  /* 0x0002080601007387 */ /* 0x0001e60000100a00 */
[----:B0-----:R-:W3:Y:S02]  /*1de30*/  LDL.LU.64 R6, [R1+0x1190] ;  /* 0x0011900001067983 */ /* 0x001ee40000300a00 */
[C---:B---3--:R-:W-:Y:S02]  /*1de40*/  HMMA.16816.F32.BF16 R4, R20.reuse, R6, R24 ;  /* 0x000000061404723c */ /* 0x048fe40000041818 */
[----:B------:R-:W3:Y:S01]  /*1de50*/  LDL.LU.64 R26, [R1+0x1188] ;  /* 0x00118800011a7983 */ /* 0x000ee20000300a00 */
[----:B------:R-:W3:Y:S11]  /*1de60*/  LDL.LU.64 R24, [R1+0x1180] ;  /* 0x0011800001187983 */ /* 0x000ef60000300a00 */
[----:B------:R-:W-:Y:S09]  /*1de70*/  @!UPT UIADD3 URZ, URZ, URZ, URZ ;  /* 0x0000003f3f3ff290 */ /* 0x000ff2000fffe03f */
[----:B------:R-:W-:Y:S01]  /*1de80*/  STL.64 [R1+0x1f0], R4 ;  /* 0x0001f00401007387 */ /* 0x000fe20000100a00 */
[----:B------:R0:W-:Y:S03]  /*1de90*/  STL.64 [R1+0x1f8], R6 ;  /* 0x0001f80601007387 */ /* 0x0001e60000100a00 */
[----:B0-----:R-:W3:Y:S02]  /*1dea0*/  LDL.LU.64 R6, [R1+0x1178] ;  /* 0x0011780001067983 */ /* 0x001ee40000300a00 */
[----:B---3--:R-:W-:Y:S02]  /*1deb0*/  HMMA.16816.F32.BF16 R20, R20, R6, R24 ;  /* 0x000000061414723c */ /* 0x008fe40000041818 */
[----:B------:R-:W2:Y:S01]  /*1dec0*/  LDL.LU.64 R26, [R1+0x1170] ;  /* 0x00117000011a7983 */ /* 0x000ea20000300a00 */
[----:B------:R-:W2:Y:S02]  /*1ded0*/  LDL.LU.64 R24, [R1+0x1168] ;  /* 0x0011680001187983 */ /* 0x000ea40000300a00 */
[----:B------:R-:W-:-:S02]  /*1dee0*/  IMAD.MOV.U32 R29, RZ, RZ, R14 ;  /* 0x000000ffff1d7224 */ /* 0x000fc400078e000e */
[----:B------:R-:W-:Y:S11]  /*1def0*/  IMAD.MOV.U32 R4, RZ, RZ, R15 ;  /* 0x000000ffff047224 */ /* 0x000ff600078e000f */
[----:B------:R-:W-:Y:S05]  /*1df00*/  @!UPT UIADD3 URZ, URZ, URZ, URZ ;  /* 0x0000003f3f3ff290 */ /* 0x000fea000fffe03f */
[----:B------:R-:W-:Y:S01]  /*1df10*/  STL.64 [R1+0x4c0], R20 ;  /* 0x0004c01401007387 */ /* 0x000fe20000100a00 */
[----:B------:R-:W-:Y:S02]  /*1df20*/  STL.64 [R1+0x4c8], R22 ;  /* 0x0004c81601007387 */ /* 0x000fe40000100a00 */
[----:B------:R-:W-:Y:S01]  /*1df30*/  STL [R1+0x110c], R7 ;  /* 0x00110c0701007387 */ /* 0x000fe20000100800 */
        /* <DEDUP_REMOVED lines=8> */
[----:B------:R-:W-:Y:S01]  /*1dfc0*/  IMAD.MOV.U32 R22, RZ, RZ, R2 ;  /* 0x000000ffff167224 */ /* 0x000fe200078e0002 */
        /* <DEDUP_REMOVED lines=9> */
[----:B--2---:R-:W-:Y:S01]  /*1e060*/  HMMA.16816.F32.BF16 R12, R24, R14, R16 ;  /* 0x0000000e180c723c */ /* 0x004fe20000041810 */
[----:B------:R-:W2:Y:S11]  /*1e070*/  LDL.LU.64 R18, [R1+0x1130] ;  /* 0x0011300001127983 */ /* 0x000eb60000300a00 */
[----:B------:R-:W-:Y:S11]  /*1e080*/  @!UPT UIADD3 URZ, URZ, URZ, URZ ;  /* 0x0000003f3f3ff290 */ /* 0x000ff6000fffe03f */
[----:B------:R-:W-:Y:S01]  /*1e090*/  STL.64 [R1+0x530], R12 ;  /* 0x0005300c01007387 */ /* 0x000fe20000100a00 */
[----:B------:R0:W-:Y:S03]  /*1e0a0*/  STL.64 [R1+0x538], R14 ;  /* 0x0005380e01007387 */ /* 0x0001e60000100a00 */
[----:B0-----:R-:W3:Y:S01]  /*1e0b0*/  LDL.LU.64 R14, [R1+0x1128] ;  /* 0x00112800010e7983 */ /* 0x001ee20000300a00 */
[----:B------:R-:W3:Y:S02]  /*1e0c0*/  LDL.LU.64 R12, [R1+0x1120] ;  /* 0x00112000010c7983 */ /* 0x000ee40000300a00 */
[----:B------:R-:W-:-:S07]  /*1e0d0*/  IMAD.MOV.U32 R23, RZ, RZ, R0 ;  /* 0x000000ffff177224 */ /* 0x000fce00078e0000 */
[----:B---3--:R-:W-:Y:S01]  /*1e0e0*/  HMMA.16816.F32.BF16 R20, R24, R22, R12 ;  /* 0x000000161814723c */ /* 0x008fe2000004180c */
[----:B------:R-:W3:Y:S01]  /*1e0f0*/  LDL.LU.64 R14, [R1+0x1118] ;  /* 0x00111800010e7983 */ /* 0x000ee20000300a00 */
[----:B------:R-:W3:Y:S11]  /*1e100*/  LDL.LU.64 R12, [R1+0x1110] ;  /* 0x00111000010c7983 */ /* 0x000ef60000300a00 */
[----:B------:R-:W-:Y:S10]  /*1e110*/  @!UPT UIADD3 URZ, URZ, URZ, URZ ;  /* 0x0000003f3f3ff290 */ /* 0x000ff4000fffe03f */
[----:B------:R-:W-:Y:S01]  /*1e120*/  STL.64 [R1+0x520], R20 ;  /* 0x0005201401007387 */ /* 0x000fe20000100a00 */
[----:B------:R-:W-:Y:S02]  /*1e130*/  STL.64 [R1+0x528], R22 ;  /* 0x0005281601007387 */ /* 0x000fe40000100a00 */
[----:B------:R-:W0:Y:S02]  /*1e140*/  LDSM.16.MT88.4 R20, [R28+0x6180] ;  /* 0x006180001c14783b */ /* 0x000e240000004200 */
[----:B0-----:R-:W-:Y:S02]  /*1e150*/  STL.64 [R1+0x1100], R22 ;  /* 0x0011001601007387 */ /* 0x001fe40000100a00 */
[----:B------:R0:W-:Y:S02]  /*1e160*/  STL.64 [R1+0x10f8], R20 ;  /* 0x0010f81401007387 */ /* 0x0001e40000100a00 */
[----:B0-----:R-:W4:Y:S01]  /*1e170*/  LDL.LU R20, [R1+0x190] ;  /* 0x0001900001147983 */ /* 0x001f220000300800 */
[----:B------:R-:W4:Y:S02]  /*1e180*/  LDL.LU R21, [R1+0x194] ;  /* 0x0001940001157983 */ /* 0x000f240000300800 */
[----:B------:R-:W4:Y:S02]  /*1e190*/  LDL.LU R22, [R1+0x198] ;  /* 0x0001980001167983 */ /* 0x000f240000300800 */
[----:B------:R-:W4:Y:S01]  /*1e1a0*/  LDL.LU R23, [R1+0x19c] ;  /* 0x00019c0001177983 */ /* 0x000f220000300800 */
[----:B------:R-:W-:Y:S01]  /*1e1b0*/  LOP3.LUT R5, R28, 0x40, RZ, 0x3c, !PT ;  /* 0x000000401c057812 */ /* 0x000fe200078e3cff */
[----:B--2---:R-:W-:-:S02]  /*1e1c0*/  IMAD.MOV.U32 R3, RZ, RZ, R18 ;  /* 0x000000ffff037224 */ /* 0x004fc400078e0012 */
[----:B------:R-:W-:Y:S01]  /*1e1d0*/  IMAD.MOV.U32 R0, RZ, RZ, R19 ;  /* 0x000000ffff007224 */ /* 0x000fe200078e0013 */
[----:B------:R-:W-:Y:S01]  /*1e1e0*/  STL [R1+0xd9c], R28 ;  /* 0x000d9c1c01007387 */ /* 0x000fe20000100800 */
[C---:B---3--:R-:W-:Y:S08]  /*1e1f0*/  HMMA.16816.F32.BF16 R12, R24.reuse, R10, R12 ;  /* 0x0000000a180c723c */ /* 0x048ff0000004180c */
[C---:B----4-:R-:W-:Y:S01]  /*1e200*/  HMMA.16816.F32.BF16 R20, R24.reuse, R18, R20 ;  /* 0x000000121814723c */ /* 0x050fe20000041814 */
[----:B------:R-:W0:Y:S11]  /*1e210*/  LDSM.16.MT88.4 R16, [R5+0x6000] ;  /* 0x006000000510783b */ /* 0x000e360000004200 */
[----:B------:R-:W-:Y:S11]  /*1e220*/  @!UPT UIADD3 URZ, URZ, URZ, URZ ;  /* 0x0000003f3f3ff290 */ /* 0x000ff6000fffe03f */
[----:B------:R-:W-:Y:S01]  /*1e230*/  STL.64 [R1+0x1d0], R20 ;  /* 0x0001d01401007387 */ /* 0x000fe20000100a00 */
[----:B------:R-:W-:Y:S03]  /*1e240*/  STL.64 [R1+0x1d8], R22 ;  /* 0x0001d81601007387 */ /* 0x000fe60000100a00 */
[----:B0-----:R0:W-:Y:S01]  /*1e250*/  STL.64 [R1+0x1070], R18 ;  /* 0x0010701201007387 */ /* 0x0011e20000100a00 */
[----:B------:R-:W-:Y:S03]  /*1e260*/  STL.64 [R1+0x1068], R16 ;  /* 0x0010681001007387 */ /* 0x000fe60000100a00 */
[----:B0-----:R-:W2:Y:S01]  /*1e270*/  LDL.64 R18, [R1+0x8] ;  /* 0x0000080001127983 */ /* 0x001ea20000100a00 */
[----:B------:R-:W2:Y:S02]  /*1e280*/  LDL.LU R8, [R1+0x380] ;  /* 0x0003800001087983 */ /* 0x000ea40000300800 */
[----:B------:R-:W-:Y:S02]  /*1e290*/  STL.64 [R1+0x4a0], R12 ;  /* 0x0004a00c01007387 */ /* 0x000fe40000100a00 */
[----:B------:R-:W-:Y:S02]  /*1e2a0*/  STL.64 [R1+0x4a8], R14 ;  /* 0x0004a80e01007387 */ /* 0x000fe40000100a00 */
[----:B------:R-:W0:Y:S04]  /*1e2b0*/  LDSM.16.MT88.4 R12, [R5+0x6080] ;  /* 0x00608000050c783b */ /* 0x000e280000004200 */
[----:B------:R-:W2:Y:S01]  /*1e2c0*/  LDL.LU R9, [R1+0x384] ;  /* 0x0003840001097983 */ /* 0x000ea20000300800 */
[----:B------:R-:W2:Y:S02]  /*1e2d0*/  LDL.LU R10, [R1+0x388] ;  /* 0x00038800010a7983 */ /* 0x000ea40000300800 */
[----:B------:R-:W2:Y:S01]  /*1e2e0*/  LDL.LU R11, [R1+0x38c] ;  /* 0x00038c00010b7983 */ /* 0x000ea20000300800 */
[----:B0-----:R-:W-:Y:S01]  /*1e2f0*/  STL.64 [R1+0xfe0], R14 ;  /* 0x000fe00e01007387 */ /* 0x001fe20000100a00 */
[----:B------:R0:W-:Y:S03]  /*1e300*/  STL.64 [R1+0xfd8], R12 ;  /* 0x000fd80c01007387 */ /* 0x0001e60000100a00 */
        /* <DEDUP_REMOVED lines=16> */
[----:B----4-:R0:W-:Y:S01]  /*1e410*/  STL.64 [R1+0x10a0], R14 ;  /* 0x0010a00e01007387 */ /* 0x0101e20000100a00 */
[----:B---3--:R-:W-:Y:S03]  /*1e420*/  STL.64 [R1+0x1098], R12 ;  /* 0x0010980c01007387 */ /* 0x008fe60000100a00 */
[----:B0-----:R-:W3:Y:S01]  /*1e430*/  LDL.64 R14, [R1+0x38] ;  /* 0x00003800010e7983 */ /* 0x001ee20000100a00 */
[----:B--2---:R-:W-:Y:S03]  /*1e440*/  HMMA.16816.F32.BF16 R8, R24, R18, R8 ;  /* 0x000000121808723c */ /* 0x004fe60000041808 */
[----:B---3--:R0:W-:Y:S04]  /*1e450*/  STL.64 [R1+0x10b0], R14 ;  /* 0x0010b00e01007387 */ /* 0x0081e80000100a00 */
[----:B0-----:R-:W2:Y:S04]  /*1e460*/  LDL.64 R14, [R1+0x48] ;  /* 0x00004800010e7983 */ /* 0x001ea80000100a00 */
[----:B--2---:R0:W-:Y:S02]  /*1e470*/  STL.64 [R1+0x10c8], R14 ;  /* 0x0010c80e01007387 */ /* 0x0041e40000100a00 */
[----:B0-----:R-:W-:-:S02]  /*1e480*/  IMAD.MOV.U32 R14, RZ, RZ, R7 ;  /* 0x000000ffff0e7224 */ /* 0x001fc400078e0007 */
[----:B------:R-:W-:Y:S01]  /*1e490*/  IMAD.MOV.U32 R15, RZ, RZ, R2 ;  /* 0x000000ffff0f7224 */ /* 0x000fe200078e0002 */
[----:B------:R-:W2:Y:S01]  /*1e4a0*/  LDL.LU R7, [R1+0x110c] ;  /* 0x00110c0001077983 */ /* 0x000ea20000300800 */
[----:B------:R-:W3:Y:S02]  /*1e4b0*/  LDL.LU R2, [R1+0x1108] ;  /* 0x0011080001027983 */ /* 0x000ee40000300800 */
[----:B------:R-:W2:Y:S02]  /*1e4c0*/  LDL.LU R20, [R1+0x370] ;  /* 0x0003700001147983 */ /* 0x000ea40000300800 */
[----:B------:R-:W2:Y:S01]  /*1e4d0*/  LDL.LU R21, [R1+0x374] ;  /* 0x0003740001157983 */ /* 0x000ea20000300800 */
[----:B------:R-:W2:Y:S01]  /*1e4e0*/  LDL.LU R22, [R1+0x378] ;  /* 0x0003780001167983 */ /* 0x000ea20000300800 */
[----:B------:R-:W2:Y:S02]  /*1e4f0*/  LDL.LU R23, [R1+0x37c] ;  /* 0x00037c0001177983 */ /* 0x000ea40000300800 */
[----:B------:R-:W-:Y:S02]  /*1e500*/  STL.64 [R1+0x10e0], R14 ;  /* 0x0010e00e01007387 */ /* 0x000fe40000100a00 */
[----:B------:R0:W-:Y:S01]  /*1e510*/  STL.64 [R1+0x10a8], R18 ;  /* 0x0010a81201007387 */ /* 0x0001e20000100a00 */
[----:B------:R-:W4:Y:S01]  /*1e520*/  LDL.LU R16, [R1+0x430] ;  /* 0x0004300001107983 */ /* 0x000f220000300800 */
[----:B------:R-:W-:Y:S02]  /*1e530*/  STL.64 [R1+0x470], R8 ;  /* 0x0004700801007387 */ /* 0x000fe40000100a00 */
[----:B------:R-:W-:Y:S02]  /*1e540*/  STL.64 [R1+0x478], R10 ;  /* 0x0004780a01007387 */ /* 0x000fe40000100a00 */
[----:B------:R-:W4:Y:S01]  /*1e550*/  LDL.LU R17, [R1+0x434] ;  /* 0x0004340001117983 */ /* 0x000f220000300800 */
[----:B------:R-:W1:Y:S04]  /*1e560*/  LDSM.16.MT88.4 R8, [R5+0x6100] ;  /* 0x006100000508783b */ /* 0x000e680000004200 */
[----:B0-----:R-:W2:Y:S01]  /*1e570*/  LDL.LU R18, [R1+0x438] ;  /* 0x0004380001127983 */ /* 0x001ea20000300800 */
[----:B------:R-:W2:Y:S03]  /*1e580*/  LDL.LU R19, [R1+0x43c] ;  /* 0x00043c0001137983 */ /* 0x000ea60000300800 */
[----:B--2---:R-:W-:Y:S01]  /*1e590*/  STL.64 [R1+0x10c0], R18 ;  /* 0x0010c01201007387 */ /* 0x004fe20000100a00 */
[----:B----4-:R0:W-:Y:S03]  /*1e5a0*/  STL.64 [R1+0x10b8], R16 ;  /* 0x0010b81001007387 */ /* 0x0101e60000100a00 */
[----:B0-----:R-:W2:Y:S01]  /*1e5b0*/  LDL.LU R16, [R1+0x440] ;  /* 0x0004400001107983 */ /* 0x001ea20000300800 */
[----:B------:R-:W2:Y:S02]  /*1e5c0*/  LDL.LU R17, [R1+0x444] ;  /* 0x0004440001117983 */ /* 0x000ea40000300800 */
[----:B------:R-:W4:Y:S02]  /*1e5d0*/  LDL.LU R18, [R1+0x448] ;  /* 0x0004480001127983 */ /* 0x000f240000300800 */
[----:B------:R-:W4:Y:S02]  /*1e5e0*/  LDL.LU R19, [R1+0x44c] ;  /* 0x00044c0001137983 */ /* 0x000f240000300800 */
[----:B----4-:R-:W-:Y:S01]  /*1e5f0*/  STL.64 [R1+0x10d8], R18 ;  /* 0x0010d81201007387 */ /* 0x010fe20000100a00 */
[----:B--2---:R0:W-:Y:S03]  /*1e600*/  STL.64 [R1+0x10d0], R16 ;  /* 0x0010d01001007387 */ /* 0x0041e60000100a00 */
        /* <DEDUP_REMOVED lines=9> */
[----:B------:R-:W2:Y:S02]  /*1e6a0*/  LDL.LU R18, [R1+0x468] ;  /* 0x0004680001127983 */ /* 0x000ea40000300800 */
[----:B------:R-:W2:Y:S01]  /*1e6b0*/  LDL.LU R19, [R1+0x46c] ;  /* 0x00046c0001137983 */ /* 0x000ea20000300800 */
[----:B-1----:R-:W-:Y:S01]  /*1e6c0*/  STL.64 [R1+0xf68], R10 ;  /* 0x000f680a01007387 */ /* 0x002fe20000100a00 */
[----:B------:R-:W-:Y:S02]  /*1e6d0*/  STL.64 [R1+0xf60], R8 ;  /* 0x000f600801007387 */ /* 0x000fe40000100a00 */
[----:B------:R-:W2:Y:S02]  /*1e6e0*/  LDL.LU.64 R22, [R1+0x1100] ;  /* 0x0011000001167983 */ /* 0x000ea40000300a00 */
[----:B------:R-:W2:Y:S07]  /*1e6f0*/  LDL.LU.64 R20, [R1+0x10f8] ;  /* 0x0010f80001147983 */ /* 0x000eae0000300a00 */
[----:B------:R-:W-:Y:S01]  /*1e700*/  STL.64 [R1+0x380], R24 ;  /* 0x0003801801007387 */ /* 0x000fe20000100a00 */
[----:B------:R-:W-:Y:S02]  /*1e710*/  STL.64 [R1+0x388], R26 ;  /* 0x0003881a01007387 */ /* 0x000fe40000100a00 */
[----:B------:R-:W0:Y:S04]  /*1e720*/  LDSM.16.MT88.4 R24, [R5+0x6180] ;  /* 0x006180000518783b */ /* 0x000e280000004200 */
[----:B------:R-:W-:-:S02]  /*1e730*/  IMAD.MOV.U32 R14, RZ, RZ, R29 ;  /* 0x000000ffff0e7224 */ /* 0x000fc400078e001d */
[----:B------:R-:W-:Y:S01]  /*1e740*/  IMAD.MOV.U32 R15, RZ, RZ, R4 ;  /* 0x000000ffff0f7224 */ /* 0x000fe200078e0004 */
[----:B0-----:R0:W-:Y:S01]  /*1e750*/  STL.64 [R1+0xee0], R26 ;  /* 0x000ee01a01007387 */ /* 0x0011e20000100a00 */
[----:B------:R-:W-:Y:S03]  /*1e760*/  STL.64 [R1+0xed8], R24 ;  /* 0x000ed81801007387 */ /* 0x000fe60000100a00 */
[----:B0-----:R-:W4:Y:S02]  /*1e770*/  LDL.LU.64 R26, [R1+0x18] ;  /* 0x00001800011a7983 */ /* 0x001f240000300a00 */
        /* <DEDUP_REMOVED lines=32> */
[----:B------:R-:W-:Y:S02]  /*1e980*/  IMAD.MOV.U32 R10, RZ, RZ, R3 ;  /* 0x000000ffff0a7224 */ /* 0x000fe400078e0003 */
[----:B------:R-:W-:-:S07]  /*1e990*/  IMAD.MOV.U32 R11, RZ, RZ, R0 ;  /* 0x000000ffff0b7224 */ /* 0x000fce00078e0000 */
[C---:B--2---:R-:W-:Y:S11]  /*1e9a0*/  HMMA.16816.F32.BF16 R12, R20.reuse, R10, R12 ;  /* 0x0000000a140c723c */ /* 0x044ff6000004180c */
[----:B------:R-:W-:Y:S11]  /*1e9b0*/  @!UPT UIADD3 URZ, URZ, URZ, URZ ;  /* 0x0000003f3f3ff290 */ /* 0x000ff6000fffe03f */
[----:B------:R-:W-:Y:S01]  /*1e9c0*/  @!UPT UIADD3 URZ, URZ, URZ, URZ ;  /* 0x0000003f3f3ff290 */ /* 0x000fe2000fffe03f */
[----:B------:R-:W-:Y:S01]  /*1e9d0*/  STL.64 [R1+0x420], R12 ;  /* 0x0004200c01007387 */ /* 0x000fe20000100a00 */
[----:B------:R0:W-:Y:S03]  /*1e9e0*/  STL.64 [R1+0x428], R14 ;  /* 0x0004280e01007387 */ /* 0x0001e60000100a00 */
[----:B0-----:R-:W4:Y:S01]  /*1e9f0*/  LDL.LU.64 R14, [R1+0x1090] ;  /* 0x00109000010e7983 */ /* 0x001f220000300a00 */
[----:B------:R-:W4:Y:S02]  /*1ea00*/  LDL.LU.64 R12, [R1+0x1088] ;  /* 0x00108800010c7983 */ /* 0x000f240000300a00 */
[----:B------:R-:W-:Y:S01]  /*1ea10*/  STL.64 [R1+0x1010], R10 ;  /* 0x0010100a01007387 */ /* 0x000fe20000100a00 */
[----:B----4-:R-:W-:Y:S11]  /*1ea20*/  HMMA.16816.F32.BF16 R12, R20, R26, R12 ;  /* 0x0000001a140c723c */ /* 0x010ff6000004180c */
[----:B------:R-:W-:Y:S11]  /*1ea30*/  @!UPT UIADD3 URZ, URZ, URZ, URZ ;  /* 0x0000003f3f3ff290 */ /* 0x000ff6000fffe03f */
[----:B------:R-:W-:Y:S01]  /*1ea40*/  @!UPT UIADD3 URZ, URZ, URZ, URZ ;  /* 0x0000003f3f3ff290 */ /* 0x000fe2000fffe03f */
[----:B------:R-:W-:Y:S01]  /*1ea50*/  STL.64 [R1+0x370], R12 ;  /* 0x0003700c01007387 */ /* 0x000fe20000100a00 */
[----:B------:R0:W-:Y:S03]  /*1ea60*/  STL.64 [R1+0x378], R14 ;  /* 0x0003780e01007387 */ /* 0x0001e60000100a00 */
[----:B0-----:R-:W2:Y:S01]  /*1ea70*/  LDL.LU.64 R14, [R1+0x1080] ;  /* 0x00108000010e7983 */ /* 0x001ea20000300a00 */
[----:B------:R-:W2:Y:S02]  /*1ea80*/  LDL.LU.64 R12, [R1+0x1078] ;  /* 0x00107800010c7983 */ /* 0x000ea40000300a00 */
[----:B------:R0:W-:Y:S02]  /*1ea90*/  STL.64 [R1+0x1008], R26 ;  /* 0x0010081a01007387 */ /* 0x0001e40000100a00 */
[----:B------:R-:W4:Y:S01]  /*1eaa0*/  LDL.LU R24, [R1+0x400] ;  /* 0x0004000001187983 */ /* 0x000f220000300800 */
[----:B------:R-:W4:Y:S04]  /*1eab0*/  LDL.LU R25, [R1+0x404] ;  /* 0x0004040001197983 */ /* 0x000f280000300800 */
[----:B0-----:R-:W4:Y:S01]  /*1eac0*/  LDL.LU R26, [R1+0x408] ;  /* 0x00040800011a7983 */ /* 0x001f220000300800 */
[----:B------:R-:W4:Y:S02]  /*1ead0*/  LDL.LU R27, [R1+0x40c] ;  /* 0x00040c00011b7983 */ /* 0x000f240000300800 */
[----:B------:R-:W-:-:S02]  /*1eae0*/  IMAD.MOV.U32 R3, RZ, RZ, R18 ;  /* 0x000000ffff037224 */ /* 0x000fc400078e0012 */
[----:B------:R-:W-:Y:S01]  /*1eaf0*/  IMAD.MOV.U32 R0, RZ, RZ, R19 ;  /* 0x000000ffff007224 */ /* 0x000fe200078e0013 */
[C---:B--2---:R-:W-:Y:S08]  /*1eb00*/  HMMA.16816.F32.BF16 R12, R20.reuse, R6, R12 ;  /* 0x00000006140c723c */ /* 0x044ff0000004180c */
[----:B----4-:R-:W-:Y:S11]  /*1eb10*/  HMMA.16816.F32.BF16 R24, R20, R18, R24 ;  /* 0x000000121418723c */ /* 0x010ff60000041818 */
[----:B------:R-:W-:Y:S11]  /*1eb20*/  @!UPT UIADD3 URZ, URZ, URZ, URZ ;  /* 0x0000003f3f3ff290 */ /* 0x000ff6000fffe03f */
[----:B------:R-:W-:Y:S01]  /*1eb30*/  @!UPT UIADD3 URZ, URZ, URZ, URZ ;  /* 0x0000003f3f3ff290 */ /* 0x000fe2000fffe03f */
[----:B------:R0:W-:Y:S01]  /*1eb40*/  STL.64 [R1+0x300], R24 ;  /* 0x0003001801007387 */ /* 0x0001e20000100a00 */
[----:B------:R1:W-:Y:S02]  /*1eb50*/  STL.64 [R1+0x308], R26 ;  /* 0x0003081a01007387 */ /* 0x0003e40000100a00 */
[----:B------:R-:W2:Y:S02]  /*1eb60*/  LDL.LU.64 R18, [R1+0x1070] ;  /* 0x0010700001127983 */ /* 0x000ea40000300a00 */
[----:B------:R-:W2:Y:S01]  /*1eb70*/  LDL.LU.64 R16, [R1+0x1068] ;  /* 0x0010680001107983 */ /* 0x000ea20000300a00 */
[----:B------:R-:W-:Y:S01]  /*1eb80*/  STL.64 [R1+0xfe8], R6 ;  /* 0x000fe80601007387 */ /* 0x000fe20000100a00 */
[----:B------:R-:W4:Y:S02]  /*1eb90*/  LDL.LU R20, [R1+0x270] ;  /* 0x0002700001147983 */ /* 0x000f240000300800 */
[----:B------:R-:W-:Y:S02]  /*1eba0*/  STL.64 [R1+0x1b0], R12 ;  /* 0x0001b00c01007387 */ /* 0x000fe40000100a00 */
[----:B------:R-:W-:Y:S01]  /*1ebb0*/  STL.64 [R1+0x1b8], R14 ;  /* 0x0001b80e01007387 */ /* 0x000fe20000100a00 */
[----:B------:R-:W4:Y:S01]  /*1ebc0*/  LDL.LU R21, [R1+0x274] ;  /* 0x0002740001157983 */ /* 0x000f220000300800 */
[----:B------:R-:W2:Y:S02]  /*1ebd0*/  LDL.LU R22, [R1+0x278] ;  /* 0x0002780001167983 */ /* 0x000ea40000300800 */
[----:B------:R-:W2:Y:S01]  /*1ebe0*/  LDL.LU R23, [R1+0x27c] ;  /* 0x00027c0001177983 */ /* 0x000ea20000300800 */
[----:B0-----:R-:W2:Y:S01]  /*1ebf0*/  LDL.LU R24, [R1+0x3b0] ;  /* 0x0003b00001187983 */ /* 0x001ea20000300800 */
[----:B------:R-:W2:Y:S02]  /*1ec00*/  LDL.LU R25, [R1+0x3b4] ;  /* 0x0003b40001197983 */ /* 0x000ea40000300800 */
[----:B-1----:R-:W2:Y:S02]  /*1ec10*/  LDL.LU R26, [R1+0x3b8] ;  /* 0x0003b800011a7983 */ /* 0x002ea40000300800 */
[----:B------:R-:W2:Y:S02]  /*1ec20*/  LDL.LU R27, [R1+0x3bc] ;  /* 0x0003bc00011b7983 */ /* 0x000ea40000300800 */
[----:B------:R-:W-:-:S02]  /*1ec30*/  IMAD.MOV.U32 R10, RZ, RZ, R9 ;  /* 0x000000ffff0a7224 */ /* 0x000fc400078e0009 */
[----:B------:R-:W-:Y:S01]  /*1ec40*/  IMAD.MOV.U32 R11, RZ, RZ, R8 ;  /* 0x000000ffff0b7224 */ /* 0x000fe200078e0008 */
[----:B--2---:R-:W-:Y:S01]  /*1ec50*/  STL.64 [R1+0x1020], R26 ;  /* 0x0010201a01007387 */ /* 0x004fe20000100a00 */
[----:B------:R0:W-:Y:S03]  /*1ec60*/  STL.64 [R1+0x1018], R24 ;  /* 0x0010181801007387 */ /* 0x0001e60000100a00 */
[----:B------:R1:W-:Y:S01]  /*1ec70*/  STL.64 [R1+0x1048], R10 ;  /* 0x0010480a01007387 */ /* 0x0003e20000100a00 */
[----:B0-----:R-:W2:Y:S01]  /*1ec80*/  LDL.LU R24, [R1+0x3c0] ;  /* 0x0003c00001187983 */ /* 0x001ea20000300800 */
[----:B------:R-:W2:Y:S02]  /*1ec90*/  LDL.LU R25, [R1+0x3c4] ;  /* 0x0003c40001197983 */ /* 0x000ea40000300800 */
[----:B------:R-:W2:Y:S02]  /*1eca0*/  LDL.LU R26, [R1+0x3c8] ;  /* 0x0003c800011a7983 */ /* 0x000ea40000300800 */
[----:B------:R-:W2:Y:S01]  /*1ecb0*/  LDL.LU R27, [R1+0x3cc] ;  /* 0x0003cc00011b7983 */ /* 0x000ea20000300800 */
[----:B------:R-:W2:Y:S01]  /*1ecc0*/  LDL.LU R8, [R1+0x3e0] ;  /* 0x0003e00001087983 */ /* 0x000ea20000300800 */
[----:B------:R-:W2:Y:S02]  /*1ecd0*/  LDL.LU R9, [R1+0x3e4] ;  /* 0x0003e40001097983 */ /* 0x000ea40000300800 */
[----:B-1----:R-:W2:Y:S02]  /*1ece0*/  LDL.LU R10, [R1+0x3e8] ;  /* 0x0003e800010a7983 */ /* 0x002ea40000300800 */
[----:B------:R-:W2:Y:S02]  /*1ecf0*/  LDL.LU R11, [R1+0x3ec] ;  /* 0x0003ec00010b7983 */ /* 0x000ea40000300800 */
[----:B--2---:R0:W-:Y:S01]  /*1ed00*/  STL.64 [R1+0x1058], R10 ;  /* 0x0010580a01007387 */ /* 0x0041e20000100a00 */
[----:B------:R-:W-:Y:S03]  /*1ed10*/  STL.64 [R1+0x1050], R8 ;  /* 0x0010500801007387 */ /* 0x000fe60000100a00 */
[----:B0-----:R-:W2:Y:S01]  /*1ed20*/  LDL.64 R10, [R1+0x68] ;  /* 0x00006800010a7983 */ /* 0x001ea20000100a00 */
[----:B------:R-:W-:Y:S02]  /*1ed30*/  STL.64 [R1+0x1030], R26 ;  /* 0x0010301a01007387 */ /* 0x000fe40000100a00 */
[----:B------:R0:W-:Y:S02]  /*1ed40*/  STL.64 [R1+0x1028], R24 ;  /* 0x0010281801007387 */ /* 0x0001e40000100a00 */
[----:B0-----:R-:W2:Y:S01]  /*1ed50*/  LDL.LU R24, [R1+0x3d0] ;  /* 0x0003d00001187983 */ /* 0x001ea20000300800 */
[----:B------:R-:W2:Y:S02]  /*1ed60*/  LDL.LU R25, [R1+0x3d4] ;  /* 0x0003d40001197983 */ /* 0x000ea40000300800 */
[----:B------:R-:W2:Y:S02]  /*1ed70*/  LDL.LU R26, [R1+0x3d8] ;  /* 0x0003d800011a7983 */ /* 0x000ea40000300800 */
[----:B------:R-:W2:Y:S02]  /*1ed80*/  LDL.LU R27, [R1+0x3dc] ;  /* 0x0003dc00011b7983 */ /* 0x000ea40000300800 */
[----:B--2---:R0:W-:Y:S01]  /*1ed90*/  STL.64 [R1+0x1040], R26 ;  /* 0x0010401a01007387 */ /* 0x0041e20000100a00 */
[----:B------:R1:W-:Y:S03]  /*1eda0*/  STL.64 [R1+0x1038], R24 ;  /* 0x0010381801007387 */ /* 0x0003e60000100a00 */
[----:B0-----:R-:W2:Y:S01]  /*1edb0*/  LDL.64 R26, [R1+0x58] ;  /* 0x00005800011a7983 */ /* 0x001ea20000100a00 */
[----:B------:R-:W-:-:S02]  /*1edc0*/  IMAD.MOV.U32 R6, RZ, RZ, R3 ;  /* 0x000000ffff067224 */ /* 0x000fc400078e0003 */
[----:B------:R-:W-:Y:S01]  /*1edd0*/  IMAD.MOV.U32 R7, RZ, RZ, R0 ;  /* 0x000000ffff077224 */ /* 0x000fe200078e0000 */
[----:B--2---:R0:W-:Y:S01]  /*1ede0*/  STL.64 [R1+0x1060], R26 ;  /* 0x0010601a01007387 */ /* 0x0041e20000100a00 */
[----:B-1----:R-:W2:Y:S02]  /*1edf0*/  LDL.LU R24, [R1+0x3f0] ;  /* 0x0003f00001187983 */ /* 0x002ea40000300800 */
[----:B------:R-:W2:Y:S01]  /*1ee00*/  LDL.LU R25, [R1+0x3f4] ;  /* 0x0003f40001197983 */ /* 0x000ea20000300800 */
[----:B0-----:R-:W2:Y:S01]  /*1ee10*/  LDL.LU R26, [R1+0x3f8] ;  /* 0x0003f800011a7983 */ /* 0x001ea20000300800 */
[----:B------:R-:W2:Y:S02]  /*1ee20*/  LDL.LU R27, [R1+0x3fc] ;  /* 0x0003fc00011b7983 */ /* 0x000ea40000300800 */
[----:B------:R0:W-:Y:S02]  /*1ee30*/  STL.64 [R1+0xf98], R22 ;  /* 0x000f981601007387 */ /* 0x0001e40000100a00 */
[----:B----4-:R-:W-:Y:S01]  /*1ee40*/  STL.64 [R1+0xf90], R20 ;  /* 0x000f901401007387 */ /* 0x010fe20000100a00 */
[----:B------:R1:W-:Y:S01]  /*1ee50*/  STL.64 [R1+0x1000], R6 ;  /* 0x0010000601007387 */ /* 0x0003e20000100a00 */
[----:B------:R-:W4:Y:S02]  /*1ee60*/  LDL.LU R12, [R1+0x2c0] ;  /* 0x0002c000010c7983 */ /* 0x000f240000300800 */
[----:B------:R-:W4:Y:S02]  /*1ee70*/  LDL.LU R13, [R1+0x2c4] ;  /* 0x0002c400010d7983 */ /* 0x000f240000300800 */
[----:B------:R-:W3:Y:S01]  /*1ee80*/  LDL.LU R14, [R1+0x2c8] ;  /* 0x0002c800010e7983 */ /* 0x000ee20000300800 */
[----:B------:R-:W3:Y:S01]  /*1ee90*/  LDL.LU R15, [R1+0x2cc] ;  /* 0x0002cc00010f7983 */ /* 0x000ee20000300800 */
[----:B0-----:R-:W-:-:S02]  /*1eea0*/  IMAD.MOV.U32 R23, RZ, RZ, R4 ;  /* 0x000000ffff177224 */ /* 0x001fc400078e0004 */
[----:B------:R-:W-:Y:S01]  /*1eeb0*/  IMAD.MOV.U32 R22, RZ, RZ, R5 ;  /* 0x000000ffff167224 */ /* 0x000fe200078e0005 */
[----:B------:R-:W4:Y:S01]  /*1eec0*/  LDL.LU R4, [R1+0x3a0] ;  /* 0x0003a00001047983 */ /* 0x000f220000300800 */
[----:B------:R-:W4:Y:S02]  /*1eed0*/  LDL.LU R5, [R1+0x3a4] ;  /* 0x0003a40001057983 */ /* 0x000f240000300800 */
[----:B-1----:R-:W4:Y:S02]  /*1eee0*/  LDL.LU R6, [R1+0x3a8] ;  /* 0x0003a80001067983 */ /* 0x002f240000300800 */
[----:B------:R-:W4:Y:S02]  /*1eef0*/  LDL.LU R7, [R1+0x3ac] ;  /* 0x0003ac0001077983 */ /* 0x000f240000300800 */
[----:B------:R-:W-:Y:S02]  /*1ef00*/  IMAD.MOV.U32 R3, RZ, RZ, R10 ;  /* 0x000000ffff037224 */ /* 0x000fe400078e000a */
[----:B------:R-:W-:Y:S01]  /*1ef10*/  IMAD.MOV.U32 R0, RZ, RZ, R11 ;  /* 0x000000ffff007224 */ /* 0x000fe200078e000b */
[C---:B--2---:R-:W-:Y:S01]  /*1ef20*/  HMMA.16816.F32.BF16 R24, R16.reuse, R10, R24 ;  /* 0x0000000a1018723c */ /* 0x044fe20000041818 */
[----:B---3--:R-:W-:Y:S01]  /*1ef30*/  STL.64 [R1+0xff8], R14 ;  /* 0x000ff80e01007387 */ /* 0x008fe20000100a00 */
[----:B----4-:R0:W-:Y:S03]  /*1ef40*/  STL.64 [R1+0xff0], R12 ;  /* 0x000ff00c01007387 */ /* 0x0101e60000100a00 */
        /* <DEDUP_REMOVED lines=14> */
[----:B------:R1:W-:Y:S02]  /*1f030*/  STL.64 [R1+0x3e8], R10 ;  /* 0x0003e80a01007387 */ /* 0x0003e40000100a00 */
[----:B0-----:R-:W-:Y:S01]  /*1f040*/  IMAD.MOV.U32 R9, RZ, RZ, R26 ;  /* 0x000000ffff097224 */ /* 0x001fe200078e001a */
[----:B-1----:R-:W3:Y:S01]  /*1f050*/  LDL.LU.64 R10, [R1+0x1048] ;  /* 0x00104800010a7983 */ /* 0x002ee20000300a00 */
[----:B------:R-:W-:Y:S02]  /*1f060*/  IMAD.MOV.U32 R8, RZ, RZ, R27 ;  /* 0x000000ffff087224 */ /* 0x000fe400078e001b */
[----:B------:R-:W4:Y:S02]  /*1f070*/  LDL.LU.64 R26, [R1+0x1040] ;  /* 0x00104000011a7983 */ /* 0x000f240000300a00 */
[----:B------:R-:W4:Y:S02]  /*1f080*/  LDL.LU.64 R24, [R1+0x1038] ;  /* 0x0010380001187983 */ /* 0x000f240000300a00 */
[----:B----4-:R-:W-:Y:S11]  /*1f090*/  HMMA.16816.F32.BF16 R24, R16, R22, R24 ;  /* 0x000000161018723c */ /* 0x010ff60000041818 */
[----:B------:R-:W-:Y:S11]  /*1f0a0*/  @!UPT UIADD3 URZ, URZ, URZ, URZ ;  /* 0x0000003f3f3ff290 */ /* 0x000ff6000fffe03f */
[----:B------:R-:W-:Y:S01]  /*1f0b0*/  @!UPT UIADD3 URZ, URZ, URZ, URZ ;  /* 0x0000003f3f3ff290 */ /* 0x000fe2000fffe03f */
[----:B------:R-:W-:Y:S01]  /*1f0c0*/  STL.64 [R1+0x3d0], R24 ;  /* 0x0003d01801007387 */ /* 0x000fe20000100a00 */
[----:B------:R0:W-:Y:S03]  /*1f0d0*/  STL.64 [R1+0x3d8], R26 ;  /* 0x0003d81a01007387 */ /* 0x0001e60000100a00 */
[----:B0-----:R-:W3:Y:S01]  /*1f0e0*/  LDL.LU.64 R26, [R1+0x1030] ;  /* 0x00103000011a7983 */ /* 0x001ee20000300a00 */
[----:B------:R-:W3:Y:S02]  /*1f0f0*/  LDL.LU.64 R24, [R1+0x1028] ;  /* 0x0010280001187983 */ /* 0x000ee40000300a00 */
[----:B------:R0:W-:Y:S02]  /*1f100*/  STL.64 [R1+0xfa8], R22 ;  /* 0x000fa81601007387 */ /* 0x0001e40000100a00 */
[----:B0-----:R-:W-:Y:S02]  /*1f110*/  IMAD.MOV.U32 R22, RZ, RZ, R9 ;  /* 0x000000ffff167224 */ /* 0x001fe400078e0009 */
[----:B------:R-:W-:-:S05]  /*1f120*/  IMAD.MOV.U32 R23, RZ, RZ, R8 ;  /* 0x000000ffff177224 */ /* 0x000fca00078e0008 */
[----:B------:R-:W-:Y:S01]  /*1f130*/  STL.64 [R1+0xfc0], R22 ;  /* 0x000fc01601007387 */ /* 0x000fe20000100a00 */
[C---:B---3--:R-:W-:Y:S03]  /*1f140*/  HMMA.16816.F32.BF16 R8, R16.reuse, R10, R24 ;  /* 0x0000000a1008723c */ /* 0x048fe60000041818 */
[----:B------:R-:W3:Y:S01]  /*1f150*/  LDL.LU.64 R26, [R1+0x1020] ;  /* 0x00102000011a7983 */ /* 0x000ee20000300a00 */
[----:B------:R-:W3:Y:S11]  /*1f160*/  LDL.LU.64 R24, [R1+0x1018] ;  /* 0x0010180001187983 */ /* 0x000ef60000300a00 */
[----:B------:R-:W-:Y:S08]  /*1f170*/  @!UPT UIADD3 URZ, URZ, URZ, URZ ;  /* 0x0000003f3f3ff290 */ /* 0x000ff0000fffe03f */
[----:B------:R-:W-:Y:S01]  /*1f180*/  STL.64 [R1+0x3c0], R8 ;  /* 0x0003c00801007387 */ /* 0x000fe20000100a00 */
[----:B------:R0:W-:Y:S03]  /*1f190*/  STL.64 [R1+0x3c8], R10 ;  /* 0x0003c80a01007387 */ /* 0x0001e60000100a00 */
[----:B0-----:R-:W3:Y:S02]  /*1f1a0*/  LDL.LU.64 R10, [R1+0x1010] ;  /* 0x00101000010a7983 */ /* 0x001ee40000300a00 */
[C---:B---3--:R-:W-:Y:S11]  /*1f1b0*/  HMMA.16816.F32.BF16 R24, R16.reuse, R10, R24 ;  /* 0x0000000a1018723c */ /* 0x048ff60000041818 */
        /* <DEDUP_REMOVED lines=33> */
[----:B0-----:R-:W3:Y:S01]  /*1f3d0*/  LDL.LU.64 R6, [R1+0xfe8] ;  /* 0x000fe80001067983 */ /* 0x001ee20000300a00 */
[----:B------:R-:W-:Y:S02]  /*1f3e0*/  IMAD.MOV.U32 R22, RZ, RZ, R3 ;  /* 0x000000ffff167224 */ /* 0x000fe400078e0003 */
[----:B------:R-:W-:Y:S01]  /*1f3f0*/  IMAD.MOV.U32 R23, RZ, RZ, R0 ;  /* 0x000000ffff177224 */ /* 0x000fe200078e0000 */
[----:B---3--:R-:W-:Y:S01]  /*1f400*/  HMMA.16816.F32.BF16 R16, R16, R6, R12 ;  /* 0x000000061010723c */ /* 0x008fe2000004180c */
        /* <DEDUP_REMOVED lines=9> */
[----:B------:R0:W-:Y:S04]  /*1f4a0*/  STL.64 [R1+0xf80], R6 ;  /* 0x000f800601007387 */ /* 0x0001e80000100a00 */
[----:B0-----:R-:W3:Y:S01]  /*1f4b0*/  LDL.LU.64 R6, [R1+0x38] ;  /* 0x0000380001067983 */ /* 0x001ee20000300a00 */
        /* <DEDUP_REMOVED lines=20> */
[----:B------:R-:W2:Y:S01]  /*1f600*/  LDL.LU.64 R20, [R1+0xf90] ;  /* 0x000f900001147983 */ /* 0x000ea20000300a00 */
[C---:B---3--:R-:W-:Y:S11]  /*1f610*/  HMMA.16816.F32.BF16 R16, R12.reuse, R6, R16 ;  /* 0x000000060c10723c */ /* 0x048ff60000041810 */
[----:B------:R-:W-:Y:S11]  /*1f620*/  @!UPT UIADD3 URZ, URZ, URZ, URZ ;  /* 0x0000003f3f3ff290 */ /* 0x000ff6000fffe03f */
[----:B------:R-:W-:Y:S01]  /*1f630*/  @!UPT UIADD3 URZ, URZ, URZ, URZ ;  /* 0x0000003f3f3ff290 */ /* 0x000fe2000fffe03f */
[----:B------:R0:W-:Y:S02]  /*1f640*/  STL.64 [R1+0x2a0], R16 ;  /* 0x0002a01001007387 */ /* 0x0001e40000100a00 */
[----:B0-----:R-:W-:Y:S02]  /*1f650*/  IMAD.MOV.U32 R17, RZ, RZ, R6 ;  /* 0x000000ffff117224 */ /* 0x001fe400078e0006 */
[----:B------:R-:W-:Y:S01]  /*1f660*/  IMAD.MOV.U32 R16, RZ, RZ, R7 ;  /* 0x000000ffff107224 */ /* 0x000fe200078e0007 */
[----:B------:R-:W-:Y:S04]  /*1f670*/  STL.64 [R1+0x2a8], R18 ;  /* 0x0002a81201007387 */ /* 0x000fe80000100a00 */
[----:B------:R-:W-:Y:S01]  /*1f680*/  STL.64 [R1+0xf88], R16 ;  /* 0x000f881001007387 */ /* 0x000fe20000100a00 */
[C---:B--2---:R-:W-:Y:S03]  /*1f690*/  HMMA.16816.F32.BF16 R4, R12.reuse, R10, R20 ;  /* 0x0000000a0c04723c */ /* 0x044fe60000041814 */
[----:B------:R-:W2:Y:S11]  /*1f6a0*/  LDL.LU R20, [R1+0x120] ;  /* 0x0001200001147983 */ /* 0x000eb60000300800 */
[----:B------:R-:W-:Y:S09]  /*1f6b0*/  @!UPT UIADD3 URZ, URZ, URZ, URZ ;  /* 0x0000003f3f3ff290 */ /* 0x000ff2000fffe03f */
[----:B------:R-:W-:Y:S01]  /*1f6c0*/  STL.64 [R1+0x1c0], R4 ;  /* 0x0001c00401007387 */ /* 0x000fe20000100a00 */
[----:B------:R-:W-:Y:S02]  /*1f6d0*/  STL.64 [R1+0x1c8], R6 ;  /* 0x0001c80601007387 */ /* 0x000fe40000100a00 */
[----:B------:R-:W2:Y:S02]  /*1f6e0*/  LDL.LU R21, [R1+0x124] ;  /* 0x0001240001157983 */ /* 0x000ea40000300800 */
[----:B------:R-:W3:Y:S01]  /*1f6f0*/  LDL.LU R22, [R1+0x128] ;  /* 0x0001280001167983 */ /* 0x000ee20000300800 */
[----:B------:R-:W3:Y:S04]  /*1f700*/  LDL.LU R23, [R1+0x12c] ;  /* 0x00012c0001177983 */ /* 0x000ee80000300800 */
[----:B---3--:R-:W-:Y:S01]  /*1f710*/  STL.64 [R1+0xef0], R22 ;  /* 0x000ef01601007387 */ /* 0x008fe20000100a00 */
[----:B--2---:R0:W-:Y:S03]  /*1f720*/  STL.64 [R1+0xee8], R20 ;  /* 0x000ee81401007387 */ /* 0x0041e60000100a00 */
[----:B0-----:R-:W2:Y:S01]  /*1f730*/  LDL.LU R20, [R1+0x130] ;  /* 0x0001300001147983 */ /* 0x001ea20000300800 */
[----:B------:R-:W2:Y:S02]  /*1f740*/  LDL.LU R21, [R1+0x134] ;  /* 0x0001340001157983 */ /* 0x000ea40000300800 */
[----:B------:R-:W3:Y:S02]  /*1f750*/  LDL.LU R22, [R1+0x138] ;  /* 0x0001380001167983 */ /* 0x000ee40000300800 */
[----:B------:R-:W3:Y:S01]  /*1f760*/  LDL.LU R23, [R1+0x13c] ;  /* 0x00013c0001177983 */ /* 0x000ee20000300800 */
[----:B------:R-:W4:Y:S01]  /*1f770*/  LDL.LU R16, [R1+0x260] ;  /* 0x0002600001107983 */ /* 0x000f220000300800 */
[----:B------:R-:W4:Y:S02]  /*1f780*/  LDL.LU R17, [R1+0x264] ;  /* 0x0002640001117983 */ /* 0x000f240000300800 */
[----:B------:R-:W4:Y:S02]  /*1f790*/  LDL.LU R18, [R1+0x268] ;  /* 0x0002680001127983 */ /* 0x000f240000300800 */
[----:B------:R-:W4:Y:S01]  /*1f7a0*/  LDL.LU R19, [R1+0x26c] ;  /* 0x00026c0001137983 */ /* 0x000f220000300800 */
[----:B---3--:R0:W-:Y:S01]  /*1f7b0*/  STL.64 [R1+0xf00], R22 ;  /* 0x000f001601007387 */ /* 0x0081e20000100a00 */
[----:B--2---:R1:W-:Y:S03]  /*1f7c0*/  STL.64 [R1+0xef8], R20 ;  /* 0x000ef81401007387 */ /* 0x0043e60000100a00 */
[----:B0-----:R-:W2:Y:S04]  /*1f7d0*/  LDL.LU.64 R22, [R1+0x28] ;  /* 0x0000280001167983 */ /* 0x001ea80000300a00 */
[----:B--2---:R0:W-:Y:S01]  /*1f7e0*/  STL.64 [R1+0xf10], R22 ;  /* 0x000f101601007387 */ /* 0x0041e20000100a00 */
[----:B-1----:R-:W2:Y:S02]  /*1f7f0*/  LDL.LU R20, [R1+0x150] ;  /* 0x0001500001147983 */ /* 0x002ea40000300800 */
[----:B------:R-:W2:Y:S01]  /*1f800*/  LDL.LU R21, [R1+0x154] ;  /* 0x0001540001157983 */ /* 0x000ea20000300800 */
[----:B0-----:R-:W3:Y:S01]  /*1f810*/  LDL.LU R22, [R1+0x158] ;  /* 0x0001580001167983 */ /* 0x001ee20000300800 */
[----:B------:R-:W3:Y:S02]  /*1f820*/  LDL.LU R23, [R1+0x15c] ;  /* 0x00015c0001177983 */ /* 0x000ee40000300800 */
[----:B------:R-:W2:Y:S02]  /*1f830*/  LDL.LU R8, [R1+0x1a0] ;  /* 0x0001a00001087983 */ /* 0x000ea40000300800 */
[----:B------:R-:W2:Y:S01]  /*1f840*/  LDL.LU R9, [R1+0x1a4] ;  /* 0x0001a40001097983 */ /* 0x000ea20000300800 */
[----:B------:R-:W2:Y:S01]  /*1f850*/  LDL.LU R10, [R1+0x1a8] ;  /* 0x0001a800010a7983 */ /* 0x000ea20000300800 */
[----:B------:R-:W2:Y:S02]  /*1f860*/  LDL.LU R11, [R1+0x1ac] ;  /* 0x0001ac00010b7983 */ /* 0x000ea40000300800 */
[----:B------:R-:W3:Y:S02]  /*1f870*/  LDL.LU R4, [R1+0x250] ;  /* 0x0002500001047983 */ /* 0x000ee40000300800 */
[----:B------:R-:W3:Y:S01]  /*1f880*/  LDL.LU R5, [R1+0x254] ;  /* 0x0002540001057983 */ /* 0x000ee20000300800 */
[----:B------:R-:W3:Y:S01]  /*1f890*/  LDL.LU R6, [R1+0x258] ;  /* 0x0002580001067983 */ /* 0x000ee20000300800 */
[----:B------:R-:W3:Y:S03]  /*1f8a0*/  LDL.LU R7, [R1+0x25c] ;  /* 0x00025c0001077983 */ /* 0x000ee60000300800 */
[----:B--2---:R0:W-:Y:S01]  /*1f8b0*/  STL.64 [R1+0xf78], R10 ;  /* 0x000f780a01007387 */ /* 0x0041e20000100a00 */
[----:B------:R-:W-:Y:S03]  /*1f8c0*/  STL.64 [R1+0xf70], R8 ;  /* 0x000f700801007387 */ /* 0x000fe60000100a00 */
[----:B0-----:R-:W2:Y:S01]  /*1f8d0*/  LDL.LU.64 R10, [R1+0x8] ;  /* 0x00000800010a7983 */ /* 0x001ea20000300a00 */
[----:B---3--:R0:W-:Y:S02]  /*1f8e0*/  STL.64 [R1+0xf20], R22 ;  /* 0x000f201601007387 */ /* 0x0081e40000100a00 */
[----:B------:R1:W-:Y:S01]  /*1f8f0*/  STL.64 [R1+0xf18], R20 ;  /* 0x000f181401007387 */ /* 0x0003e20000100a00 */
[----:B0-----:R-:W3:Y:S01]  /*1f900*/  LDL.LU.64 R22, [R1+0x48] ;  /* 0x0000480001167983 */ /* 0x001ee20000300a00 */
[C---:B----4-:R-:W-:Y:S03]  /*1f910*/  HMMA.16816.F32.BF16 R16, R12.reuse, R26, R16 ;  /* 0x0000001a0c10723c */ /* 0x050fe60000041810 */
[----:B---3--:R0:W-:Y:S01]  /*1f920*/  STL.64 [R1+0xf38], R22 ;  /* 0x000f381601007387 */ /* 0x0081e20000100a00 */
[----:B-1----:R-:W3:Y:S02]  /*1f930*/  LDL.LU R20, [R1+0x170] ;  /* 0x0001700001147983 */ /* 0x002ee40000300800 */
[----:B------:R-:W3:Y:S01]  /*1f940*/  LDL.LU R21, [R1+0x174] ;  /* 0x0001740001157983 */ /* 0x000ee20000300800 */
[----:B0-----:R-:W4:Y:S01]  /*1f950*/  LDL.LU R22, [R1+0x178] ;  /* 0x0001780001167983 */ /* 0x001f220000300800 */
[----:B------:R-:W4:Y:S03]  /*1f960*/  LDL.LU R23, [R1+0x17c] ;  /* 0x00017c0001177983 */ /* 0x000f260000300800 */
[----:B----4-:R0:W-:Y:S01]  /*1f970*/  STL.64 [R1+0xf48], R22 ;  /* 0x000f481601007387 */ /* 0x0101e20000100a00 */
[----:B---3--:R-:W-:Y:S03]  /*1f980*/  STL.64 [R1+0xf40], R20 ;  /* 0x000f401401007387 */ /* 0x008fe60000100a00 */
[----:B0-----:R-:W3:Y:S08]  /*1f990*/  LDL.LU.64 R22, [R1+0x68] ;  /* 0x0000680001167983 */ /* 0x001ef00000300a00 */
[----:B------:R0:W-:Y:S02]  /*1f9a0*/  STL.64 [R1+0x290], R16 ;  /* 0x0002901001007387 */ /* 0x0001e40000100a00 */
[----:B------:R-:W-:Y:S01]  /*1f9b0*/  STL.64 [R1+0x298], R18 ;  /* 0x0002981201007387 */ /* 0x000fe20000100a00 */
[----:B0-----:R-:W4:Y:S01]  /*1f9c0*/  LDL.LU.64 R16, [R1+0xf88] ;  /* 0x000f880001107983 */ /* 0x001f220000300a00 */
[----:B------:R0:W-:Y:S02]  /*1f9d0*/  STL.64 [R1+0xf08], R26 ;  /* 0x000f081a01007387 */ /* 0x0001e40000100a00 */
[----:B------:R-:W3:Y:S02]  /*1f9e0*/  LDL.LU R24, [R1+0x140] ;  /* 0x0001400001187983 */ /* 0x000ee40000300800 */
[----:B------:R-:W3:Y:S01]  /*1f9f0*/  LDL.LU R25, [R1+0x144] ;  /* 0x0001440001197983 */ /* 0x000ee20000300800 */
[----:B0-----:R-:W3:Y:S01]  /*1fa00*/  LDL.LU R26, [R1+0x148] ;  /* 0x00014800011a7983 */ /* 0x001ee20000300800 */
[----:B------:R-:W3:Y:S01]  /*1fa10*/  LDL.LU R27, [R1+0x14c] ;  /* 0x00014c00011b7983 */ /* 0x000ee20000300800 */
[----:B--2---:R-:W-:Y:S02]  /*1fa20*/  HMMA.16816.F32.BF16 R4, R12, R10, R4 ;  /* 0x0000000a0c04723c */ /* 0x004fe40000041804 */
[----:B---3--:R-:W-:Y:S01]  /*1fa30*/  STL.64 [R1+0xf30], R26 ;  /* 0x000f301a01007387 */ /* 0x008fe20000100a00 */
[----:B------:R0:W-:Y:S03]  /*1fa40*/  STL.64 [R1+0xf28], R24 ;  /* 0x000f281801007387 */ /* 0x0001e60000100a00 */
        /* <DEDUP_REMOVED lines=8> */
[----:B------:R-:W2:Y:S02]  /*1fad0*/  LDL.LU R26, [R1+0x188] ;  /* 0x00018800011a7983 */ /* 0x000ea40000300800 */
[----:B------:R-:W2:Y:S01]  /*1fae0*/  LDL.LU R27, [R1+0x18c] ;  /* 0x00018c00011b7983 */ /* 0x000ea20000300800 */
[----:B------:R-:W3:Y:S01]  /*1faf0*/  LDL.LU R19, [R1+0x768] ;  /* 0x0007680001137983 */ /* 0x000ee20000300800 */
[----:B------:R0:W-:Y:S02]  /*1fb00*/  STL.64 [R1+0x4b0], R4 ;  /* 0x0004b00401007387 */ /* 0x0001e40000100a00 */
[----:B------:R1:W-:Y:S02]  /*1fb10*/  STL.64 [R1+0x4b8], R6 ;  /* 0x0004b80601007387 */ /* 0x0003e40000100a00 */
[----:B0-----:R-:W-:Y:S01]  /*1fb20*/  IMAD.MOV.U32 R5, RZ, RZ, R10 ;  /* 0x000000ffff057224 */ /* 0x001fe200078e000a */
[----:B-1----:R-:W2:Y:S01]  /*1fb30*/  LDL.LU.64 R6, [R1+0xf80] ;  /* 0x000f800001067983 */ /* 0x002ea20000300a00 */
[----:B------:R-:W-:-:S02]  /*1fb40*/  IMAD.MOV.U32 R4, RZ, RZ, R11 ;  /* 0x000000ffff047224 */ /* 0x000fc400078e000b */
[----:B------:R-:W2:Y:S02]  /*1fb50*/  LDL.LU.64 R10, [R1+0xf78] ;  /* 0x000f7800010a7983 */ /* 0x000ea40000300a00 */
[----:B------:R-:W2:Y:S02]  /*1fb60*/  LDL.LU.64 R8, [R1+0xf70] ;  /* 0x000f700001087983 */ /* 0x000ea40000300a00 */
[----:B--2---:R-:W-:Y:S01]  /*1fb70*/  HMMA.16816.F32.BF16 R12, R12, R6, R8 ;  /* 0x000000060c0c723c */ /* 0x004fe20000041808 */
[----:B------:R-:W2:Y:S01]  /*1fb80*/  LDL.LU.64 R10, [R1+0xf68] ;  /* 0x000f6800010a7983 */ /* 0x000ea20000300a00 */
[----:B------:R-:W2:Y:S02]  /*1fb90*/  LDL.LU.64 R8, [R1+0xf60] ;  /* 0x000f600001087983 */ /* 0x000ea40000300a00 */
[----:B------:R-:W-:Y:S02]  /*1fba0*/  IMAD.MOV.U32 R0, RZ, RZ, R22 ;  /* 0x000000ffff007224 */ /* 0x000fe400078e0016 */
[----:B------:R-:W-:Y:S11]  /*1fbb0*/  IMAD.MOV.U32 R28, RZ, RZ, R23 ;  /* 0x000000ffff1c7224 */ /* 0x000ff600078e0017 */
[----:B------:R-:W-:Y:S06]  /*1fbc0*/  @!UPT UIADD3 URZ, URZ, URZ, URZ ;  /* 0x0000003f3f3ff290 */ /* 0x000fec000fffe03f */
[----:B------:R-:W-:Y:S01]  /*1fbd0*/  STL.64 [R1+0x1a0], R12 ;  /* 0x0001a00c01007387 */ /* 0x000fe20000100a00 */
[----:B------:R0:W-:Y:S03]  /*1fbe0*/  STL.64 [R1+0x1a8], R14 ;  /* 0x0001a80e01007387 */ /* 0x0001e60000100a00 */
[----:B0-----:R-:W3:Y:S01]  /*1fbf0*/  LDL.LU.64 R14, [R1+0x58] ;  /* 0x00005800010e7983 */ /* 0x001ee20000300a00 */
[C---:B--2---:R-:W-:Y:S11]  /*1fc00*/  HMMA.16816.F32.BF16 R24, R8.reuse, R22, R24 ;  /* 0x000000160818723c */ /* 0x044ff60000041818 */
[----:B------:R-:W-:Y:S11]  /*1fc10*/  @!UPT UIADD3 URZ, URZ, URZ, URZ ;  /* 0x0000003f3f3ff290 */ /* 0x000ff6000fffe03f */
[----:B------:R-:W-:Y:S01]  /*1fc20*/  @!UPT UIADD3 URZ, URZ, URZ, URZ ;  /* 0x0000003f3f3ff290 */ /* 0x000fe2000fffe03f */
[----:B------:R-:W-:Y:S01]  /*1fc30*/  STL.64 [R1+0x510], R24 ;  /* 0x0005101801007387 */ /* 0x000fe20000100a00 */
[----:B------:R0:W-:Y:S03]  /*1fc40*/  STL.64 [R1+0x518], R26 ;  /* 0x0005181a01007387 */ /* 0x0001e60000100a00 */
[----:B0-----:R-:W2:Y:S01]  /*1fc50*/  LDL.LU.64 R26, [R1+0xf58] ;  /* 0x000f5800011a7983 */ /* 0x001ea20000300a00 */
[----:B------:R-:W2:Y:S02]  /*1fc60*/  LDL.LU.64 R24, [R1+0xf50] ;  /* 0x000f500001187983 */ /* 0x000ea40000300a00 */
[----:B------:R-:W3:Y:S02]  /*1fc70*/  LDL.LU.64 R22, [R1+0xf48] ;  /* 0x000f480001167983 */ /* 0x000ee40000300a00 */
[----:B------:R-:W3:Y:S02]  /*1fc80*/  LDL.LU.64 R20, [R1+0xf40] ;  /* 0x000f400001147983 */ /* 0x000ee40000300a00 */
[----:B---3--:R-:W-:Y:S11]  /*1fc90*/  HMMA.16816.F32.BF16 R20, R8, R14, R20 ;  /* 0x0000000e0814723c */ /* 0x008ff60000041814 */
[----:B------:R-:W-:Y:S11]  /*1fca0*/  @!UPT UIADD3 URZ, URZ, URZ, URZ ;  /* 0x0000003f3f3ff290 */ /* 0x000ff6000fffe03f */
[----:B------:R-:W-:Y:S01]  /*1fcb0*/  @!UPT UIADD3 URZ, URZ, URZ, URZ ;  /* 0x0000003f3f3ff290 */ /* 0x000fe2000fffe03f */
[----:B------:R-:W-:Y:S01]  /*1fcc0*/  STL.64 [R1+0x500], R20 ;  /* 0x0005001401007387 */ /* 0x000fe20000100a00 */
[----:B------:R0:W-:Y:S03]  /*1fcd0*/  STL.64 [R1+0x508], R22 ;  /* 0x0005081601007387 */ /* 0x0001e60000100a00 */
[----:B0-----:R-:W2:Y:S01]  /*1fce0*/  LDL.LU.64 R22, [R1+0xf38] ;  /* 0x000f380001167983 */ /* 0x001ea20000300a00 */
[----:B------:R-:W3:Y:S02]  /*1fcf0*/  LDL.LU.64 R12, [R1+0x748] ;  /* 0x00074800010c7983 */ /* 0x000ee40000300a00 */
[----:B------:R-:W-:Y:S02]  /*1fd00*/  IMAD.MOV.U32 R3, RZ, RZ, R14 ;  /* 0x000000ffff037224 */ /* 0x000fe400078e000e */
[----:B------:R-:W-:Y:S02]  /*1fd10*/  IMAD.MOV.U32 R29, RZ, RZ, R15 ;  /* 0x000000ffff1d7224 */ /* 0x000fe400078e000f */
[----:B----4-:R-:W-:-:S02]  /*1fd20*/  IMAD.MOV.U32 R14, RZ, RZ, R17 ;  /* 0x000000ffff0e7224 */ /* 0x010fc400078e0011 */
[----:B------:R-:W-:Y:S01]  /*1fd30*/  IMAD.MOV.U32 R15, RZ, RZ, R16 ;  /* 0x000000ffff0f7224 */ /* 0x000fe200078e0010 */
[C---:B--2---:R-:W-:Y:S01]  /*1fd40*/  HMMA.16816.F32.BF16 R24, R8.reuse, R22, R24 ;  /* 0x000000160818723c */ /* 0x044fe20000041818 */
[----:B---3--:R0:W-:Y:S02]  /*1fd50*/  STL.64 [R1+0xe70], R12 ;  /* 0x000e700c01007387 */ /* 0x0081e40000100a00 */
[----:B0-----:R-:W-:Y:S02]  /*1fd60*/  IMAD.MOV.U32 R13, RZ, RZ, R22 ;  /* 0x000000ffff0d7224 */ /* 0x001fe400078e0016 */
[----:B------:R-:W-:Y:S11]  /*1fd70*/  IMAD.MOV.U32 R12, RZ, RZ, R23 ;  /* 0x000000ffff0c7224 */ /* 0x000ff600078e0017 */
[----:B------:R-:W-:Y:S07]  /*1fd80*/  @!UPT UIADD3 URZ, URZ, URZ, URZ ;  /* 0x0000003f3f3ff290 */ /* 0x000fee000fffe03f */
[----:B------:R-:W-:Y:S01]  /*1fd90*/  STL.64 [R1+0x4f0], R24 ;  /* 0x0004f01801007387 */ /* 0x000fe20000100a00 */
[----:B------:R0:W-:Y:S03]  /*1fda0*/  STL.64 [R1+0x4f8], R26 ;  /* 0x0004f81a01007387 */ /* 0x0001e60000100a00 */
[----:B0-----:R-:W2:Y:S01]  /*1fdb0*/  LDL.LU.64 R26, [R1+0xf30] ;  /* 0x000f3000011a7983 */ /* 0x001ea20000300a00 */
[----:B------:R-:W2:Y:S02]  /*1fdc0*/  LDL.LU.64 R24, [R1+0xf28] ;  /* 0x000f280001187983 */ /* 0x000ea40000300a00 */
[----:B------:R-:W3:Y:S02]  /*1fdd0*/  LDL.LU.64 R22, [R1+0xf20] ;  /* 0x000f200001167983 */ /* 0x000ee40000300a00 */
[----:B------:R-:W3:Y:S01]  /*1fde0*/  LDL.LU.64 R20, [R1+0xf18] ;  /* 0x000f180001147983 */ /* 0x000ee20000300a00 */
[----:B------:R-:W4:Y:S01]  /*1fdf0*/  LDL.LU.64 R16, [R1+0x740] ;  /* 0x0007400001107983 */ /* 0x000f220000300a00 */
[----:B------:R-:W-:Y:S01]  /*1fe00*/  STL [R1+0xe40], R19 ;  /* 0x000e401301007387 */ /* 0x000fe20000100800 */
[C---:B---3--:R-:W-:Y:S02]  /*1fe10*/  HMMA.16816.F32.BF16 R20, R8.reuse, R14, R20 ;  /* 0x0000000e0814723c */ /* 0x048fe40000041814 */
[----:B----4-:R-:W-:Y:S11]  /*1fe20*/  STL.64 [R1+0xe38], R16 ;  /* 0x000e381001007387 */ /* 0x010ff60000100a00 */
[----:B------:R-:W-:Y:S10]  /*1fe30*/  @!UPT UIADD3 URZ, URZ, URZ, URZ ;  /* 0x0000003f3f3ff290 */ /* 0x000ff4000fffe03f */
[----:B------:R-:W-:Y:S01]  /*1fe40*/  STL.64 [R1+0x4e0], R20 ;  /* 0x0004e01401007387 */ /* 0x000fe20000100a00 */
[----:B------:R0:W-:Y:S03]  /*1fe50*/  STL.64 [R1+0x4e8], R22 ;  /* 0x0004e81601007387 */ /* 0x0001e60000100a00 */
[----:B0-----:R-:W2:Y:S01]  /*1fe60*/  LDL.LU.64 R22, [R1+0xf10] ;  /* 0x000f100001167983 */ /* 0x001ea20000300a00 */
[----:B------:R0:W-:Y:S01]  /*1fe70*/  STL.64 [R1+0xe80], R14 ;  /* 0x000e800e01007387 */ /* 0x0001e20000100a00 */
[C---:B--2---:R-:W-:Y:S01]  /*1fe80*/  HMMA.16816.F32.BF16 R24, R8.reuse, R22, R24 ;  /* 0x000000160818723c */ /* 0x044fe20000041818 */
[----:B0-----:R-:W-:Y:S02]  /*1fe90*/  IMAD.MOV.U32 R15, RZ, RZ, R22 ;  /* 0x000000ffff0f7224 */ /* 0x001fe400078e0016 */
[----:B------:R-:W-:Y:S11]  /*1fea0*/  IMAD.MOV.U32 R14, RZ, RZ, R23 ;  /* 0x000000ffff0e7224 */ /* 0x000ff600078e0017 */
[----:B------:R-:W-:Y:S09]  /*1feb0*/  @!UPT UIADD3 URZ, URZ, URZ, URZ ;  /* 0x0000003f3f3ff290 */ /* 0x000ff2000fffe03f */
[----:B------:R-:W-:Y:S01]  /*1fec0*/  STL.64 [R1+0x180], R24 ;  /* 0x0001801801007387 */ /* 0x000fe20000100a00 */
[----:B------:R0:W-:Y:S03]  /*1fed0*/  STL.64 [R1+0x188], R26 ;  /* 0x0001881a01007387 */ /* 0x0001e60000100a00 */
[----:B0-----:R-:W2:Y:S01]  /*1fee0*/  LDL.LU.64 R26, [R1+0xf08] ;  /* 0x000f0800011a7983 */ /* 0x001ea20000300a00 */
[----:B------:R-:W2:Y:S02]  /*1fef0*/  LDL.LU.64 R22, [R1+0xf00] ;  /* 0x000f000001167983 */ /* 0x000ea40000300a00 */
        /* <DEDUP_REMOVED lines=10> */
[----:B------:R-:W-:-:S02]  /*1ffa0*/  IMAD.MOV.U32 R5, RZ, RZ, R26 ;  /* 0x000000ffff057224 */ /* 0x000fc400078e001a */
[----:B------:R-:W-:Y:S02]  /*1ffb0*/  IMAD.MOV.U32 R4, RZ, RZ, R27 ;  /* 0x000000ffff047224 */ /* 0x000fe400078e001b */
[----:B------:R-:W3:Y:S01]  /*1ffc0*/  LDL.LU.64 R26, [R1+0xee0] ;  /* 0x000ee000011a7983 */ /* 0x000ee20000300a00 */
[----:B------:R-:W3:Y:S02]  /*1ffd0*/  LDL.LU.64 R24, [R1+0xed8] ;  /* 0x000ed80001187983 */ /* 0x000ee40000300a00 */
[----:B------:R0:W-:Y:S02]  /*1ffe0*/  STL.64 [R1+0xe50], R18 ;  /* 0x000e501201007387 */ /* 0x0001e40000100a00 */
[----:B------:R-:W4:Y:S01]  /*1fff0*/  LDL.LU R16, [R1+0x230] ;  /* 0x0002300001107983 */ /* 0x000f220000300800 */
[----:B--2---:R-:W-:Y:S11]  /*20000*/  HMMA.16816.F32.BF16 R20, R8, R18, R20 ;  /* 0x000000120814723c */ /* 0x004ff60000041814 */
[----:B------:R-:W-:Y:S11]  /*20010*/  @!UPT UIADD3 URZ, URZ, URZ, URZ ;  /* 0x0000003f3f3ff290 */ /* 0x000ff6000fffe03f */
[----:B------:R-:W-:Y:S01]  /*20020*/  @!UPT UIADD3 URZ, URZ, URZ, URZ ;  /* 0x0000003f3f3ff290 */ /* 0x000fe2000fffe03f */
[----:B------:R1:W-:Y:S01]  /*20030*/  STL.64 [R1+0x160], R20 ;  /* 0x0001601401007387 */ /* 0x0003e20000100a00 */
[----:B------:R2:W-:Y:S02]  /*20040*/  STL.64 [R1+0x168], R22 ;  /* 0x0001681601007387 */ /* 0x0005e40000100a00 */
[----:B------:R-:W4:Y:S02]  /*20050*/  LDL.LU R17, [R1+0x234] ;  /* 0x0002340001117983 */ /* 0x000f240000300800 */
[----:B0-----:R-:W2:Y:S01]  /*20060*/  LDL.LU R18, [R1+0x238] ;  /* 0x0002380001127983 */ /* 0x001ea20000300800 */
[----:B------:R-:W2:Y:S04]  /*20070*/  LDL.LU R19, [R1+0x23c] ;  /* 0x00023c0001137983 */ /* 0x000ea80000300800 */
[----:B--2---:R0:W-:Y:S01]  /*20080*/  STL.64 [R1+0xe60], R18 ;  /* 0x000e601201007387 */ /* 0x0041e20000100a00 */
[----:B----4-:R2:W-:Y:S02]  /*20090*/  STL.64 [R1+0xe58], R16 ;  /* 0x000e581001007387 */ /* 0x0105e40000100a00 */
[----:B-1----:R-:W4:Y:S02]  /*200a0*/  LDL.LU R20, [R1+0xc0] ;  /* 0x0000c00001147983 */ /* 0x002f240000300800 */
[----:B------:R-:W4:Y:S01]  /*200b0*/  LDL.LU R21, [R1+0xc4] ;  /* 0x0000c40001157983 */ /* 0x000f220000300800 */
[----:B------:R-:W4:Y:S01]  /*200c0*/  LDL.LU R22, [R1+0xc8] ;  /* 0x0000c80001167983 */ /* 0x000f220000300800 */
[----:B------:R-:W4:Y:S02]  /*200d0*/  LDL.LU R23, [R1+0xcc] ;  /* 0x0000cc0001177983 */ /* 0x000f240000300800 */
[----:B0-----:R-:W-:-:S02]  /*200e0*/  IMAD.MOV.U32 R18, RZ, RZ, R15 ;  /* 0x000000ffff127224 */ /* 0x001fc400078e000f */
[----:B------:R-:W-:Y:S02]  /*200f0*/  IMAD.MOV.U32 R19, RZ, RZ, R14 ;  /* 0x000000ffff137224 */ /* 0x000fe400078e000e */
[----:B------:R-:W-:Y:S02]  /*20100*/  IMAD.MOV.U32 R14, RZ, RZ, R13 ;  /* 0x000000ffff0e7224 */ /* 0x000fe400078e000d */
[----:B------:R-:W-:-:S05]  /*20110*/  IMAD.MOV.U32 R15, RZ, RZ, R12 ;  /* 0x000000ffff0f7224 */ /* 0x000fca00078e000c */
[----:B------:R-:W-:Y:S01]  /*20120*/  STL.64 [R1+0xe98], R14 ;  /* 0x000e980e01007387 */ /* 0x000fe20000100a00 */
[----:B------:R0:W-:Y:S02]  /*20130*/  STL.64 [R1+0xe78], R18 ;  /* 0x000e781201007387 */ /* 0x0001e40000100a00 */
[----:B--2---:R-:W2:Y:S02]  /*20140*/  LDL.LU R16, [R1+0x80] ;  /* 0x0000800001107983 */ /* 0x004ea40000300800 */
[----:B------:R-:W2:Y:S01]  /*20150*/  LDL.LU R17, [R1+0x84] ;  /* 0x0000840001117983 */ /* 0x000ea20000300800 */
[----:B0-----:R-:W2:Y:S01]  /*20160*/  LDL.LU R18, [R1+0x88] ;  /* 0x0000880001127983 */ /* 0x001ea20000300800 */
[----:B------:R-:W2:Y:S02]  /*20170*/  LDL.LU R19, [R1+0x8c] ;  /* 0x00008c0001137983 */ /* 0x000ea40000300800 */
[----:B------:R-:W-:Y:S02]  /*20180*/  IMAD.MOV.U32 R14, RZ, RZ, R3 ;  /* 0x000000ffff0e7224 */ /* 0x000fe400078e0003 */
[----:B------:R-:W-:Y:S01]  /*20190*/  IMAD.MOV.U32 R15, RZ, RZ, R29 ;  /* 0x000000ffff0f7224 */ /* 0x000fe200078e001d */
[----:B------:R-:W3:Y:S01]  /*201a0*/  LDL.LU R3, [R1+0xed4] ;  /* 0x000ed40001037983 */ /* 0x000ee20000300800 */
[----:B------:R-:W3:Y:S03]  /*201b0*/  LDL.LU R29, [R1+0xed0] ;  /* 0x000ed000011d7983 */ /* 0x000ee60000300800 */
[----:B------:R-:W-:Y:S04]  /*201c0*/  STL.64 [R1+0xeb0], R14 ;  /* 0x000eb00e01007387 */ /* 0x000fe80000100a00 */
[----:B--2---:R-:W-:Y:S01]  /*201d0*/  STL.64 [R1+0xe90], R18 ;  /* 0x000e901201007387 */ /* 0x004fe20000100a00 */
[----:B------:R0:W-:Y:S03]  /*201e0*/  STL.64 [R1+0xe88], R16 ;  /* 0x000e881001007387 */ /* 0x0001e60000100a00 */
[----:B0-----:R-:W2:Y:S01]  /*201f0*/  LDL.LU R16, [R1+0x90] ;  /* 0x0000900001107983 */ /* 0x001ea20000300800 */
[----:B------:R-:W2:Y:S02]  /*20200*/  LDL.LU R17, [R1+0x94] ;  /* 0x0000940001117983 */ /* 0x000ea40000300800 */
[----:B------:R-:W2:Y:S02]  /*20210*/  LDL.LU R18, [R1+0x98] ;  /* 0x0000980001127983 */ /* 0x000ea40000300800 */
[----:B------:R-:W2:Y:S02]  /*20220*/  LDL.LU R19, [R1+0x9c] ;  /* 0x00009c0001137983 */ /* 0x000ea40000300800 */
[----:B------:R-:W-:-:S02]  /*20230*/  IMAD.MOV.U32 R14, RZ, RZ, R0 ;  /* 0x000000ffff0e7224 */ /* 0x000fc400078e0000 */
[----:B------:R-:W3:Y:S01]  /*20240*/  LDL.LU R0, [R1+0xecc] ;  /* 0x000ecc0001007983 */ /* 0x000ee20000300800 */
[----:B----4-:R-:W-:Y:S03]  /*20250*/  HMMA.16816.F32.BF16 R20, R8, R6, R20 ;  /* 0x000000060814723c */ /* 0x010fe60000041814 */
[----:B--2---:R-:W-:Y:S01]  /*20260*/  STL.64 [R1+0xea8], R18 ;  /* 0x000ea81201007387 */ /* 0x004fe20000100a00 */
[----:B------:R0:W-:Y:S03]  /*20270*/  STL.64 [R1+0xea0], R16 ;  /* 0x000ea01001007387 */ /* 0x0001e60000100a00 */
[----:B0-----:R-:W2:Y:S01]  /*20280*/  LDL.LU R16, [R1+0xa0] ;  /* 0x0000a00001107983 */ /* 0x001ea20000300800 */
[----:B------:R-:W2:Y:S02]  /*20290*/  LDL.LU R17, [R1+0xa4] ;  /* 0x0000a40001117983 */ /* 0x000ea40000300800 */
[----:B------:R-:W4:Y:S02]  /*202a0*/  LDL.LU R18, [R1+0xa8] ;  /* 0x0000a80001127983 */ /* 0x000f240000300800 */
[----:B------:R-:W4:Y:S02]  /*202b0*/  LDL.LU R19, [R1+0xac] ;  /* 0x0000ac0001137983 */ /* 0x000f240000300800 */
[----:B------:R-:W-:-:S02]  /*202c0*/  IMAD.MOV.U32 R10, RZ, RZ, R5 ;  /* 0x000000ffff0a7224 */ /* 0x000fc400078e0005 */
[----:B------:R-:W-:Y:S01]  /*202d0*/  IMAD.MOV.U32 R11, RZ, RZ, R4 ;  /* 0x000000ffff0b7224 */ /* 0x000fe200078e0004 */
[----:B----4-:R-:W-:Y:S01]  /*202e0*/  STL.64 [R1+0xec0], R18 ;  /* 0x000ec01201007387 */ /* 0x010fe20000100a00 */
[----:B--2---:R0:W-:Y:S03]  /*202f0*/  STL.64 [R1+0xeb8], R16 ;  /* 0x000eb81001007387 */ /* 0x0041e60000100a00 */
[----:B0-----:R-:W3:Y:S01]  /*20300*/  LDL.LU R16, [R1+0xb0] ;  /* 0x0000b00001107983 */ /* 0x001ee20000300800 */
[----:B------:R-:W3:Y:S02]  /*20310*/  LDL.LU R17, [R1+0xb4] ;  /* 0x0000b40001117983 */ /* 0x000ee40000300800 */
[----:B------:R-:W3:Y:S02]  /*20320*/  LDL.LU R18, [R1+0xb8] ;  /* 0x0000b80001127983 */ /* 0x000ee40000300800 */
[----:B------:R-:W3:Y:S01]  /*20330*/  LDL.LU R19, [R1+0xbc] ;  /* 0x0000bc0001137983 */ /* 0x000ee20000300800 */
[----:B------:R-:W-:Y:S01]  /*20340*/  STL.64 [R1+0x490], R20 ;  /* 0x0004901401007387 */ /* 0x000fe20000100a00 */
[----:B------:R-:W-:Y:S02]  /*20350*/  STL.64 [R1+0x498], R22 ;  /* 0x0004981601007387 */ /* 0x000fe40000100a00 */
[----:B------:R0:W-:Y:S02]  /*20360*/  STL.64 [R1+0xe68], R10 ;  /* 0x000e680a01007387 */ /* 0x0001e40000100a00 */
[----:B------:R-:W2:Y:S01]  /*20370*/  LDL.LU R8, [R1+0x70] ;  /* 0x0000700001087983 */ /* 0x000ea20000300800 */
[----:B------:R-:W2:Y:S04]  /*20380*/  LDL.LU R9, [R1+0x74] ;  /* 0x0000740001097983 */ /* 0x000ea80000300800 */
[----:B0-----:R-:W2:Y:S01]  /*20390*/  LDL.LU R10, [R1+0x78] ;  /* 0x00007800010a7983 */ /* 0x001ea20000300800 */
[----:B------:R-:W2:Y:S02]  /*203a0*/  LDL.LU R11, [R1+0x7c] ;  /* 0x00007c00010b7983 */ /* 0x000ea40000300800 */
[----:B------:R0:W-:Y:S02]  /*203b0*/  STL.64 [R1+0xe48], R6 ;  /* 0x000e480601007387 */ /* 0x0001e40000100a00 */
[----:B------:R-:W4:Y:S01]  /*203c0*/  LDL.LU R4, [R1+0x350] ;  /* 0x0003500001047983 */ /* 0x000f220000300800 */
[----:B------:R-:W4:Y:S04]  /*203d0*/  LDL.LU R5, [R1+0x354] ;  /* 0x0003540001057983 */ /* 0x000f280000300800 */
[----:B0-----:R-:W4:Y:S01]  /*203e0*/  LDL.LU R6, [R1+0x358] ;  /* 0x0003580001067983 */ /* 0x001f220000300800 */
[----:B------:R-:W4:Y:S02]  /*203f0*/  LDL.LU R7, [R1+0x35c] ;  /* 0x00035c0001077983 */ /* 0x000f240000300800 */
[----:B------:R-:W2:Y:S02]  /*20400*/  LDL.LU R20, [R1+0xb5c] ;  /* 0x000b5c0001147983 */ /* 0x000ea40000300800 */
[----:B------:R-:W2:Y:S01]  /*20410*/  LDL.LU R21, [R1+0xb54] ;  /* 0x000b540001157983 */ /* 0x000ea20000300800 */
[----:B------:R-:W2:Y:S01]  /*20420*/  LDL.LU R22, [R1+0xb4c] ;  /* 0x000b4c0001167983 */ /* 0x000ea20000300800 */
[----:B------:R-:W2:Y:S02]  /*20430*/  LDL.LU R23, [R1+0xb44] ;  /* 0x000b440001177983 */ /* 0x000ea40000300800 */
[----:B------:R-:W-:-:S07]  /*20440*/  IMAD.MOV.U32 R15, RZ, RZ, R28 ;  /* 0x000000ffff0f7224 */ /* 0x000fce00078e001c */
[----:B---3--:R-:W-:Y:S01]  /*20450*/  HMMA.16816.F32.BF16 R12, R24, R14, R16 ;  /* 0x0000000e180c723c */ /* 0x008fe20000041810 */
[----:B--2---:R-:W-:Y:S01]  /*20460*/  STL.64 [R1+0xe30], R22 ;  /* 0x000e301601007387 */ /* 0x004fe20000100a00 */
[----:B------:R0:W-:Y:S02]  /*20470*/  STL.64 [R1+0xe28], R20 ;  /* 0x000e281401007387 */ /* 0x0001e40000100a00 */
[----:B0-----:R-:W-:Y:S02]  /*20480*/  IMAD.MOV.U32 R20, RZ, RZ, R0 ;  /* 0x000000ffff147224 */ /* 0x001fe400078e0000 */
[----:B------:R-:W-:Y:S01]  /*20490*/  IMAD.MOV.U32 R23, RZ, RZ, R2 ;  /* 0x000000ffff177224 */ /* 0x000fe200078e0002 */
[----:B------:R-:W2:Y:S01]  /*204a0*/  LDL.LU R0, [R1+0xec8] ;  /* 0x000ec80001007983 */ /* 0x000ea20000300800 */
[----:B------:R-:W3:Y:S02]  /*204b0*/  LDL.LU R28, [R1+0xb3c] ;  /* 0x000b3c00011c7983 */ /* 0x000ee40000300800 */
[----:B------:R-:W-:-:S02]  /*204c0*/  IMAD.MOV.U32 R21, RZ, RZ, R29 ;  /* 0x000000ffff157224 */ /* 0x000fc400078e001d */
[----:B------:R-:W2:Y:S01]  /*204d0*/  LDL.LU R2, [R1+0xb34] ;  /* 0x000b340001027983 */ /* 0x000ea20000300800 */
[----:B------:R-:W2:Y:S01]  /*204e0*/  LDL.LU R29, [R1+0xb58] ;  /* 0x000b5800011d7983 */ /* 0x000ea20000300800 */
[----:B------:R-:W2:Y:S02]  /*204f0*/  LDL.LU.64 R18, [R1+0xec0] ;  /* 0x000ec00001127983 */ /* 0x000ea40000300a00 */
[----:B------:R-:W2:Y:S07]  /*20500*/  LDL.LU.64 R16, [R1+0xeb8] ;  /* 0x000eb80001107983 */ /* 0x000eae0000300a00 */
        /* <DEDUP_REMOVED lines=20> */
[----:B------:R0:W-:Y:S01]  /*20650*/  STL.64 [R1+0x50], R12 ;  /* 0x0000500c01007387 */ /* 0x0001e20000100a00 */
[----:B------:R-:W-:Y:S03]  /*20660*/  STL.64 [R1+0x58], R14 ;  /* 0x0000580e01007387 */ /* 0x000fe60000100a00 */
[----:B0-----:R-:W3:Y:S01]  /*20670*/  LDL.LU.64 R12, [R1+0xe70] ;  /* 0x000e7000010c7983 */ /* 0x001ee20000300a00 */
[C---:B--2---:R-:W-:Y:S03]  /*20680*/  HMMA.16816.F32.BF16 R16, R24.reuse, R18, R8 ;  /* 0x000000121810723c */ /* 0x044fe60000041808 */
[----:B------:R-:W2:Y:S11]  /*20690*/  LDL.LU.64 R10, [R1+0xe68] ;  /* 0x000e6800010a7983 */ /* 0x000eb60000300a00 */
[----:B------:R-:W-:Y:S09]  /*206a0*/  @!UPT UIADD3 URZ, URZ, URZ, URZ ;  /* 0x0000003f3f3ff290 */ /* 0x000ff2000fffe03f */
[----:B------:R-:W-:Y:S01]  /*206b0*/  STL.64 [R1+0x140], R16 ;  /* 0x0001401001007387 */ /* 0x000fe20000100a00 */
[----:B------:R0:W-:Y:S03]  /*206c0*/  STL.64 [R1+0x148], R18 ;  /* 0x0001481201007387 */ /* 0x0001e60000100a00 */
[----:B0-----:R-:W2:Y:S01]  /*206d0*/  LDL.LU.64 R18, [R1+0xe60] ;  /* 0x000e600001127983 */ /* 0x001ea20000300a00 */
[----:B------:R-:W2:Y:S02]  /*206e0*/  LDL.LU.64 R16, [R1+0xe58] ;  /* 0x000e580001107983 */ /* 0x000ea40000300a00 */
[C---:B--2---:R-:W-:Y:S01]  /*206f0*/  HMMA.16816.F32.BF16 R8, R24.reuse, R10, R16 ;  /* 0x0000000a1808723c */ /* 0x044fe20000041810 */
[----:B------:R-:W4:Y:S11]  /*20700*/  LDL.LU.64 R18, [R1+0xe50] ;  /* 0x000e500001127983 */ /* 0x000f360000300a00 */
[----:B------:R-:W-:Y:S11]  /*20710*/  @!UPT UIADD3 URZ, URZ, URZ, URZ ;  /* 0x0000003f3f3ff290 */ /* 0x000ff6000fffe03f */
[----:B------:R0:W-:Y:S01]  /*20720*/  STL.64 [R1+0x130], R8 ;  /* 0x0001300801007387 */ /* 0x0001e20000100a00 */
[----:B------:R-:W-:Y:S03]  /*20730*/  STL.64 [R1+0x138], R10 ;  /* 0x0001380a01007387 */ /* 0x000fe60000100a00 */
[----:B0-----:R-:W2:Y:S01]  /*20740*/  LDL R9, [R1+0xd5c] ;  /* 0x000d5c0001097983 */ /* 0x001ea20000100800 */
[----:B----4-:R-:W-:Y:S03]  /*20750*/  HMMA.16816.F32.BF16 R16, R24, R18, R4 ;  /* 0x000000121810723c */ /* 0x010fe60000041804 */
[----:B------:R-:W4:Y:S11]  /*20760*/  LDL.LU.64 R6, [R1+0xe48] ;  /* 0x000e480001067983 */ /* 0x000f360000300a00 */
[----:B------:R-:W-:Y:S09]  /*20770*/  @!UPT UIADD3 URZ, URZ, URZ, URZ ;  /* 0x0000003f3f3ff290 */ /* 0x000ff2000fffe03f */
[----:B------:R-:W-:Y:S01]  /*20780*/  STL.64 [R1+0x120], R16 ;  /* 0x0001201001007387 */ /* 0x000fe20000100a00 */
[----:B------:R0:W-:Y:S03]  /*20790*/  STL.64 [R1+0x128], R18 ;  /* 0x0001281201007387 */ /* 0x0001e60000100a00 */
[----:B0-----:R-:W2:Y:S01]  /*207a0*/  LDL.LU R19, [R1+0xe40] ;  /* 0x000e400001137983 */ /* 0x001ea20000300800 */
[----:B------:R-:W2:Y:S02]  /*207b0*/  LDL.LU.64 R16, [R1+0xe38] ;  /* 0x000e380001107983 */ /* 0x000ea40000300a00 */
[----:B------:R-:W-:Y:S02]  /*207c0*/  IMAD.MOV.U32 R22, RZ, RZ, R3 ;  /* 0x000000ffff167224 */ /* 0x000fe400078e0003 */
[----:B------:R-:W-:-:S04]  /*207d0*/  IMAD.MOV.U32 R3, RZ, RZ, c[0x0][0x188] ;  /* 0x00006200ff037624 */ /* 0x000fc800078e00ff */
[----:B------:R-:W-:-:S04]  /*207e0*/  IMAD.SHL.U32 R15, R3, 0x40, RZ ;  /* 0x00000040030f7824 */ /* 0x000fc800078e00ff */
[----:B------:R-:W-:-:S05]  /*207f0*/  IMAD.SHL.U32 R15, R15, 0x2, RZ ;  /* 0x000000020f0f7824 */ /* 0x000fca00078e00ff */
[----:B---3--:R-:W-:-:S05]  /*20800*/  IADD3 R5, P0, R12, R15, RZ ;  /* 0x0000000f0c057210 */ /* 0x008fca0007f1e0ff */
[----:B------:R-:W-:Y:S01]  /*20810*/  IMAD.X R3, R13, 0x1, R0, P0 ;  /* 0x000000010d037824 */ /* 0x000fe200000e0600 */
[----:B------:R-:W-:Y:S01]  /*20820*/  STL [R1+0xda0], R5 ;  /* 0x000da00501007387 */ /* 0x000fe20000100800 */
[----:B----4-:R-:W-:Y:S01]  /*20830*/  HMMA.16816.F32.BF16 R24, R24, R6, R20 ;  /* 0x000000061818723c */ /* 0x010fe20000041814 */
[----:B--2---:R-:W-:Y:S02]  /*20840*/  IADD3 R8, P1, R16, R15, RZ ;  /* 0x0000000f10087210 */ /* 0x004fe40007f3e0ff */
[----:B------:R-:W-:-:S03]  /*20850*/  IADD3 R19, R19, 0x1, RZ ;  /* 0x0000000113137810 */ /* 0x000fc60007ffe0ff */
[----:B------:R-:W-:Y:S01]  /*20860*/  IMAD.X R4, R17, 0x1, R0, P1 ;  /* 0x0000000111047824 */ /* 0x000fe200008e0600 */
[----:B------:R-:W-:Y:S01]  /*20870*/  STL [R1+0xda4], R8 ;  /* 0x000da40801007387 */ /* 0x000fe20000100800 */
[----:B------:R-:W-:Y:S02]  /*20880*/  STL [R1+0xda8], R3 ;  /* 0x000da80301007387 */ /* 0x000fe40000100800 */
[----:B------:R-:W-:Y:S01]  /*20890*/  STL [R1+0x768], R19 ;  /* 0x0007681301007387 */ /* 0x000fe20000100800 */
[----:B------:R-:W-:Y:S01]  /*208a0*/  STL [R1+0xdac], R4 ;  /* 0x000dac0401007387 */ /* 0x000fe20000100800 */
[----:B------:R-:W2:Y:S02]  /*208b0*/  LDL.LU.64 R22, [R1+0xe30] ;  /* 0x000e300001167983 */ /* 0x000ea40000300a00 */
[----:B------:R-:W3:Y:S10]  /*208c0*/  LDL.LU.64 R20, [R1+0xe28] ;  /* 0x000e280001147983 */ /* 0x000ef40000300a00 */
[----:B------:R-:W-:-:S02]  /*208d0*/  IMAD.MOV.U32 R6, RZ, RZ, R27 ;  /* 0x000000ffff067224 */ /* 0x000fc400078e001b */
[----:B------:R-:W-:Y:S01]  /*208e0*/  IMAD.MOV.U32 R7, RZ, RZ, R26 ;  /* 0x000000ffff077224 */ /* 0x000fe200078e001a */
[----:B------:R-:W-:Y:S01]  /*208f0*/  STL.64 [R1+0x110], R24 ;  /* 0x0001101801007387 */ /* 0x000fe20000100a00 */
[----:B------:R-:W-:Y:S02]  /*20900*/  STL.64 [R1+0x118], R26 ;  /* 0x0001181a01007387 */ /* 0x000fe40000100a00 */
[----:B------:R-:W-:Y:S01]  /*20910*/  STL [R1+0xdb4], R6 ;  /* 0x000db40601007387 */ /* 0x000fe20000100800 */
[-C--:B------:R-:W-:Y:S01]  /*20920*/  IADD3 R28, P3, R28, R15.reuse, RZ ;  /* 0x0000000f1c1c7210 */ /* 0x080fe20007f7e0ff */
[----:B------:R-:W-:Y:S01]  /*20930*/  STL [R1+0xdb0], R7 ;  /* 0x000db00701007387 */ /* 0x000fe20000100800 */
[-C--:B------:R-:W-:Y:S02]  /*20940*/  IADD3 R2, P4, R2, R15.reuse, RZ ;  /* 0x0000000f02027210 */ /* 0x080fe40007f9e0ff */
[-C--:B---3--:R-:W-:Y:S02]  /*20950*/  IADD3 R20, P5, R20, R15.reuse, RZ ;  /* 0x0000000f14147210 */ /* 0x088fe40007fbe0ff */
[----:B------:R-:W-:-:S02]  /*20960*/  IADD3 R21, P6, R21, R15, RZ ;  /* 0x0000000f15157210 */ /* 0x000fc40007fde0ff */
[-C--:B--2---:R-:W-:Y:S02]  /*20970*/  IADD3 R22, P1, R22, R15.reuse, RZ ;  /* 0x0000000f16167210 */ /* 0x084fe40007f3e0ff */
[----:B------:R-:W-:Y:S01]  /*20980*/  IADD3 R23, P2, R23, R15, RZ ;  /* 0x0000000f17177210 */ /* 0x000fe20007f5e0ff */
[----:B------:R-:W-:Y:S01]  /*20990*/  STL [R1+0xb5c], R20 ;  /* 0x000b5c1401007387 */ /* 0x000fe20000100800 */
[----:B------:R-:W-:Y:S02]  /*209a0*/  STL [R1+0xb54], R21 ;  /* 0x000b541501007387 */ /* 0x000fe40000100800 */
[----:B------:R-:W-:Y:S02]  /*209b0*/  STL [R1+0xb4c], R22 ;  /* 0x000b4c1601007387 */ /* 0x000fe40000100800 */
[----:B------:R-:W-:Y:S01]  /*209c0*/  STL [R1+0xb44], R23 ;  /* 0x000b441701007387 */ /* 0x000fe20000100800 */
[----:B------:R0:W-:Y:S01]  /*209d0*/  STL [R1+0xe24], R0 ;  /* 0x000e240001007387 */ /* 0x0001e20000100800 */
[----:B------:R-:W-:-:S02]  /*209e0*/  IMAD.X R29, R29, 0x1, R0, P5 ;  /* 0x000000011d1d7824 */ /* 0x000fc400028e0600 */
[----:B------:R-:W-:Y:S01]  /*209f0*/  STL [R1+0xb3c], R28 ;  /* 0x000b3c1c01007387 */ /* 0x000fe20000100800 */
[----:B0-----:R-:W2:Y:S01]  /*20a00*/  LDL.LU R0, [R1+0xb2c] ;  /* 0x000b2c0001007983 */ /* 0x001ea20000300800 */
[----:B------:R-:W-:Y:S02]  /*20a10*/  STL [R1+0xb34], R2 ;  /* 0x000b340201007387 */ /* 0x000fe40000100800 */
[----:B------:R-:W3:Y:S02]  /*20a20*/  LDL.LU R7, [R1+0xb1c] ;  /* 0x000b1c0001077983 */ /* 0x000ee40000300800 */
[----:B------:R-:W-:Y:S01]  /*20a30*/  STL [R1+0xb58], R29 ;  /* 0x000b581d01007387 */ /* 0x000fe20000100800 */
[----:B---3--:R0:W-:Y:S04]  /*20a40*/  STL [R1+0xe18], R7 ;  /* 0x000e180701007387 */ /* 0x0081e80000100800 */
[----:B0-----:R-:W3:Y:S04]  /*20a50*/  LDL.LU R7, [R1+0xb48] ;  /* 0x000b480001077983 */ /* 0x001ee80000300800 */
[----:B---3--:R0:W-:Y:S04]  /*20a60*/  STL [R1+0xe1c], R7 ;  /* 0x000e1c0701007387 */ /* 0x0081e80000100800 */
[----:B0-----:R-:W3:Y:S01]  /*20a70*/  LDL.LU R7, [R1+0xb24] ;  /* 0x000b240001077983 */ /* 0x001ee20000300800 */
[----:B------:R-:W-:-:S02]  /*20a80*/  ISETP.NE.U32.AND P0, PT, R19, R9, PT ;  /* 0x000000091300720c */ /* 0x000fc40003f05070 */
[----:B--2---:R-:W-:Y:S01]  /*20a90*/  IADD3 R0, P5, R0, R15, RZ ;  /* 0x0000000f00007210 */ /* 0x004fe20007fbe0ff */
[----:B---3--:R0:W-:Y:S04]  /*20aa0*/  STL [R1+0xe20], R7 ;  /* 0x000e200701007387 */ /* 0x0081e80000100800 */
[----:B0-----:R-:W2:Y:S01]  /*20ab0*/  LDL.LU R7, [R1+0xb50] ;  /* 0x000b500001077983 */ /* 0x001ea20000300800 */
[----:B------:R-:W3:Y:S02]  /*20ac0*/  LDL.LU R6, [R1+0xb40] ;  /* 0x000b400001067983 */ /* 0x000ee40000300800 */
[----:B------:R-:W4:Y:S02]  /*20ad0*/  LDL.LU R24, [R1+0xb14] ;  /* 0x000b140001187983 */ /* 0x000f240000300800 */
[----:B------:R-:W2:Y:S01]  /*20ae0*/  LDL.LU R25, [R1+0xb38] ;  /* 0x000b380001197983 */ /* 0x000ea20000300800 */
[----:B------:R-:W2:Y:S01]  /*20af0*/  LDL.LU R26, [R1+0xb0c] ;  /* 0x000b0c00011a7983 */ /* 0x000ea20000300800 */
[----:B------:R-:W2:Y:S02]  /*20b00*/  LDL.LU R27, [R1+0xb30] ;  /* 0x000b3000011b7983 */ /* 0x000ea40000300800 */
[----:B------:R-:W2:Y:S02]  /*20b10*/  LDL.LU R4, [R1+0xb04] ;  /* 0x000b040001047983 */ /* 0x000ea40000300800 */
        /* <DEDUP_REMOVED lines=20> */
[----:B------:R0:W-:Y:S02]  /*20c60*/  STL [R1+0xb2c], R0 ;  /* 0x000b2c0001007387 */ /* 0x0001e40000100800 */
[----:B0-----:R-:W2:Y:S02]  /*20c70*/  LDL.LU R0, [R1+0xe24] ;  /* 0x000e240001007983 */ /* 0x001ea40000300800 */
[----:B--2---:R-:W-:-:S05]  /*20c80*/  IMAD.X R7, R7, 0x1, R0, P6 ;  /* 0x0000000107077824 */ /* 0x004fca00030e0600 */
[----:B------:R0:W-:Y:S04]  /*20c90*/  STL [R1+0xb50], R7 ;  /* 0x000b500701007387 */ /* 0x0001e80000100800 */
[----:B0-----:R-:W2:Y:S02]  /*20ca0*/  LDL.LU R7, [R1+0xe20] ;  /* 0x000e200001077983 */ /* 0x001ea40000300800 */
[----:B--2---:R-:W-:-:S05]  /*20cb0*/  IADD3 R7, P6, R7, R15, RZ ;  /* 0x0000000f07077210 */ /* 0x004fca0007fde0ff */
[----:B------:R0:W-:Y:S04]  /*20cc0*/  STL [R1+0xb24], R7 ;  /* 0x000b240701007387 */ /* 0x0001e80000100800 */
[----:B0-----:R-:W2:Y:S02]  /*20cd0*/  LDL.LU R7, [R1+0xe1c] ;  /* 0x000e1c0001077983 */ /* 0x001ea40000300800 */
[----:B--2---:R-:W-:-:S05]  /*20ce0*/  IMAD.X R7, R7, 0x1, R0, P1 ;  /* 0x0000000107077824 */ /* 0x004fca00008e0600 */
[----:B------:R0:W-:Y:S04]  /*20cf0*/  STL [R1+0xb48], R7 ;  /* 0x000b480701007387 */ /* 0x0001e80000100800 */
[----:B0-----:R-:W2:Y:S01]  /*20d00*/  LDL.LU R7, [R1+0xe18] ;  /* 0x000e180001077983 */ /* 0x001ea20000300800 */
[--C-:B---3--:R-:W-:Y:S01]  /*20d10*/  IMAD.X R6, R6, 0x1, R0.reuse, P2 ;  /* 0x0000000106067824 */ /* 0x108fe200010e0600 */
[-C--:B----4-:R-:W-:Y:S01]  /*20d20*/  IADD3 R24, P2, R24, R15.reuse, RZ ;  /* 0x0000000f18187210 */ /* 0x090fe20007f5e0ff */
[--C-:B------:R-:W-:Y:S01]  /*20d30*/  IMAD.X R25, R25, 0x1, R0.reuse, P3 ;  /* 0x0000000119197824 */ /* 0x100fe200018e0600 */
[-C--:B------:R-:W-:Y:S01]  /*20d40*/  IADD3 R26, P3, R26, R15.reuse, RZ ;  /* 0x0000000f1a1a7210 */ /* 0x080fe20007f7e0ff */
        /* <DEDUP_REMOVED lines=16> */
[----:B------:R-:W-:Y:S01]  /*20e50*/  IMAD.X R2, R2, 0x1, R0, P2 ;  /* 0x0000000102027824 */ /* 0x000fe200010e0600 */
[----:B------:R-:W-:-:S02]  /*20e60*/  IADD3 R29, P2, R29, R15, RZ ;  /* 0x0000000f1d1d7210 */ /* 0x000fc40007f5e0ff */
[----:B--2---:R-:W-:-:S05]  /*20e70*/  IADD3 R7, P1, R7, R15, RZ ;  /* 0x0000000f07077210 */ /* 0x004fca0007f3e0ff */
[----:B------:R-:W-:Y:S01]  /*20e80*/  STL [R1+0xb1c], R7 ;  /* 0x000b1c0701007387 */ /* 0x000fe20000100800 */
[----:B------:R-:W-:Y:S02]  /*20e90*/  STL [R1+0xb40], R6 ;  /* 0x000b400601007387 */ /* 0x000fe40000100800 */
[----:B------:R-:W-:Y:S02]  /*20ea0*/  STL [R1+0xb14], R24 ;  /* 0x000b141801007387 */ /* 0x000fe40000100800 */
[----:B------:R-:W-:Y:S01]  /*20eb0*/  STL [R1+0xb38], R25 ;  /* 0x000b381901007387 */ /* 0x000fe20000100800 */
[----:B------:R-:W-:Y:S01]  /*20ec0*/  STL [R1+0xb0c], R26 ;  /* 0x000b0c1a01007387 */ /* 0x000fe20000100800 */
[----:B------:R-:W-:Y:S02]  /*20ed0*/  STL [R1+0xb30], R27 ;  /* 0x000b301b01007387 */ /* 0x000fe40000100800 */
[----:B------:R-:W-:Y:S02]  /*20ee0*/  STL [R1+0xb04], R4 ;  /* 0x000b040401007387 */ /* 0x000fe40000100800 */
[--C-:B------:R-:W-:Y:S01]  /*20ef0*/  IMAD.X R10, R10, 0x1, R0.reuse, P1 ;  /* 0x000000010a0a7824 */ /* 0x100fe200008e0600 */
[----:B------:R-:W-:Y:S01]  /*20f00*/  STL [R1+0xb28], R3 ;  /* 0x000b280301007387 */ /* 0x000fe20000100800 */
[----:B------:R-:W-:Y:S01]  /*20f10*/  IADD3 R11, P1, R11, R15, RZ ;  /* 0x0000000f0b0b7210 */ /* 0x000fe20007f3e0ff */
[----:B------:R-:W-:Y:S02]  /*20f20*/  STL [R1+0xafc], R8 ;  /* 0x000afc0801007387 */ /* 0x000fe40000100800 */
[----:B------:R-:W-:Y:S01]  /*20f30*/  STL [R1+0xb20], R5 ;  /* 0x000b200501007387 */ /* 0x000fe20000100800 */
[----:B------:R-:W-:Y:S01]  /*20f40*/  STL [R1+0xaf4], R9 ;  /* 0x000af40901007387 */ /* 0x000fe20000100800 */
[----:B------:R-:W-:Y:S02]  /*20f50*/  STL [R1+0xb18], R10 ;  /* 0x000b180a01007387 */ /* 0x000fe40000100800 */
[----:B------:R-:W-:Y:S02]  /*20f60*/  STL [R1+0xaec], R11 ;  /* 0x000aec0b01007387 */ /* 0x000fe40000100800 */
[----:B------:R-:W-:Y:S01]  /*20f70*/  STL [R1+0xb10], R12 ;  /* 0x000b100c01007387 */ /* 0x000fe20000100800 */
[----:B------:R-:W-:Y:S01]  /*20f80*/  STL [R1+0xae4], R13 ;  /* 0x000ae40d01007387 */ /* 0x000fe20000100800 */
[----:B------:R-:W-:Y:S02]  /*20f90*/  STL [R1+0xb08], R14 ;  /* 0x000b080e01007387 */ /* 0x000fe40000100800 */
[----:B------:R-:W-:Y:S02]  /*20fa0*/  STL [R1+0xadc], R16 ;  /* 0x000adc1001007387 */ /* 0x000fe40000100800 */
[----:B------:R-:W-:Y:S01]  /*20fb0*/  STL [R1+0xb00], R17 ;  /* 0x000b001101007387 */ /* 0x000fe20000100800 */
[----:B------:R-:W-:Y:S01]  /*20fc0*/  STL [R1+0xad4], R18 ;  /* 0x000ad41201007387 */ /* 0x000fe20000100800 */
[----:B------:R-:W-:-:S02]  /*20fd0*/  IMAD.X R23, R23, 0x1, R0, P1 ;  /* 0x0000000117177824 */ /* 0x000fc400008e0600 */
[----:B------:R-:W-:Y:S02]  /*20fe0*/  STL [R1+0xaf8], R19 ;  /* 0x000af81301007387 */ /* 0x000fe40000100800 */
[----:B------:R-:W-:Y:S01]  /*20ff0*/  STL [R1+0xacc], R20 ;  /* 0x000acc1401007387 */ /* 0x000fe20000100800 */
[----:B------:R-:W-:Y:S01]  /*21000*/  IADD3 R28, P1, R28, R15, RZ ;  /* 0x0000000f1c1c7210 */ /* 0x000fe20007f3e0ff */
[----:B------:R-:W-:Y:S01]  /*21010*/  STL [R1+0xaf0], R21 ;  /* 0x000af01501007387 */ /* 0x000fe20000100800 */
[----:B------:R-:W-:Y:S02]  /*21020*/  STL [R1+0xac4], R22 ;  /* 0x000ac41601007387 */ /* 0x000fe40000100800 */
[----:B------:R-:W-:Y:S02]  /*21030*/  STL [R1+0xae8], R23 ;  /* 0x000ae81701007387 */ /* 0x000fe40000100800 */
[----:B------:R0:W-:Y:S01]  /*21040*/  STL [R1+0xe14], R15 ;  /* 0x000e140f01007387 */ /* 0x0001e20000100800 */
[----:B------:R-:W-:Y:S04]  /*21050*/  STL [R1+0xabc], R28 ;  /* 0x000abc1c01007387 */ /* 0x000fe80000100800 */
        /* <DEDUP_REMOVED lines=8> */
[----:B--2---:R-:W-:-:S03]  /*210e0*/  IMAD.X R15, R15, 0x1, R0, P3 ;  /* 0x000000010f0f7824 */ /* 0x004fc600018e0600 */
        /* <DEDUP_REMOVED lines=30> */
[----:B--2---:R-:W-:-:S05]  /*212d0*/  IADD3 R7, P3, R7, R15, RZ ;  /* 0x0000000f07077210 */ /* 0x004fca0007f7e0ff */
[----:B------:R0:W-:Y:S04]  /*212e0*/  STL [R1+0xaac], R7 ;  /* 0x000aac0701007387 */ /* 0x0001e80000100800 */
[----:B0-----:R-:W2:Y:S02]  /*212f0*/  LDL.LU R7, [R1+0xe10] ;  /* 0x000e100001077983 */ /* 0x001ea40000300800 */
[----:B--2---:R-:W-:-:S05]  /*21300*/  IMAD.X R7, R7, 0x1, R0, P4 ;  /* 0x0000000107077824 */ /* 0x004fca00020e0600 */
[----:B------:R0:W-:Y:S04]  /*21310*/  STL [R1+0xad0], R7 ;  /* 0x000ad00701007387 */ /* 0x0001e80000100800 */
[----:B0-----:R-:W2:Y:S02]  /*21320*/  LDL.LU R7, [R1+0xe0c] ;  /* 0x000e0c0001077983 */ /* 0x001ea40000300800 */
[----:B--2---:R-:W-:-:S05]  /*21330*/  IADD3 R7, P4, R7, R15, RZ ;  /* 0x0000000f07077210 */ /* 0x004fca0007f9e0ff */
[----:B------:R0:W-:Y:S04]  /*21340*/  STL [R1+0xaa4], R7 ;  /* 0x000aa40701007387 */ /* 0x0001e80000100800 */
[----:B0-----:R-:W2:Y:S01]  /*21350*/  LDL.LU R7, [R1+0xe08] ;  /* 0x000e080001077983 */ /* 0x001ea20000300800 */
[--C-:B----4-:R-:W-:Y:S01]  /*21360*/  IMAD.X R24, R24, 0x1, R0.reuse, P6 ;  /* 0x0000000118187824 */ /* 0x110fe200030e0600 */
        /* <DEDUP_REMOVED lines=18> */
[----:B------:R-:W-:Y:S01]  /*21490*/  IADD3 R23, P4, R23, R15, RZ ;  /* 0x0000000f17177210 */ /* 0x000fe20007f9e0ff */
[----:B------:R-:W-:-:S02]  /*214a0*/  IMAD.X R29, R29, 0x1, R0, P6 ;  /* 0x000000011d1d7824 */ /* 0x000fc400030e0600 */
[----:B--2---:R-:W-:Y:S01]  /*214b0*/  IMAD.X R7, R7, 0x1, R0, P5 ;  /* 0x0000000107077824 */ /* 0x004fe200028e0600 */
[----:B---3--:R-:W-:-:S04]  /*214c0*/  IADD3 R6, P5, R6, R15, RZ ;  /* 0x0000000f06067210 */ /* 0x008fc80007fbe0ff */
[----:B------:R-:W-:Y:S01]  /*214d0*/  STL [R1+0xac8], R7 ;  /* 0x000ac80701007387 */ /* 0x000fe20000100800 */
[----:B------:R-:W-:Y:S02]  /*214e0*/  STL [R1+0xa9c], R6 ;  /* 0x000a9c0601007387 */ /* 0x000fe40000100800 */
[----:B------:R-:W-:Y:S02]  /*214f0*/  STL [R1+0xac0], R24 ;  /* 0x000ac01801007387 */ /* 0x000fe40000100800 */
[----:B------:R-:W-:Y:S01]  /*21500*/  STL [R1+0xa94], R25 ;  /* 0x000a941901007387 */ /* 0x000fe20000100800 */
[----:B------:R-:W-:Y:S01]  /*21510*/  STL [R1+0xab8], R26 ;  /* 0x000ab81a01007387 */ /* 0x000fe20000100800 */
[----:B------:R-:W-:Y:S02]  /*21520*/  STL [R1+0xa8c], R27 ;  /* 0x000a8c1b01007387 */ /* 0x000fe40000100800 */
        /* <DEDUP_REMOVED lines=17> */
[----:B------:R-:W-:-:S02]  /*21640*/  IMAD.X R28, R28, 0x1, R0, P5 ;  /* 0x000000011c1c7824 */ /* 0x000fc400028e0600 */
[----:B------:R-:W-:Y:S01]  /*21650*/  STL [R1+0xa4c], R21 ;  /* 0x000a4c1501007387 */ /* 0x000fe20000100800 */
[-C--:B------:R-:W-:Y:S01]  /*21660*/  IADD3 R2, P5, R2, R15.reuse, RZ ;  /* 0x0000000f02027210 */ /* 0x080fe20007fbe0ff */
[----:B------:R-:W-:Y:S01]  /*21670*/  STL [R1+0xa70], R22 ;  /* 0x000a701601007387 */ /* 0x000fe20000100800 */
[----:B------:R-:W-:Y:S02]  /*21680*/  STL [R1+0xa44], R23 ;  /* 0x000a441701007387 */ /* 0x000fe40000100800 */
[----:B------:R0:W-:Y:S02]  /*21690*/  STL [R1+0xe04], R0 ;  /* 0x000e040001007387 */ /* 0x0001e40000100800 */
        /* <DEDUP_REMOVED lines=9> */
[----:B--2---:R-:W-:-:S03]  /*21730*/  IADD3 R0, P6, R0, R15, RZ ;  /* 0x0000000f00007210 */ /* 0x004fc60007fde0ff */
        /* <DEDUP_REMOVED lines=205> */
[----:B------:R-:W3:Y:S01]  /*22410*/  LDL.LU R25, [R1+0x948] ;  /* 0x0009480001197983 */ /* 0x000ee20000300800 */
[----:B------:R-:W3:Y:S01]  /*22420*/  LDL.LU R26, [R1+0x91c] ;  /* 0x00091c00011a7983 */ /* 0x000ee20000300800 */
[----:B------:R-:W3:Y:S02]  /*22430*/  LDL.LU R27, [R1+0x940] ;  /* 0x00094000011b7983 */ /* 0x000ee40000300800 */
[----:B------:R-:W3:Y:S02]  /*22440*/  LDL.LU R4, [R1+0x914] ;  /* 0x0009140001047983 */ /* 0x000ee40000300800 */
        /* <DEDUP_REMOVED lines=19> */
[----:B------:R0:W-:Y:S02]  /*22580*/  STL [R1+0x93c], R29 ;  /* 0x00093c1d01007387 */ /* 0x0001e40000100800 */
[----:B0-----:R-:W3:Y:S01]  /*22590*/  LDL.LU R29, [R1+0x8c4] ;  /* 0x0008c400011d7983 */ /* 0x001ee20000300800 */
        /* <DEDUP_REMOVED lines=39> */
[-C--:B------:R-:W-:Y:S01]  /*22810*/  IADD3 R11, P3, R11, R15.reuse, RZ ;  /* 0x0000000f0b0b7210 */ /* 0x080fe20007f7e0ff */
        /* <DEDUP_REMOVED lines=11> */
[----:B------:R-:W-:Y:S02]  /*228d0*/  STL [R1+0x8e4], R18 ;  /* 0x0008e41201007387 */ /* 0x000fe40000100800 */
[----:B------:R-:W-:Y:S02]  /*228e0*/  STL [R1+0x908], R19 ;  /* 0x0009081301007387 */ /* 0x000fe40000100800 */
[----:B------:R-:W-:Y:S01]  /*228f0*/  STL [R1+0x8dc], R20 ;  /* 0x0008dc1401007387 */ /* 0x000fe20000100800 */
[----:B------:R0:W-:Y:S01]  /*22900*/  STL [R1+0x8f8], R2 ;  /* 0x0008f80201007387 */ /* 0x0001e20000100800 */
[----:B------:R-:W-:Y:S03]  /*22910*/  STL [R1+0x900], R21 ;  /* 0x0009001501007387 */ /* 0x000fe60000100800 */
[----:B0-----:R-:W2:Y:S01]  /*22920*/  LDL.LU R2, [R1+0x8e8] ;  /* 0x0008e80001027983 */ /* 0x001ea20000300800 */
[----:B------:R-:W-:Y:S02]  /*22930*/  STL [R1+0x8d4], R22 ;  /* 0x0008d41601007387 */ /* 0x000fe40000100800 */
[----:B------:R-:W3:Y:S01]  /*22940*/  LDL.LU R7, [R1+0x8d8] ;  /* 0x0008d80001077983 */ /* 0x000ee20000300800 */
[----:B------:R-:W-:Y:S01]  /*22950*/  IADD3 R23, P3, R23, R15, RZ ;  /* 0x0000000f17177210 */ /* 0x000fe20007f7e0ff */
[----:B------:R-:W-:-:S04]  /*22960*/  IMAD.X R28, R28, 0x1, R0, P4 ;  /* 0x000000011c1c7824 */ /* 0x000fc800020e0600 */
[----:B------:R-:W-:Y:S04]  /*22970*/  STL [R1+0x8cc], R23 ;  /* 0x0008cc1701007387 */ /* 0x000fe80000100800 */
[----:B---3--:R0:W-:Y:S01]  /*22980*/  STL [R1+0xdd0], R7 ;  /* 0x000dd00701007387 */ /* 0x0081e20000100800 */
[----:B------:R-:W-:Y:S03]  /*22990*/  STL [R1+0x8f0], R28 ;  /* 0x0008f01c01007387 */ /* 0x000fe60000100800 */
[----:B0-----:R-:W3:Y:S01]  /*229a0*/  LDL.LU R7, [R1+0x8b4] ;  /* 0x0008b40001077983 */ /* 0x001ee20000300800 */
[----:B------:R-:W-:-:S05]  /*229b0*/  IADD3 R29, P4, R29, R15, RZ ;  /* 0x0000000f1d1d7210 */ /* 0x000fca0007f9e0ff */
[----:B------:R-:W-:Y:S04]  /*229c0*/  STL [R1+0x8c4], R29 ;  /* 0x0008c41d01007387 */ /* 0x000fe80000100800 */
[----:B---3--:R0:W-:Y:S04]  /*229d0*/  STL [R1+0xdd4], R7 ;  /* 0x000dd40701007387 */ /* 0x0081e80000100800 */
[----:B0-----:R-:W3:Y:S01]  /*229e0*/  LDL.LU R7, [R1+0x8e0] ;  /* 0x0008e00001077983 */ /* 0x001ee20000300800 */
[----:B--2---:R-:W-:-:S03]  /*229f0*/  IMAD.X R2, R2, 0x1, R0, P5 ;  /* 0x0000000102027824 */ /* 0x004fc600028e0600 */
        /* <DEDUP_REMOVED lines=25> */
[----:B------:R0:W-:Y:S01]  /*22b90*/  STL [R1+0x8e8], R2 ;  /* 0x0008e80201007387 */ /* 0x0001e20000100800 */
[----:B------:R-:W3:Y:S02]  /*22ba0*/  LDL.LU R23, [R1+0x878] ;  /* 0x0008780001177983 */ /* 0x000ee40000300800 */
[----:B------:R-:W3:Y:S01]  /*22bb0*/  LDL.LU R28, [R1+0x84c] ;  /* 0x00084c00011c7983 */ /* 0x000ee20000300800 */
[----:B0-----:R-:W3:Y:S01]  /*22bc0*/  LDL.LU R2, [R1+0x870] ;  /* 0x0008700001027983 */ /* 0x001ee20000300800 */
        /* <DEDUP_REMOVED lines=10> */
[-C--:B---3--:R-:W-:Y:S01]  /*22c70*/  IADD3 R25, P2, R25, R15.reuse, RZ ;  /* 0x0000000f19197210 */ /* 0x088fe20007f5e0ff */
        /* <DEDUP_REMOVED lines=13> */
[--C-:B------:R-:W-:Y:S01]  /*22d50*/  IMAD.X R18, R18, 0x1, R0.reuse, P4 ;  /* 0x0000000112127824 */ /* 0x100fe200020e0600 */
[-C--:B------:R-:W-:Y:S02]  /*22d60*/  IADD3 R19, P4, R19, R15.reuse, RZ ;  /* 0x0000000f13137210 */ /* 0x080fe40007f9e0ff */
[-C--:B------:R-:W-:Y:S01]  /*22d70*/  IADD3 R20, P5, R20, R15.reuse, RZ ;  /* 0x0000000f14147210 */ /* 0x080fe20007fbe0ff */
[--C-:B------:R-:W-:Y:S01]  /*22d80*/  IMAD.X R21, R21, 0x1, R0.reuse, P6 ;  /* 0x0000000115157824 */ /* 0x100fe200030e0600 */
[-C--:B------:R-:W-:Y:S01]  /*22d90*/  IADD3 R22, P6, R22, R15.reuse, RZ ;  /* 0x0000000f16167210 */ /* 0x080fe20007fde0ff */
[----:B--2---:R-:W-:Y:S01]  /*22da0*/  IMAD.X R7, R7, 0x1, R0, P1 ;  /* 0x0000000107077824 */ /* 0x004fe200008e0600 */
[----:B------:R-:W-:-:S04]  /*22db0*/  IADD3 R6, P1, R6, R15, RZ ;  /* 0x0000000f06067210 */ /* 0x000fc80007f3e0ff */
        /* <DEDUP_REMOVED lines=20> */
[----:B------:R0:W-:Y:S01]  /*22f00*/  STL [R1+0x888], R29 ;  /* 0x0008881d01007387 */ /* 0x0001e20000100800 */
[----:B------:R-:W-:Y:S04]  /*22f10*/  STL [R1+0x890], R18 ;  /* 0x0008901201007387 */ /* 0x000fe80000100800 */
[----:B0-----:R-:W2:Y:S01]  /*22f20*/  LDL.LU R29, [R1+0x844] ;  /* 0x00084400011d7983 */ /* 0x001ea20000300800 */
[----:B------:R-:W-:Y:S02]  /*22f30*/  STL [R1+0x864], R19 ;  /* 0x0008641301007387 */ /* 0x000fe40000100800 */
[----:B------:R-:W-:Y:S02]  /*22f40*/  STL [R1+0x85c], R20 ;  /* 0x00085c1401007387 */ /* 0x000fe40000100800 */
[----:B------:R-:W-:Y:S01]  /*22f50*/  STL [R1+0x880], R21 ;  /* 0x0008801501007387 */ /* 0x000fe20000100800 */
[----:B------:R-:W-:Y:S01]  /*22f60*/  STL [R1+0x854], R22 ;  /* 0x0008541601007387 */ /* 0x000fe20000100800 */
[----:B------:R-:W3:Y:S02]  /*22f70*/  LDL.LU R7, [R1+0x834] ;  /* 0x0008340001077983 */ /* 0x000ee40000300800 */
[----:B------:R-:W-:Y:S01]  /*22f80*/  IMAD.X R23, R23, 0x1, R0, P1 ;  /* 0x0000000117177824 */ /* 0x000fe200008e0600 */
[----:B------:R-:W-:-:S04]  /*22f90*/  IADD3 R28, P1, R28, R15, RZ ;  /* 0x0000000f1c1c7210 */ /* 0x000fc80007f3e0ff */
[----:B------:R-:W-:Y:S04]  /*22fa0*/  STL [R1+0x878], R23 ;  /* 0x0008781701007387 */ /* 0x000fe80000100800 */
[----:B---3--:R0:W-:Y:S01]  /*22fb0*/  STL [R1+0xdc4], R7 ;  /* 0x000dc40701007387 */ /* 0x0081e20000100800 */
[----:B------:R-:W-:Y:S03]  /*22fc0*/  STL [R1+0x84c], R28 ;  /* 0x00084c1c01007387 */ /* 0x000fe60000100800 */
[----:B0-----:R-:W3:Y:S01]  /*22fd0*/  LDL.LU R7, [R1+0x860] ;  /* 0x0008600001077983 */ /* 0x001ee20000300800 */
[----:B------:R-:W-:-:S05]  /*22fe0*/  IMAD.X R2, R2, 0x1, R0, P2 ;  /* 0x0000000102027824 */ /* 0x000fca00010e0600 */
[----:B------:R-:W-:Y:S04]  /*22ff0*/  STL [R1+0x870], R2 ;  /* 0x0008700201007387 */ /* 0x000fe80000100800 */
        /* <DEDUP_REMOVED lines=25> */
[----:B------:R0:W-:Y:S02]  /*23190*/  STL [R1+0x844], R29 ;  /* 0x0008441d01007387 */ /* 0x0001e40000100800 */
[----:B------:R-:W3:Y:S02]  /*231a0*/  LDL.LU R20, [R1+0x808] ;  /* 0x0008080001147983 */ /* 0x000ee40000300800 */
[----:B------:R-:W3:Y:S01]  /*231b0*/  LDL.LU R21, [R1+0x7dc] ;  /* 0x0007dc0001157983 */ /* 0x000ee20000300800 */
[----:B------:R-:W3:Y:S01]  /*231c0*/  LDL.LU R22, [R1+0x800] ;  /* 0x0008000001167983 */ /* 0x000ee20000300800 */
[----:B------:R-:W3:Y:S02]  /*231d0*/  LDL.LU R23, [R1+0x7d4] ;  /* 0x0007d40001177983 */ /* 0x000ee40000300800 */
[----:B------:R-:W3:Y:S01]  /*231e0*/  LDL.LU R28, [R1+0x7f8] ;  /* 0x0007f800011c7983 */ /* 0x000ee20000300800 */
        /* <DEDUP_REMOVED lines=28> */
[--C-:B------:R-:W-:Y:S01]  /*233b0*/  IMAD.X R20, R20, 0x1, R0.reuse, P3 ;  /* 0x0000000114147824 */ /* 0x100fe200018e0600 */
[-C--:B------:R-:W-:Y:S01]  /*233c0*/  IADD3 R21, P3, R21, R15.reuse, RZ ;  /* 0x0000000f15157210 */ /* 0x080fe20007f7e0ff */
[----:B------:R-:W-:Y:S01]  /*233d0*/  IMAD.X R28, R28, 0x1, R0, P5 ;  /* 0x000000011c1c7824 */ /* 0x000fe200028e0600 */
[-C--:B------:R-:W-:Y:S02]  /*233e0*/  IADD3 R29, P5, R29, R15.reuse, RZ ;  /* 0x0000000f1d1d7210 */ /* 0x080fe40007fbe0ff */
        /* <DEDUP_REMOVED lines=18> */
[----:B------:R0:W-:Y:S02]  /*23510*/  STL [R1+0x818], R2 ;  /* 0x0008180201007387 */ /* 0x0001e40000100800 */
[----:B------:R-:W-:Y:S02]  /*23520*/  STL [R1+0x820], R14 ;  /* 0x0008200e01007387 */ /* 0x000fe40000100800 */
[--C-:B------:R-:W-:Y:S01]  /*23530*/  IMAD.X R22, R22, 0x1, R0.reuse, P4 ;  /* 0x0000000116167824 */ /* 0x100fe200020e0600 */
[----:B------:R-:W-:Y:S01]  /*23540*/  IADD3 R23, P4, R23, R15, RZ ;  /* 0x0000000f17177210 */ /* 0x000fe20007f9e0ff */
[----:B0-----:R-:W2:Y:S01]  /*23550*/  LDL.LU R2, [R1+0x7f0] ;  /* 0x0007f00001027983 */ /* 0x001ea20000300800 */
[----:B------:R-:W-:Y:S02]  /*23560*/  STL [R1+0x7f4], R16 ;  /* 0x0007f41001007387 */ /* 0x000fe40000100800 */
[----:B------:R-:W-:Y:S02]  /*23570*/  STL [R1+0x7ec], R17 ;  /* 0x0007ec1101007387 */ /* 0x000fe40000100800 */
[----:B------:R-:W-:Y:S01]  /*23580*/  STL [R1+0x810], R18 ;  /* 0x0008101201007387 */ /* 0x000fe20000100800 */
[----:B------:R-:W-:Y:S01]  /*23590*/  STL [R1+0x7e4], R19 ;  /* 0x0007e41301007387 */ /* 0x000fe20000100800 */
[----:B------:R-:W-:Y:S02]  /*235a0*/  STL [R1+0x808], R20 ;  /* 0x0008081401007387 */ /* 0x000fe40000100800 */
[----:B------:R-:W-:Y:S02]  /*235b0*/  STL [R1+0x7dc], R21 ;  /* 0x0007dc1501007387 */ /* 0x000fe40000100800 */
[----:B------:R-:W-:Y:S01]  /*235c0*/  STL [R1+0x800], R22 ;  /* 0x0008001601007387 */ /* 0x000fe20000100800 */
[----:B------:R0:W-:Y:S01]  /*235d0*/  STL [R1+0x7cc], R29 ;  /* 0x0007cc1d01007387 */ /* 0x0001e20000100800 */
[----:B------:R-:W-:Y:S03]  /*235e0*/  STL [R1+0x7d4], R23 ;  /* 0x0007d41701007387 */ /* 0x000fe60000100800 */
[----:B0-----:R-:W3:Y:S01]  /*235f0*/  LDL.LU R29, [R1+0x7c4] ;  /* 0x0007c400011d7983 */ /* 0x001ee20000300800 */
[----:B------:R-:W-:Y:S02]  /*23600*/  STL [R1+0x7f8], R28 ;  /* 0x0007f81c01007387 */ /* 0x000fe40000100800 */
[----:B------:R-:W4:Y:S02]  /*23610*/  LDL.LU R7, [R1+0x7e0] ;  /* 0x0007e00001077983 */ /* 0x000f240000300800 */
[----:B----4-:R0:W-:Y:S04]  /*23620*/  STL [R1+0xdbc], R7 ;  /* 0x000dbc0701007387 */ /* 0x0101e80000100800 */
[----:B0-----:R-:W4:Y:S01]  /*23630*/  LDL.LU R7, [R1+0x7bc] ;  /* 0x0007bc0001077983 */ /* 0x001f220000300800 */
[----:B--2---:R-:W-:-:S03]  /*23640*/  IMAD.X R2, R2, 0x1, R0, P6 ;  /* 0x0000000102027824 */ /* 0x004fc600030e0600 */
[----:B----4-:R0:W-:Y:S04]  /*23650*/  STL [R1+0xdc0], R7 ;  /* 0x000dc00701007387 */ /* 0x0101e80000100800 */
        /* <DEDUP_REMOVED lines=19> */
[----:B------:R0:W-:Y:S01]  /*23790*/  STL [R1+0x7f0], R2 ;  /* 0x0007f00201007387 */ /* 0x0001e20000100800 */
[----:B------:R-:W4:Y:S01]  /*237a0*/  LDL.LU R18, [R1+0xb74] ;  /* 0x000b740001127983 */ /* 0x000f220000300800 */
[----:B------:R-:W4:Y:S02]  /*237b0*/  LDL.LU R19, [R1+0x790] ;  /* 0x0007900001137983 */ /* 0x000f240000300800 */
[----:B------:R-:W4:Y:S01]  /*237c0*/  LDL.LU R20, [R1+0xd58] ;  /* 0x000d580001147983 */ /* 0x000f220000300800 */
[----:B---3--:R-:W-:Y:S01]  /*237d0*/  IADD3 R29, P6, R29, R15, RZ ;  /* 0x0000000f1d1d7210 */ /* 0x008fe20007fde0ff */
[----:B------:R-:W3:Y:S01]  /*237e0*/  LDL.LU R21, [R1+0x788] ;  /* 0x0007880001157983 */ /* 0x000ee20000300800 */
[----:B------:R-:W3:Y:S03]  /*237f0*/  LDL.LU R22, [R1+0xd54] ;  /* 0x000d540001167983 */ /* 0x000ee60000300800 */
[----:B0-----:R-:W3:Y:S01]  /*23800*/  LDL.LU R2, [R1+0x780] ;  /* 0x0007800001027983 */ /* 0x001ee20000300800 */
        /* <DEDUP_REMOVED lines=23> */
[--C-:B------:R-:W-:Y:S01]  /*23980*/  IMAD.X R17, R17, 0x1, R0.reuse, P5 ;  /* 0x0000000111117824 */ /* 0x100fe200028e0600 */
[----:B------:R-:W-:Y:S01]  /*23990*/  IADD3 R18, P5, R18, UR8, RZ ;  /* 0x0000000812127c10 */ /* 0x000fe2000ffbe0ff */
[--C-:B------:R-:W-:Y:S01]  /*239a0*/  IMAD.X R19, R19, 0x1, R0.reuse, P6 ;  /* 0x0000000113137824 */ /* 0x100fe200030e0600 */
[----:B------:R-:W-:Y:S01]  /*239b0*/  IADD3 R20, P6, R20, UR8, RZ ;  /* 0x0000000814147c10 */ /* 0x000fe2000ffde0ff */
[--C-:B---3--:R-:W-:Y:S01]  /*239c0*/  IMAD.X R21, R21, 0x1, R0.reuse, P1 ;  /* 0x0000000115157824 */ /* 0x108fe200008e0600 */
[----:B------:R-:W-:Y:S01]  /*239d0*/  IADD3 R22, P1, R22, UR8, RZ ;  /* 0x0000000816167c10 */ /* 0x000fe2000ff3e0ff */
[----:B------:R-:W-:-:S02]  /*239e0*/  IMAD.X R29, R29, 0x1, R0, P3 ;  /* 0x000000011d1d7824 */ /* 0x000fc400018e0600 */
        /* <DEDUP_REMOVED lines=12> */
[----:B------:R-:W-:Y:S01]  /*23ab0*/  STL [R1+0x794], R5 ;  /* 0x0007940501007387 */ /* 0x000fe20000100800 */
[----:B------:R-:W-:Y:S01]  /*23ac0*/  IADD3 R12, P2, R12, R15, RZ ;  /* 0x0000000f0c0c7210 */ /* 0x000fe20007f5e0ff */
[----:B------:R-:W-:Y:S01]  /*23ad0*/  STL [R1+0x7b8], R9 ;  /* 0x0007b80901007387 */ /* 0x000fe20000100800 */
[----:B------:R-:W-:Y:S01]  /*23ae0*/  STL [R1+0x78c], R10 ;  /* 0x00078c0a01007387 */ /* 0x000fe20000100800 */
[----:B------:R-:W-:Y:S02]  /*23af0*/  STL [R1+0x7b0], R11 ;  /* 0x0007b00b01007387 */ /* 0x000fe40000100800 */
[----:B------:R0:W-:Y:S02]  /*23b00*/  STL [R1+0x77c], R28 ;  /* 0x00077c1c01007387 */ /* 0x0001e40000100800 */
[----:B------:R-:W-:Y:S02]  /*23b10*/  STL [R1+0x784], R12 ;  /* 0x0007840c01007387 */ /* 0x000fe40000100800 */
[----:B------:R-:W-:Y:S01]  /*23b20*/  IMAD.X R2, R2, 0x1, R0, P2 ;  /* 0x0000000102027824 */ /* 0x000fe200010e0600 */
        /* <DEDUP_REMOVED lines=9> */
[----:B------:R-:W-:Y:S01]  /*23bc0*/  STL [R1+0x788], R21 ;  /* 0x0007881501007387 */ /* 0x000fe20000100800 */
[----:B------:R-:W-:-:S02]  /*23bd0*/  IADD3 R23, P2, R23, UR8, RZ ;  /* 0x0000000817177c10 */ /* 0x000fc4000ff5e0ff */
[----:B0-----:R-:W3:Y:S01]  /*23be0*/  LDL.LU R2, [R1+0x770] ;  /* 0x0007700001027983 */ /* 0x001ee20000300800 */
[----:B------:R-:W-:Y:S02]  /*23bf0*/  STL [R1+0xd54], R22 ;  /* 0x000d541601007387 */ /* 0x000fe40000100800 */
[----:B------:R-:W4:Y:S02]  /*23c00*/  LDL.LU R7, [R1+0xd48] ;  /* 0x000d480001077983 */ /* 0x000f240000300800 */
[----:B------:R-:W4:Y:S01]  /*23c10*/  LDL.LU R6, [R1+0x76c] ;  /* 0x00076c0001067983 */ /* 0x000f220000300800 */
[----:B------:R-:W-:Y:S01]  /*23c20*/  STL [R1+0xd50], R23 ;  /* 0x000d501701007387 */ /* 0x000fe20000100800 */
[----:B------:R-:W4:Y:S02]  /*23c30*/  LDL.LU R24, [R1+0xd44] ;  /* 0x000d440001187983 */ /* 0x000f240000300800 */
[----:B------:R0:W-:Y:S02]  /*23c40*/  STL [R1+0x778], R29 ;  /* 0x0007781d01007387 */ /* 0x0001e40000100800 */
        /* <DEDUP_REMOVED lines=14> */
[----:B0-----:R-:W4:Y:S02]  /*23d30*/  LDL.LU R29, [R1+0xd30] ;  /* 0x000d3000011d7983 */ /* 0x001f240000300800 */
[----:B------:R-:W4:Y:S02]  /*23d40*/  LDL.LU R16, [R1+0xd04] ;  /* 0x000d040001107983 */ /* 0x000f240000300800 */
[----:B------:R-:W4:Y:S01]  /*23d50*/  LDL.LU R17, [R1+0xd28] ;  /* 0x000d280001117983 */ /* 0x000f220000300800 */
[----:B------:R-:W4:Y:S01]  /*23d60*/  LDL.LU R18, [R1+0xcfc] ;  /* 0x000cfc0001127983 */ /* 0x000f220000300800 */
[----:B--2---:R-:W-:-:S05]  /*23d70*/  IADD3 R28, P3, R28, UR8, RZ ;  /* 0x000000081c1c7c10 */ /* 0x004fca000ff7e0ff */
[----:B------:R0:W-:Y:S01]  /*23d80*/  STL [R1+0xd4c], R28 ;  /* 0x000d4c1c01007387 */ /* 0x0001e20000100800 */
[----:B------:R-:W2:Y:S02]  /*23d90*/  LDL.LU R19, [R1+0xd20] ;  /* 0x000d200001137983 */ /* 0x000ea40000300800 */
[----:B------:R-:W2:Y:S02]  /*23da0*/  LDL.LU R20, [R1+0xcf4] ;  /* 0x000cf40001147983 */ /* 0x000ea40000300800 */
[----:B------:R-:W2:Y:S01]  /*23db0*/  LDL.LU R21, [R1+0xd18] ;  /* 0x000d180001157983 */ /* 0x000ea20000300800 */
[----:B------:R-:W2:Y:S01]  /*23dc0*/  LDL.LU R22, [R1+0xcec] ;  /* 0x000cec0001167983 */ /* 0x000ea20000300800 */
[----:B------:R-:W2:Y:S03]  /*23dd0*/  LDL.LU R23, [R1+0xd10] ;  /* 0x000d100001177983 */ /* 0x000ea60000300800 */
[----:B0-----:R-:W2:Y:S01]  /*23de0*/  LDL.LU R28, [R1+0xce4] ;  /* 0x000ce400011c7983 */ /* 0x001ea20000300800 */
[----:B---3--:R-:W-:Y:S01]  /*23df0*/  IMAD.X R2, R2, 0x1, R0, P4 ;  /* 0x0000000102027824 */ /* 0x008fe200020e0600 */
[----:B----4-:R-:W-:-:S02]  /*23e00*/  IADD3 R7, P4, R7, UR8, RZ ;  /* 0x0000000807077c10 */ /* 0x010fc4000ff9e0ff */
[----:B------:R-:W-:Y:S02]  /*23e10*/  IADD3.X R6, R6, UR5, RZ, P5, !PT ;  /* 0x0000000506067c10 */ /* 0x000fe4000affe4ff */
[----:B------:R0:W-:Y:S01]  /*23e20*/  STL [R1+0x770], R2 ;  /* 0x0007700201007387 */ /* 0x0001e20000100800 */
[----:B------:R-:W-:Y:S02]  /*23e30*/  IADD3 R24, P5, R24, UR8, RZ ;  /* 0x0000000818187c10 */ /* 0x000fe4000ffbe0ff */
[----:B------:R-:W-:Y:S01]  /*23e40*/  IADD3.X R25, R25, UR5, RZ, P6, !PT ;  /* 0x0000000519197c10 */ /* 0x000fe2000b7fe4ff */
[----:B------:R-:W-:Y:S01]  /*23e50*/  IADD3 R26, P6, R26, UR8, RZ ;  /* 0x000000081a1a7c10 */ /* 0x000fe2000ffde0ff */
[----:B------:R-:W-:Y:S01]  /*23e60*/  IADD3.X R27, R27, UR5, RZ, P1, !PT ;  /* 0x000000051b1b7c10 */ /* 0x000fe20008ffe4ff */
[----:B------:R-:W-:Y:S01]  /*23e70*/  IADD3 R4, P1, R4, UR8, RZ ;  /* 0x0000000804047c10 */ /* 0x000fe2000ff3e0ff */
[----:B0-----:R-:W3:Y:S01]  /*23e80*/  LDL.LU R2, [R1+0xd08] ;  /* 0x000d080001027983 */ /* 0x001ee20000300800 */
[----:B------:R-:W-:Y:S02]  /*23e90*/  STL [R1+0xdb8], R0 ;  /* 0x000db80001007387 */ /* 0x000fe40000100800 */
[----:B------:R-:W-:Y:S02]  /*23ea0*/  STL [R1+0xd48], R7 ;  /* 0x000d480701007387 */ /* 0x000fe40000100800 */
[----:B------:R-:W-:Y:S01]  /*23eb0*/  STL [R1+0x76c], R6 ;  /* 0x00076c0601007387 */ /* 0x000fe20000100800 */
[----:B------:R-:W-:Y:S01]  /*23ec0*/  STL [R1+0xd44], R24 ;  /* 0x000d441801007387 */ /* 0x000fe20000100800 */
[----:B------:R-:W-:Y:S01]  /*23ed0*/  IADD3.X R3, R3, UR5, RZ, P2, !PT ;  /* 0x0000000503037c10 */ /* 0x000fe200097fe4ff */
[----:B------:R-:W-:Y:S01]  /*23ee0*/  STL [R1+0xb70], R25 ;  /* 0x000b701901007387 */ /* 0x000fe20000100800 */
[----:B------:R-:W-:Y:S01]  /*23ef0*/  IADD3 R8, P2, R8, UR8, RZ ;  /* 0x0000000808087c10 */ /* 0x000fe2000ff5e0ff */
        /* <DEDUP_REMOVED lines=15> */
[----:B------:R-:W-:Y:S01]  /*23ff0*/  IADD3.X R14, R14, UR5, RZ, P6, !PT ;  /* 0x000000050e0e7c10 */ /* 0x000fe2000b7fe4ff */
[----:B------:R-:W-:Y:S01]  /*24000*/  STL [R1+0xd1c], R11 ;  /* 0x000d1c0b01007387 */ /* 0x000fe20000100800 */
[----:B------:R-:W-:Y:S02]  /*24010*/  STL [R1+0xd40], R12 ;  /* 0x000d400c01007387 */ /* 0x000fe40000100800 */
[----:B------:R-:W-:Y:S02]  /*24020*/  STL [R1+0xd14], R13 ;  /* 0x000d140d01007387 */ /* 0x000fe40000100800 */
[----:B------:R0:W-:Y:S01]  /*24030*/  STL [R1+0xd30], R29 ;  /* 0x000d301d01007387 */ /* 0x0001e20000100800 */
[----:B------:R-:W-:Y:S04]  /*24040*/  STL [R1+0xd38], R14 ;  /* 0x000d380e01007387 */ /* 0x000fe80000100800 */
[----:B0-----:R-:W4:Y:S01]  /*24050*/  LDL.LU R29, [R1+0xcdc] ;  /* 0x000cdc00011d7983 */ /* 0x001f220000300800 */
[----:B------:R-:W-:-:S02]  /*24060*/  IADD3 R15, P6, R15, UR8, RZ ;  /* 0x000000080f0f7c10 */ /* 0x000fc4000ffde0ff */
[----:B------:R-:W-:Y:S02]  /*24070*/  IADD3 R16, P1, R16, UR8, RZ ;  /* 0x0000000810107c10 */ /* 0x000fe4000ff3e0ff */
[----:B------:R-:W-:Y:S01]  /*24080*/  IADD3.X R17, R17, UR5, RZ, P2, !PT ;  /* 0x0000000511117c10 */ /* 0x000fe200097fe4ff */
[----:B------:R-:W-:Y:S01]  /*24090*/  IADD3 R18, P2, R18, UR8, RZ ;  /* 0x0000000812127c10 */ /* 0x000fe2000ff5e0ff */
[----:B------:R-:W-:Y:S01]  /*240a0*/  STL [R1+0xd0c], R15 ;  /* 0x000d0c0f01007387 */ /* 0x000fe20000100800 */
[----:B------:R-:W-:Y:S02]  /*240b0*/  STL [R1+0xd04], R16 ;  /* 0x000d041001007387 */ /* 0x000fe40000100800 */
[----:B------:R-:W-:Y:S02]  /*240c0*/  STL [R1+0xd28], R17 ;  /* 0x000d281101007387 */ /* 0x000fe40000100800 */
[----:B------:R-:W-:Y:S01]  /*240d0*/  STL [R1+0xcfc], R18 ;  /* 0x000cfc1201007387 */ /* 0x000fe20000100800 */
[----:B--2---:R-:W-:Y:S01]  /*240e0*/  IADD3.X R19, R19, UR5, RZ, P3, !PT ;  /* 0x0000000513137c10 */ /* 0x004fe20009ffe4ff */
[----:B------:R-:W-:Y:S01]  /*240f0*/  IADD3 R20, P3, R20, UR8, RZ ;  /* 0x0000000814147c10 */ /* 0x000fe2000ff7e0ff */
[----:B------:R-:W-:-:S02]  /*24100*/  IADD3.X R21, R21, UR5, RZ, P4, !PT ;  /* 0x0000000515157c10 */ /* 0x000fc4000a7fe4ff */
[----:B------:R-:W-:Y:S01]  /*24110*/  IADD3.X R23, R23, UR5, RZ, P5, !PT ;  /* 0x0000000517177c10 */ /* 0x000fe2000affe4ff */
[----:B------:R-:W-:Y:S01]  /*24120*/  IADD3 R22, P4, R22, UR8, RZ ;  /* 0x0000000816167c10 */ /* 0x000fe2000ff9e0ff */
[----:B------:R-:W-:Y:S01]  /*24130*/  STL [R1+0xd20], R19 ;  /* 0x000d201301007387 */ /* 0x000fe20000100800 */
[----:B------:R-:W-:-:S03]  /*24140*/  IADD3 R28, P5, R28, UR8, RZ ;  /* 0x000000081c1c7c10 */ /* 0x000fc6000ffbe0ff */
[----:B------:R-:W-:Y:S01]  /*24150*/  STL [R1+0xcf4], R20 ;  /* 0x000cf41401007387 */ /* 0x000fe20000100800 */
[----:B------:R-:W-:Y:S03]  /*24160*/  STL [R1+0xd18], R21 ;  /* 0x000d181501007387 */ /* 0x000fe60000100800 */
[----:B------:R0:W-:Y:S01]  /*24170*/  STL [R1+0xce4], R28 ;  /* 0x000ce41c01007387 */ /* 0x0001e20000100800 */
[----:B------:R-:W-:Y:S03]  /*24180*/  STL [R1+0xcec], R22 ;  /* 0x000cec1601007387 */ /* 0x000fe60000100800 */
[----:B0-----:R-:W2:Y:S01]  /*24190*/  LDL.LU R28, [R1+0xd00] ;  /* 0x000d0000011c7983 */ /* 0x001ea20000300800 */
[----:B------:R-:W-:Y:S02]  /*241a0*/  STL [R1+0xd10], R23 ;  /* 0x000d101701007387 */ /* 0x000fe40000100800 */
[----:B------:R-:W2:Y:S01]  /*241b0*/  LDL.LU R0, [R1+0xcd4] ;  /* 0x000cd40001007983 */ /* 0x000ea20000300800 */
[----:B---3--:R-:W-:Y:S01]  /*241c0*/  IADD3.X R2, R2, UR5, RZ, P6, !PT ;  /* 0x0000000502027c10 */ /* 0x008fe2000b7fe4ff */
[----:B------:R-:W3:Y:S01]  /*241d0*/  LDL.LU R7, [R1+0xcf8] ;  /* 0x000cf80001077983 */ /* 0x000ee20000300800 */
[----:B------:R-:W3:Y:S03]  /*241e0*/  LDL.LU R6, [R1+0xccc] ;  /* 0x000ccc0001067983 */ /* 0x000ee60000300800 */
[----:B------:R0:W-:Y:S01]  /*241f0*/  STL [R1+0xd08], R2 ;  /* 0x000d080201007387 */ /* 0x0001e20000100800 */
        /* <DEDUP_REMOVED lines=15> */
[----:B0-----:R-:W3:Y:S01]  /*242f0*/  LDL.LU R2, [R1+0xc8c] ;  /* 0x000c8c0001027983 */ /* 0x001ee20000300800 */
[----:B------:R-:W3:Y:S02]  /*24300*/  LDL.LU R16, [R1+0xcb0] ;  /* 0x000cb00001107983 */ /* 0x000ee40000300800 */
[----:B------:R-:W3:Y:S02]  /*24310*/  LDL.LU R17, [R1+0xc84] ;  /* 0x000c840001117983 */ /* 0x000ee40000300800 */
[----:B------:R-:W3:Y:S01]  /*24320*/  LDL.LU R18, [R1+0xca8] ;  /* 0x000ca80001127983 */ /* 0x000ee20000300800 */
[----:B----4-:R-:W-:-:S05]  /*24330*/  IADD3 R29, P6, R29, UR8, RZ ;  /* 0x000000081d1d7c10 */ /* 0x010fca000ffde0ff */
[----:B------:R0:W-:Y:S01]  /*24340*/  STL [R1+0xcdc], R29 ;  /* 0x000cdc1d01007387 */ /* 0x0001e20000100800 */
[----:B------:R-:W4:Y:S02]  /*24350*/  LDL.LU R19, [R1+0xc7c] ;  /* 0x000c7c0001137983 */ /* 0x000f240000300800 */
[----:B------:R-:W4:Y:S02]  /*24360*/  LDL.LU R20, [R1+0xca0] ;  /* 0x000ca00001147983 */ /* 0x000f240000300800 */
[----:B------:R-:W4:Y:S01]  /*24370*/  LDL.LU R21, [R1+0xc74] ;  /* 0x000c740001157983 */ /* 0x000f220000300800 */
[----:B------:R-:W4:Y:S01]  /*24380*/  LDL.LU R22, [R1+0xc98] ;  /* 0x000c980001167983 */ /* 0x000f220000300800 */
[----:B------:R-:W4:Y:S03]  /*24390*/  LDL.LU R23, [R1+0xc6c] ;  /* 0x000c6c0001177983 */ /* 0x000f260000300800 */
[----:B0-----:R-:W4:Y:S01]  /*243a0*/  LDL.LU R29, [R1+0xc90] ;  /* 0x000c9000011d7983 */ /* 0x001f220000300800 */
[----:B--2---:R-:W-:-:S02]  /*243b0*/  IADD3.X R28, R28, UR5, RZ, P1, !PT ;  /* 0x000000051c1c7c10 */ /* 0x004fc40008ffe4ff */
[----:B------:R-:W-:Y:S02]  /*243c0*/  IADD3 R0, P1, R0, UR8, RZ ;  /* 0x0000000800007c10 */ /* 0x000fe4000ff3e0ff */
[----:B---3--:R-:W-:Y:S01]  /*243d0*/  IADD3.X R7, R7, UR5, RZ, P2, !PT ;  /* 0x0000000507077c10 */ /* 0x008fe200097fe4ff */
[----:B------:R0:W-:Y:S01]  /*243e0*/  STL [R1+0xd00], R28 ;  /* 0x000d001c01007387 */ /* 0x0001e20000100800 */
[----:B------:R-:W-:Y:S02]  /*243f0*/  IADD3 R6, P2, R6, UR8, RZ ;  /* 0x0000000806067c10 */ /* 0x000fe4000ff5e0ff */
[----:B------:R-:W-:Y:S01]  /*24400*/  IADD3.X R24, R24, UR5, RZ, P3, !PT ;  /* 0x0000000518187c10 */ /* 0x000fe20009ffe4ff */
[----:B------:R-:W-:Y:S01]  /*24410*/  IADD3 R25, P3, R25, UR8, RZ ;  /* 0x0000000819197c10 */ /* 0x000fe2000ff7e0ff */
[----:B------:R-:W-:Y:S01]  /*24420*/  IADD3.X R26, R26, UR5, RZ, P4, !PT ;  /* 0x000000051a1a7c10 */ /* 0x000fe2000a7fe4ff */
[----:B0-----:R-:W2:Y:S01]  /*24430*/  LDL.LU R28, [R1+0xc64] ;  /* 0x000c6400011c7983 */ /* 0x001ea20000300800 */
[----:B------:R-:W-:Y:S02]  /*24440*/  STL [R1+0xcd4], R0 ;  /* 0x000cd40001007387 */ /* 0x000fe40000100800 */
        /* <DEDUP_REMOVED lines=19> */
[----:B------:R-:W-:-:S02]  /*24580*/  IADD3.X R13, R13, UR5, RZ, P3, !PT ;  /* 0x000000050d0d7c10 */ /* 0x000fc40009ffe4ff */
[----:B------:R-:W-:Y:S01]  /*24590*/  IADD3.X R15, R15, UR5, RZ, P4, !PT ;  /* 0x000000050f0f7c10 */ /* 0x000fe2000a7fe4ff */
[----:B------:R-:W-:Y:S01]  /*245a0*/  STL [R1+0xcd0], R9 ;  /* 0x000cd00901007387 */ /* 0x000fe20000100800 */
[----:B------:R-:W-:Y:S01]  /*245b0*/  IADD3 R2, P4, R2, UR8, RZ ;  /* 0x0000000802027c10 */ /* 0x000fe2000ff9e0ff */
[----:B------:R-:W-:Y:S01]  /*245c0*/  STL [R1+0xca4], R10 ;  /* 0x000ca40a01007387 */ /* 0x000fe20000100800 */
[----:B------:R-:W-:Y:S01]  /*245d0*/  IADD3 R14, P3, R14, UR8, RZ ;  /* 0x000000080e0e7c10 */ /* 0x000fe2000ff7e0ff */
[----:B------:R-:W-:Y:S02]  /*245e0*/  STL [R1+0xcc8], R11 ;  /* 0x000cc80b01007387 */ /* 0x000fe40000100800 */
[----:B------:R-:W-:Y:S01]  /*245f0*/  STL [R1+0xc9c], R12 ;  /* 0x000c9c0c01007387 */ /* 0x000fe20000100800 */
[----:B------:R-:W-:Y:S01]  /*24600*/  STL [R1+0xcc0], R13 ;  /* 0x000cc00d01007387 */ /* 0x000fe20000100800 */
[----:B------:R0:W-:Y:S01]  /*24610*/  STL [R1+0xc8c], R2 ;  /* 0x000c8c0201007387 */ /* 0x0001e20000100800 */
[----:B------:R-:W-:Y:S01]  /*24620*/  IADD3.X R16, R16, UR5, RZ, P5, !PT ;  /* 0x0000000510107c10 */ /* 0x000fe2000affe4ff */
[----:B------:R-:W-:Y:S01]  /*24630*/  STL [R1+0xc94], R14 ;  /* 0x000c940e01007387 */ /* 0x000fe20000100800 */
[----:B------:R-:W-:-:S02]  /*24640*/  IADD3 R17, P5, R17, UR8, RZ ;  /* 0x0000000811117c10 */ /* 0x000fc4000ffbe0ff */
[----:B------:R-:W-:Y:S01]  /*24650*/  IADD3.X R18, R18, UR5, RZ, P6, !PT ;  /* 0x0000000512127c10 */ /* 0x000fe2000b7fe4ff */
[----:B----4-:R-:W-:Y:S01]  /*24660*/  IADD3 R19, P6, R19, UR8, RZ ;  /* 0x0000000813137c10 */ /* 0x010fe2000ffde0ff */
[----:B------:R-:W-:Y:S01]  /*24670*/  IADD3.X R20, R20, UR5, RZ, P1, !PT ;  /* 0x0000000514147c10 */ /* 0x000fe20008ffe4ff */
[----:B------:R-:W-:Y:S01]  /*24680*/  IADD3 R21, P1, R21, UR8, RZ ;  /* 0x0000000815157c10 */ /* 0x000fe2000ff3e0ff */
[----:B0-----:R-:W3:Y:S01]  /*24690*/  LDL.LU R2, [R1+0xc88] ;  /* 0x000c880001027983 */ /* 0x001ee20000300800 */
[----:B------:R-:W-:Y:S02]  /*246a0*/  STL [R1+0xcb8], R15 ;  /* 0x000cb80f01007387 */ /* 0x000fe40000100800 */
[----:B------:R-:W-:Y:S02]  /*246b0*/  STL [R1+0xcb0], R16 ;  /* 0x000cb01001007387 */ /* 0x000fe40000100800 */
[----:B------:R-:W-:Y:S01]  /*246c0*/  STL [R1+0xc84], R17 ;  /* 0x000c841101007387 */ /* 0x000fe20000100800 */
[----:B------:R-:W-:Y:S01]  /*246d0*/  IADD3.X R29, R29, UR5, RZ, P3, !PT ;  /* 0x000000051d1d7c10 */ /* 0x000fe20009ffe4ff */
[----:B------:R-:W-:Y:S01]  /*246e0*/  STL [R1+0xca8], R18 ;  /* 0x000ca81201007387 */ /* 0x000fe20000100800 */
[----:B------:R-:W-:Y:S01]  /*246f0*/  IADD3.X R22, R22, UR5, RZ, P2, !PT ;  /* 0x0000000516167c10 */ /* 0x000fe200097fe4ff */
[----:B------:R-:W-:Y:S02]  /*24700*/  STL [R1+0xc7c], R19 ;  /* 0x000c7c1301007387 */ /* 0x000fe40000100800 */
[----:B------:R-:W-:Y:S01]  /*24710*/  STL [R1+0xca0], R20 ;  /* 0x000ca01401007387 */ /* 0x000fe20000100800 */
[----:B------:R-:W-:Y:S01]  /*24720*/  STL [R1+0xc74], R21 ;  /* 0x000c741501007387 */ /* 0x000fe20000100800 */
[----:B------:R0:W-:Y:S02]  /*24730*/  STL [R1+0xc90], R29 ;  /* 0x000c901d01007387 */ /* 0x0001e40000100800 */
[----:B------:R1:W-:Y:S01]  /*24740*/  STL [R1+0xc98], R22 ;  /* 0x000c981601007387 */ /* 0x0003e20000100800 */
[----:B0-----:R-:W2:Y:S01]  /*24750*/  LDL.LU R29, [R1+0xc5c] ;  /* 0x000c5c00011d7983 */ /* 0x001ea20000300800 */
[----:B------:R-:W-:-:S05]  /*24760*/  IADD3 R23, P2, R23, UR8, RZ ;  /* 0x0000000817177c10 */ /* 0x000fca000ff5e0ff */
[----:B------:R0:W-:Y:S01]  /*24770*/  STL [R1+0xc6c], R23 ;  /* 0x000c6c1701007387 */ /* 0x0001e20000100800 */
[----:B------:R-:W2:Y:S02]  /*24780*/  LDL.LU R0, [R1+0xc80] ;  /* 0x000c800001007983 */ /* 0x000ea40000300800 */
[----:B------:R-:W2:Y:S02]  /*24790*/  LDL.LU R7, [R1+0xc54] ;  /* 0x000c540001077983 */ /* 0x000ea40000300800 */
[----:B------:R-:W2:Y:S02]  /*247a0*/  LDL.LU R6, [R1+0xc78] ;  /* 0x000c780001067983 */ /* 0x000ea40000300800 */
[----:B--2---:R-:W-:-:S05]  /*247b0*/  IADD3 R28, P3, R28, UR8, RZ ;  /* 0x000000081c1c7c10 */ /* 0x004fca000ff7e0ff */
[----:B------:R2:W-:Y:S01]  /*247c0*/  STL [R1+0xc64], R28 ;  /* 0x000c641c01007387 */ /* 0x0005e20000100800 */
        /* <DEDUP_REMOVED lines=15> */
[----:B-1----:R-:W4:Y:S01]  /*248c0*/  LDL.LU R22, [R1+0xc38] ;  /* 0x000c380001167983 */ /* 0x002f220000300800 */
[----:B------:R-:W4:Y:S02]  /*248d0*/  LDL.LU R16, [R1+0xc0c] ;  /* 0x000c0c0001107983 */ /* 0x000f240000300800 */
[----:B------:R-:W4:Y:S02]  /*248e0*/  LDL.LU R17, [R1+0xc30] ;  /* 0x000c300001117983 */ /* 0x000f240000300800 */
[----:B------:R-:W4:Y:S01]  /*248f0*/  LDL.LU R18, [R1+0xc04] ;  /* 0x000c040001127983 */ /* 0x000f220000300800 */
[----:B---3--:R-:W-:-:S05]  /*24900*/  IADD3.X R2, R2, UR5, RZ, P4, !PT ;  /* 0x0000000502027c10 */ /* 0x008fca000a7fe4ff */
[----:B------:R1:W-:Y:S01]  /*24910*/  STL [R1+0xc88], R2 ;  /* 0x000c880201007387 */ /* 0x0003e20000100800 */
[----:B------:R-:W3:Y:S02]  /*24920*/  LDL.LU R19, [R1+0xc28] ;  /* 0x000c280001137983 */ /* 0x000ee40000300800 */
[----:B------:R-:W3:Y:S02]  /*24930*/  LDL.LU R20, [R1+0xbfc] ;  /* 0x000bfc0001147983 */ /* 0x000ee40000300800 */
[----:B------:R-:W3:Y:S01]  /*24940*/  LDL.LU R21, [R1+0xc20] ;  /* 0x000c200001157983 */ /* 0x000ee20000300800 */
[----:B0-----:R-:W3:Y:S01]  /*24950*/  LDL.LU R23, [R1+0xbf4] ;  /* 0x000bf40001177983 */ /* 0x001ee20000300800 */
[----:B--2---:R-:W2:Y:S03]  /*24960*/  LDL.LU R28, [R1+0xc18] ;  /* 0x000c1800011c7983 */ /* 0x004ea60000300800 */
[----:B-1----:R-:W2:Y:S01]  /*24970*/  LDL.LU R2, [R1+0xbec] ;  /* 0x000bec0001027983 */ /* 0x002ea20000300800 */
[----:B------:R-:W-:-:S05]  /*24980*/  IADD3 R29, P4, R29, UR8, RZ ;  /* 0x000000081d1d7c10 */ /* 0x000fca000ff9e0ff */
[----:B------:R0:W-:Y:S04]  /*24990*/  STL [R1+0xc5c], R29 ;  /* 0x000c5c1d01007387 */ /* 0x0001e80000100800 */
[----:B0-----:R-:W2:Y:S01]  /*249a0*/  LDL.LU R29, [R1+0xc10] ;  /* 0x000c1000011d7983 */ /* 0x001ea20000300800 */
[----:B------:R-:W-:Y:S01]  /*249b0*/  IADD3.X R0, R0, UR5, RZ, P5, !PT ;  /* 0x0000000500007c10 */ /* 0x000fe2000affe4ff */
[----:B------:R-:W-:Y:S01]  /*249c0*/  IADD3 R7, P5, R7, UR8, RZ ;  /* 0x0000000807077c10 */ /* 0x000fe2000ffbe0ff */
[----:B------:R-:W-:-:S03]  /*249d0*/  IADD3.X R6, R6, UR5, RZ, P6, !PT ;  /* 0x0000000506067c10 */ /* 0x000fc6000b7fe4ff */
[----:B------:R-:W-:Y:S01]  /*249e0*/  STL [R1+0xc80], R0 ;  /* 0x000c800001007387 */ /* 0x000fe20000100800 */
[----:B------:R-:W-:Y:S02]  /*249f0*/  STL [R1+0xc54], R7 ;  /* 0x000c540701007387 */ /* 0x000fe40000100800 */
[----:B------:R-:W-:Y:S01]  /*24a00*/  STL [R1+0xc78], R6 ;  /* 0x000c780601007387 */ /* 0x000fe20000100800 */
[----:B----4-:R-:W-:Y:S02]  /*24a10*/  IADD3 R24, P6, R24, UR8, RZ ;  /* 0x0000000818187c10 */ /* 0x010fe4000ffde0ff */
[----:B------:R-:W-:Y:S01]  /*24a20*/  IADD3.X R25, R25, UR5, RZ, P1, !PT ;  /* 0x0000000519197c10 */ /* 0x000fe20008ffe4ff */
[----:B------:R-:W-:Y:S01]  /*24a30*/  IADD3 R26, P1, R26, UR8, RZ ;  /* 0x000000081a1a7c10 */ /* 0x000fe2000ff3e0ff */
[----:B------:R-:W-:Y:S01]  /*24a40*/  IADD3.X R27, R27, UR5, RZ, P2, !PT ;  /* 0x000000051b1b7c10 */ /* 0x000fe200097fe4ff */
        /* <DEDUP_REMOVED lines=22> */
[----:B------:R-:W-:Y:S01]  /*24bb0*/  IADD3 R15, P1, R15, UR8, RZ ;  /* 0x000000080f0f7c10 */ /* 0x000fe2000ff3e0ff */
[----:B------:R-:W-:Y:S02]  /*24bc0*/  STL [R1+0xc48], R12 ;  /* 0x000c480c01007387 */ /* 0x000fe40000100800 */
[----:B------:R-:W-:Y:S01]  /*24bd0*/  STL [R1+0xc1c], R13 ;  /* 0x000c1c0d01007387 */ /* 0x000fe20000100800 */
[----:B------:R-:W-:Y:S01]  /*24be0*/  IADD3 R16, P2, R16, UR8, RZ ;  /* 0x0000000810107c10 */ /* 0x000fe2000ff5e0ff */
[----:B------:R0:W-:Y:S01]  /*24bf0*/  STL [R1+0xc38], R22 ;  /* 0x000c381601007387 */ /* 0x0001e20000100800 */
[----:B------:R-:W-:Y:S01]  /*24c00*/  IADD3.X R17, R17, UR5, RZ, P3, !PT ;  /* 0x0000000511117c10 */ /* 0x000fe20009ffe4ff */
[----:B------:R-:W-:Y:S01]  /*24c10*/  STL [R1+0xc40], R14 ;  /* 0x000c400e01007387 */ /* 0x000fe20000100800 */
[----:B------:R-:W-:Y:S01]  /*24c20*/  IADD3 R18, P3, R18, UR8, RZ ;  /* 0x0000000812127c10 */ /* 0x000fe2000ff7e0ff */
[----:B0-----:R-:W4:Y:S01]  /*24c30*/  LDL.LU R22, [R1+0xbe4] ;  /* 0x000be40001167983 */ /* 0x001f220000300800 */
[----:B---3--:R-:W-:Y:S01]  /*24c40*/  IADD3.X R19, R19, UR5, RZ, P4, !PT ;  /* 0x0000000513137c10 */ /* 0x008fe2000a7fe4ff */
[----:B------:R-:W-:Y:S01]  /*24c50*/  STL [R1+0xc14], R15 ;  /* 0x000c140f01007387 */ /* 0x000fe20000100800 */
[----:B------:R-:W-:Y:S01]  /*24c60*/  IADD3 R20, P4, R20, UR8, RZ ;  /* 0x0000000814147c10 */ /* 0x000fe2000ff9e0ff */
[----:B------:R-:W-:Y:S01]  /*24c70*/  STL [R1+0xc0c], R16 ;  /* 0x000c0c1001007387 */ /* 0x000fe20000100800 */
[----:B------:R-:W-:Y:S01]  /*24c80*/  IADD3.X R21, R21, UR5, RZ, P5, !PT ;  /* 0x0000000515157c10 */ /* 0x000fe2000affe4ff */
[----:B------:R-:W-:Y:S01]  /*24c90*/  STL [R1+0xc30], R17 ;  /* 0x000c301101007387 */ /* 0x000fe20000100800 */
[----:B------:R-:W-:Y:S01]  /*24ca0*/  IADD3 R23, P5, R23, UR8, RZ ;  /* 0x0000000817177c10 */ /* 0x000fe2000ffbe0ff */
[----:B------:R-:W-:Y:S01]  /*24cb0*/  STL [R1+0xc04], R18 ;  /* 0x000c041201007387 */ /* 0x000fe20000100800 */
[----:B------:R-:W-:Y:S01]  /*24cc0*/  STL [R1+0xc28], R19 ;  /* 0x000c281301007387 */ /* 0x000fe20000100800 */
[----:B--2---:R-:W-:Y:S01]  /*24cd0*/  IADD3.X R28, R28, UR5, RZ, P6, !PT ;  /* 0x000000051c1c7c10 */ /* 0x004fe2000b7fe4ff */
[----:B------:R-:W-:Y:S01]  /*24ce0*/  STL [R1+0xbfc], R20 ;  /* 0x000bfc1401007387 */ /* 0x000fe20000100800 */
[----:B------:R-:W-:Y:S01]  /*24cf0*/  IADD3 R2, P6, R2, UR8, RZ ;  /* 0x0000000802027c10 */ /* 0x000fe2000ffde0ff */
[----:B------:R-:W-:Y:S01]  /*24d00*/  STL [R1+0xc20], R21 ;  /* 0x000c201501007387 */ /* 0x000fe20000100800 */
[----:B------:R0:W-:Y:S03]  /*24d10*/  STL [R1+0xbf4], R23 ;  /* 0x000bf41701007387 */ /* 0x0001e60000100800 */
[----:B0-----:R-:W2:Y:S01]  /*24d20*/  LDL.LU R23, [R1+0xc08] ;  /* 0x000c080001177983 */ /* 0x001ea20000300800 */
[----:B------:R0:W-:Y:S02]  /*24d30*/  STL [R1+0xc18], R28 ;  /* 0x000c181c01007387 */ /* 0x0001e40000100800 */
[----:B------:R-:W3:Y:S02]  /*24d40*/  LDL.LU R0, [R1+0xbdc] ;  /* 0x000bdc0001007983 */ /* 0x000ee40000300800 */
[----:B------:R1:W-:Y:S01]  /*24d50*/  STL [R1+0xbec], R2 ;  /* 0x000bec0201007387 */ /* 0x0003e20000100800 */
[----:B------:R-:W3:Y:S01]  /*24d60*/  LDL.LU R6, [R1+0xc00] ;  /* 0x000c000001067983 */ /* 0x000ee20000300800 */
[----:B------:R-:W-:Y:S01]  /*24d70*/  IADD3.X R29, R29, UR5, RZ, P1, !PT ;  /* 0x000000051d1d7c10 */ /* 0x000fe20008ffe4ff */
[----:B------:R-:W3:Y:S04]  /*24d80*/  LDL.LU R7, [R1+0xbd4] ;  /* 0x000bd40001077983 */ /* 0x000ee80000300800 */
[----:B------:R1:W-:Y:S01]  /*24d90*/  STL [R1+0xc10], R29 ;  /* 0x000c101d01007387 */ /* 0x0003e20000100800 */
[----:B------:R-:W3:Y:S02]  /*24da0*/  LDL.LU R4, [R1+0xbf8] ;  /* 0x000bf80001047983 */ /* 0x000ee40000300800 */
[----:B------:R-:W3:Y:S02]  /*24db0*/  LDL.LU R3, [R1+0xbcc] ;  /* 0x000bcc0001037983 */ /* 0x000ee40000300800 */
[----:B------:R-:W3:Y:S01]  /*24dc0*/  LDL.LU R8, [R1+0xbf0] ;  /* 0x000bf00001087983 */ /* 0x000ee20000300800 */
[----:B------:R-:W3:Y:S01]  /*24dd0*/  LDL.LU R5, [R1+0xbc4] ;  /* 0x000bc40001057983 */ /* 0x000ee20000300800 */
[----:B0-----:R-:W3:Y:S02]  /*24de0*/  LDL.LU R28, [R1+0xbe8] ;  /* 0x000be800011c7983 */ /* 0x001ee40000300800 */
[----:B-1----:R-:W3:Y:S01]  /*24df0*/  LDL.LU R2, [R1+0xbbc] ;  /* 0x000bbc0001027983 */ /* 0x002ee20000300800 */
        /* <DEDUP_REMOVED lines=22> */
[----:B---3--:R-:W-:Y:S02]  /*24f60*/  IADD3 R0, P2, R0, UR8, RZ ;  /* 0x0000000800007c10 */ /* 0x008fe4000ff5e0ff */
[----:B------:R-:W-:Y:S01]  /*24f70*/  IADD3.X R6, R6, UR5, RZ, P3, !PT ;  /* 0x0000000506067c10 */ /* 0x000fe20009ffe4ff */
[----:B------:R0:W-:Y:S01]  /*24f80*/  STL [R1+0xc08], R23 ;  /* 0x000c081701007387 */ /* 0x0001e20000100800 */
[----:B------:R-:W-:Y:S02]  /*24f90*/  IADD3 R7, P3, R7, UR8, RZ ;  /* 0x0000000807077c10 */ /* 0x000fe4000ff7e0ff */
[----:B------:R-:W-:Y:S01]  /*24fa0*/  IADD3.X R4, R4, UR5, RZ, P4, !PT ;  /* 0x0000000504047c10 */ /* 0x000fe2000a7fe4ff */
[----:B0-----:R-:W2:Y:S01]  /*24fb0*/  LDL.LU R23, [R1+0xb78] ;  /* 0x000b780001177983 */ /* 0x001ea20000300800 */
[----:B------:R0:W-:Y:S01]  /*24fc0*/  STL [R1+0xbdc], R0 ;  /* 0x000bdc0001007387 */ /* 0x0001e20000100800 */
[----:B------:R-:W-:Y:S02]  /*24fd0*/  IADD3 R3, P4, R3, UR8, RZ ;  /* 0x0000000803037c10 */ /* 0x000fe4000ff9e0ff */
[----:B------:R-:W-:Y:S01]  /*24fe0*/  IADD3.X R8, R8, UR5, RZ, P5, !PT ;  /* 0x0000000508087c10 */ /* 0x000fe2000affe4ff */
[----:B------:R-:W-:Y:S01]  /*24ff0*/  IADD3 R5, P5, R5, UR8, RZ ;  /* 0x0000000805057c10 */ /* 0x000fe2000ffbe0ff */
[----:B0-----:R0:W5:Y:S01]  /*25000*/  LDL.LU R0, [R1+0xdb8] ;  /* 0x000db80001007983 */ /* 0x0011620000300800 */
[----:B------:R1:W-:Y:S01]  /*25010*/  STL [R1+0xc00], R6 ;  /* 0x000c000601007387 */ /* 0x0003e20000100800 */
[----:B------:R-:W-:Y:S01]  /*25020*/  IADD3.X R28, R28, UR5, RZ, P6, !PT ;  /* 0x000000051c1c7c10 */ /* 0x000fe2000b7fe4ff */
[----:B------:R-:W-:Y:S01]  /*25030*/  IADD3 R2, P6, R2, UR8, RZ ;  /* 0x0000000802027c10 */ /* 0x000fe2000ffde0ff */
[----:B-1----:R0:W5:Y:S01]  /*25040*/  LDL.LU R6, [R1+0xdb4] ;  /* 0x000db40001067983 */ /* 0x0021620000300800 */
[----:B------:R1:W-:Y:S01]  /*25050*/  STL [R1+0xbd4], R7 ;  /* 0x000bd40701007387 */ /* 0x0003e20000100800 */
[----:B------:R-:W-:-:S02]  /*25060*/  IADD3.X R29, R29, UR5, RZ, P1, !PT ;  /* 0x000000051d1d7c10 */ /* 0x000fc40008ffe4ff */
[----:B-1----:R0:W5:Y:S01]  /*25070*/  LDL.LU R7, [R1+0xdb0] ;  /* 0x000db00001077983 */ /* 0x0021620000300800 */
[----:B------:R1:W-:Y:S03]  /*25080*/  STL [R1+0xbf8], R4 ;  /* 0x000bf80401007387 */ /* 0x0003e60000100800 */
[----:B-1----:R-:W3:Y:S01]  /*25090*/  LDL.LU R4, [R1+0xdac] ;  /* 0x000dac0001047983 */ /* 0x002ee20000300800 */
[----:B------:R1:W-:Y:S03]  /*250a0*/  STL [R1+0xbcc], R3 ;  /* 0x000bcc0301007387 */ /* 0x0003e60000100800 */
[----:B-1----:R-:W2:Y:S01]  /*250b0*/  LDL.LU R3, [R1+0xda8] ;  /* 0x000da80001037983 */ /* 0x002ea20000300800 */
[----:B------:R1:W-:Y:S03]  /*250c0*/  STL [R1+0xbf0], R8 ;  /* 0x000bf00801007387 */ /* 0x0003e60000100800 */
[----:B-1----:R-:W2:Y:S01]  /*250d0*/  LDL.LU R8, [R1+0xda4] ;  /* 0x000da40001087983 */ /* 0x002ea20000300800 */
[----:B------:R1:W-:Y:S03]  /*250e0*/  STL [R1+0xbc4], R5 ;  /* 0x000bc40501007387 */ /* 0x0003e60000100800 */
[----:B-1----:R-:W2:Y:S01]  /*250f0*/  LDL.LU R5, [R1+0xda0] ;  /* 0x000da00001057983 */ /* 0x002ea20000300800 */
[----:B------:R1:W-:Y:S03]  /*25100*/  STL [R1+0xbe8], R28 ;  /* 0x000be81c01007387 */ /* 0x0003e60000100800 */
[----:B-1----:R0:W5:Y:S01]  /*25110*/  LDL.LU R28, [R1+0xd9c] ;  /* 0x000d9c00011c7983 */ /* 0x0021620000300800 */
[----:B------:R1:W-:Y:S03]  /*25120*/  STL [R1+0xbbc], R2 ;  /* 0x000bbc0201007387 */ /* 0x0003e60000100800 */
[----:B-1----:R0:W5:Y:S01]  /*25130*/  LDL.LU R2, [R1+0xd98] ;  /* 0x000d980001027983 */ /* 0x0021620000300800 */
[----:B------:R1:W-:Y:S03]  /*25140*/  STL [R1+0xbe0], R29 ;  /* 0x000be01d01007387 */ /* 0x0003e60000100800 */
[----:B-1----:R-:W2:Y:S01]  /*25150*/  LDL.LU R29, [R1+0xd94] ;  /* 0x000d9400011d7983 */ /* 0x002ea20000300800 */
[----:B------:R-:W-:-:S02]  /*25160*/  IADD3 R24, P1, R24, UR8, RZ ;  /* 0x0000000818187c10 */ /* 0x000fc4000ff3e0ff */
        /* <DEDUP_REMOVED lines=9> */
[----:B------:R-:W-:Y:S01]  /*25200*/  STL [R1+0xbd0], R27 ;  /* 0x000bd01b01007387 */ /* 0x000fe20000100800 */
[----:B------:R-:W-:Y:S01]  /*25210*/  IADD3.X R12, R12, UR5, RZ, P5, !PT ;  /* 0x000000050c0c7c10 */ /* 0x000fe2000affe4ff */
[----:B------:R-:W-:Y:S01]  /*25220*/  STL [R1+0xba4], R9 ;  /* 0x000ba40901007387 */ /* 0x000fe20000100800 */
[----:B------:R-:W-:Y:S01]  /*25230*/  STL [R1+0xbc8], R10 ;  /* 0x000bc80a01007387 */ /* 0x000fe20000100800 */
[----:B------:R-:W-:Y:S01]  /*25240*/  STL [R1+0xb9c], R11 ;  /* 0x000b9c0b01007387 */ /* 0x000fe20000100800 */
[----:B--2---:R-:W-:-:S05]  /*25250*/  IADD3.X R29, R29, UR5, RZ, P6, !PT ;  /* 0x000000051d1d7c10 */ /* 0x004fca000b7fe4ff */
[----:B------:R1:W-:Y:S01]  /*25260*/  STL [R1+0xbb8], R29 ;  /* 0x000bb81d01007387 */ /* 0x0003e20000100800 */
[----:B------:R-:W-:Y:S03]  /*25270*/  STL [R1+0xbc0], R12 ;  /* 0x000bc00c01007387 */ /* 0x000fe60000100800 */
[----:B-1----:R-:W2:Y:S01]  /*25280*/  LDL.LU R29, [R1+0xd90] ;  /* 0x000d9000011d7983 */ /* 0x002ea20000300800 */
[----:B------:R-:W-:Y:S02]  /*25290*/  IADD3 R13, P5, R13, UR8, RZ ;  /* 0x000000080d0d7c10 */ /* 0x000fe4000ffbe0ff */
[----:B------:R-:W-:Y:S02]  /*252a0*/  IADD3 R14, P6, R14, UR8, RZ ;  /* 0x000000080e0e7c10 */ /* 0x000fe4000ffde0ff */
[----:B------:R-:W-:Y:S01]  /*252b0*/  IADD3.X R15, R15, UR5, RZ, P1, !PT ;  /* 0x000000050f0f7c10 */ /* 0x000fe20008ffe4ff */
[----:B------:R-:W-:Y:S01]  /*252c0*/  IADD3 R16, P1, R16, UR8, RZ ;  /* 0x0000000810107c10 */ /* 0x000fe2000ff3e0ff */
[----:B----4-:R-:W-:Y:S01]  /*252d0*/  IADD3.X R17, R17, UR5, RZ, P2, !PT ;  /* 0x0000000511117c10 */ /* 0x010fe200097fe4ff */
[----:B------:R-:W-:Y:S01]  /*252e0*/  STL [R1+0xb94], R13 ;  /* 0x000b940d01007387 */ /* 0x000fe20000100800 */
[----:B------:R-:W-:Y:S01]  /*252f0*/  IADD3 R18, P2, R18, UR8, RZ ;  /* 0x0000000812127c10 */ /* 0x000fe2000ff5e0ff */
[----:B------:R-:W-:Y:S01]  /*25300*/  STL [R1+0xb8c], R14 ;  /* 0x000b8c0e01007387 */ /* 0x000fe20000100800 */
[----:B------:R-:W-:Y:S01]  /*25310*/  IADD3.X R19, R19, UR5, RZ, P3, !PT ;  /* 0x0000000513137c10 */ /* 0x000fe20009ffe4ff */
[----:B------:R-:W-:Y:S01]  /*25320*/  STL [R1+0xbb0], R15 ;  /* 0x000bb00f01007387 */ /* 0x000fe20000100800 */
[----:B------:R-:W-:Y:S01]  /*25330*/  IADD3.X R20, R20, UR5, RZ, P4, !PT ;  /* 0x0000000514147c10 */ /* 0x000fe2000a7fe4ff */
[----:B------:R-:W-:Y:S02]  /*25340*/  STL [R1+0xb84], R16 ;  /* 0x000b841001007387 */ /* 0x000fe40000100800 */
[----:B------:R-:W-:Y:S01]  /*25350*/  STL [R1+0xba8], R17 ;  /* 0x000ba81101007387 */ /* 0x000fe20000100800 */
[----:B------:R-:W-:Y:S01]  /*25360*/  STL [R1+0xb7c], R18 ;  /* 0x000b7c1201007387 */ /* 0x000fe20000100800 */
[----:B------:R-:W-:Y:S02]  /*25370*/  STL [R1+0xba0], R19 ;  /* 0x000ba01301007387 */ /* 0x000fe40000100800 */
[----:B------:R-:W-:Y:S01]  /*25380*/  STL [R1+0xb98], R20 ;  /* 0x000b981401007387 */ /* 0x000fe20000100800 */
[----:B------:R-:W-:Y:S01]  /*25390*/  IADD3.X R21, R21, UR5, RZ, P5, !PT ;  /* 0x0000000515157c10 */ /* 0x000fe2000affe4ff */
[----:B------:R-:W-:Y:S01]  /*253a0*/  IMAD.MOV.U32 R10, RZ, RZ, R5 ;  /* 0x000000ffff0a7224 */ /* 0x000fe200078e0005 */
[----:B------:R-:W-:Y:S01]  /*253b0*/  IADD3.X R22, R22, UR5, RZ, P6, !PT ;  /* 0x0000000516167c10 */ /* 0x000fe2000b7fe4ff */
[----:B---3--:R-:W-:-:S02]  /*253c0*/  IMAD.MOV.U32 R5, RZ, RZ, R4 ;  /* 0x000000ffff057224 */ /* 0x008fc400078e0004 */
[----:B------:R-:W-:Y:S01]  /*253d0*/  IMAD.MOV.U32 R4, RZ, RZ, R8 ;  /* 0x000000ffff047224 */ /* 0x000fe200078e0008 */
[----:B------:R-:W-:Y:S01]  /*253e0*/  IADD3.X R23, R23, UR5, RZ, P2, !PT ;  /* 0x0000000517177c10 */ /* 0x000fe200097fe4ff */
[----:B------:R-:W-:Y:S01]  /*253f0*/  IMAD.MOV.U32 R11, RZ, RZ, R3 ;  /* 0x000000ffff0b7224 */ /* 0x000fe200078e0003 */
[----:B--2---:R-:W-:-:S05]  /*25400*/  IADD3.X R29, R29, UR5, RZ, P1, !PT ;  /* 0x000000051d1d7c10 */ /* 0x004fca0008ffe4ff */
[----:B------:R1:W-:Y:S01]  /*25410*/  STL [R1+0xb80], R29 ;  /* 0x000b801d01007387 */ /* 0x0003e20000100800 */
[----:B------:R0:W-:Y:S02]  /*25420*/  STL [R1+0xb90], R21 ;  /* 0x000b901501007387 */ /* 0x0001e40000100800 */
[----:B------:R0:W-:Y:S02]  /*25430*/  STL [R1+0xb88], R22 ;  /* 0x000b881601007387 */ /* 0x0001e40000100800 */
[----:B------:R0:W-:Y:S01]  /*25440*/  STL.64 [R1+0x740], R4 ;  /* 0x0007400401007387 */ /* 0x0001e20000100a00 */
[----:B-1----:R-:W1:Y:S04]  /*25450*/  S2R R29, SR_TID.X ;  /* 0x00000000001d7919 */ /* 0x002e680000002100 */
[----:B------:R0:W-:Y:S01]  /*25460*/  STL [R1+0xb78], R23 ;  /* 0x000b781701007387 */ /* 0x0001e20000100800 */
[----:B------:R0:W-:Y:S01]  /*25470*/  STL.64 [R1+0x748], R10 ;  /* 0x0007480a01007387 */ /* 0x0001e20000100a00 */
[----:B-1----:R-:W-:-:S05]  /*25480*/  LOP3.LUT R29, R29, 0x7f, RZ, 0xc0, !PT ;  /* 0x0000007f1d1d7812 */ /* 0x002fca00078ec0ff */
[----:B------:R-:W-:Y:S01]  /*25490*/  IMAD.SHL.U32 R29, R29, 0x2, RZ ;  /* 0x000000021d1d7824 */ /* 0x000fe200078e00ff */
[----:B0-----:R-:W-:Y:S01]  /*254a0*/  @!P0 CALL.REL.NOINC `(.L_x_2) ;  /* 0x0000001000008944 */ /* 0x001fe20003c00000 */
[----:B------:R-:W-:Y:S05]  /*254b0*/  BRA `(.L_x_3) ;  /* 0xfffe4bb000007947 */ /* 0x000fea000383ffff */
.L_x_2:
[----:B-----5:R-:W2:Y:S04]  /*254c0*/  LDL.LU R2, [R1+0x168] ;  /* 0x0001680001027983 */ /* 0x020ea80000300800 */
[----:B--2---:R0:W-:Y:S04]  /*254d0*/  STL [R1+0xf38], R2 ;  /* 0x000f380201007387 */ /* 0x0041e80000100800 */
[----:B0-----:R-:W2:Y:S04]  /*254e0*/  LDL.LU R2, [R1+0x498] ;  /* 0x0004980001027983 */ /* 0x001ea80000300800 */
        /* <DEDUP_REMOVED lines=31> */
[----:B------:R-:W2:Y:S01]  /*256e0*/  LDL.LU R28, [R1+0x17c] ;  /* 0x00017c00011c7983 */ /* 0x000ea20000300800 */
[----:B0-----:R-:W-:-:S03]  /*256f0*/  IMAD.MOV.U32 R2, RZ, RZ, R7 ;  /* 0x000000ffff027224 */ /* 0x001fc600078e0007 */
        /* <DEDUP_REMOVED lines=35> */
[----:B------:R-:W2:Y:S04]  /*25930*/  LDL.LU R29, [R1+0x178] ;  /* 0x00017800011d7983 */ /* 0x000ea80000300800 */
[----:B------:R-:W3:Y:S04]  /*25940*/  LDL.LU R0, [R1+0x18c] ;  /* 0x00018c0001007983 */ /* 0x000ee80000300800 */
[----:B------:R-:W3:Y:S04]  /*25950*/  LDL.LU R8, [R1+0x188] ;  /* 0x0001880001087983 */ /* 0x000ee80000300800 */
[----:B------:R-:W4:Y:S04]  /*25960*/  LDL.LU R4, [R1+0x494] ;  /* 0x0004940001047983 */ /* 0x000f280000300800 */
[----:B------:R-:W4:Y:S04]  /*25970*/  LDL.LU R5, [R1+0x490] ;  /* 0x0004900001057983 */ /* 0x000f280000300800 */
[----:B------:R-:W2:Y:S01]  /*25980*/  LDL.LU R3, [R1+0x164] ;  /* 0x0001640001037983 */ /* 0x000ea20000300800 */
[----:B0-----:R-:W-:-:S03]  /*25990*/  IMAD.MOV.U32 R28, RZ, RZ, R6 ;  /* 0x000000ffff1c7224 */ /* 0x001fc600078e0006 */
[----:B------:R-:W2:Y:S04]  /*259a0*/  LDL.LU R24, [R1+0x160] ;  /* 0x0001600001187983 */ /* 0x000ea80000300800 */
        /* <DEDUP_REMOVED lines=12> */
[----:B------:R-:W2:Y:S01]  /*25a70*/  LDL.LU R16, [R1+0x384] ;  /* 0x0003840001107983 */ /* 0x000ea20000300800 */
[----:B------:R-:W-:-:S03]  /*25a80*/  F2FP.BF16.PACK_AB R2, R28, R2 ;  /* 0x000000021c02723e */ /* 0x000fc600000010ff */
        /* <DEDUP_REMOVED lines=8> */
[----:B------:R0:W-:Y:S04]  /*25b10*/  STL [R1+0x26c], R2 ;  /* 0x00026c0201007387 */ /* 0x0001e80000100800 */
[----:B0-----:R-:W2:Y:S02]  /*25b20*/  LDL.LU R2, [R1+0xfb8] ;  /* 0x000fb80001027983 */ /* 0x001ea40000300800 */
[----:B--2---:R-:W-:-:S02]  /*25b30*/  F2FP.BF16.PACK_AB R2, R28, R2 ;  /* 0x000000021c02723e */ /* 0x004fc400000010ff */
        /* <DEDUP_REMOVED lines=64> */
[----:B------:R-:W2:Y:S01]  /*25f40*/  LDL.LU R28, [R1+0xf34] ;  /* 0x000f3400011c7983 */ /* 0x000ea20000300800 */
[----:B---3--:R-:W-:-:S03]  /*25f50*/  F2FP.BF16.PACK_AB R0, R0, R8 ;  /* 0x000000080000723e */ /* 0x008fc600000010ff */
[----:B------:R4:W-:Y:S01]  /*25f60*/  STL [R1+0x1b8], R2 ;  /* 0x0001b80201007387 */ /* 0x0009e20000100800 */
[----:B------:R-:W-:Y:S02]  /*25f70*/  F2FP.BF16.PACK_AB R3, R3, R24 ;  /* 0x000000180303723e */ /* 0x000fe400000010ff */
[----:B----4-:R-:W-:Y:S02]  /*25f80*/  F2FP.BF16.PACK_AB R2, R4, R5 ;  /* 0x000000050402723e */ /* 0x010fe400000010ff */
[----:B--2---:R-:W-:-:S05]  /*25f90*/  F2FP.BF16.PACK_AB R28, R28, R29 ;  /* 0x0000001d1c1c723e */ /* 0x004fca00000010ff */
[----:B------:R-:W-:Y:S04]  /*25fa0*/  STL [R1+0x1b4], R28 ;  /* 0x0001b41c01007387 */ /* 0x000fe80000100800 */
[----:B------:R0:W-:Y:S04]  /*25fb0*/  STL [R1+0x1b0], R0 ;  /* 0x0001b00001007387 */ /* 0x0001e80000100800 */
[----:B------:R1:W-:Y:S01]  /*25fc0*/  STL [R1+0x16c], R2 ;  /* 0x00016c0201007387 */ /* 0x0003e20000100800 */
[----:B0-----:R-:W-:-:S03]  /*25fd0*/  F2FP.BF16.PACK_AB R0, R25, R26 ;  /* 0x0000001a1900723e */ /* 0x001fc600000010ff */
[----:B------:R0:W-:Y:S01]  /*25fe0*/  STL [R1+0x168], R3 ;  /* 0x0001680301007387 */ /* 0x0001e20000100800 */
[----:B-1----:R-:W-:-:S03]  /*25ff0*/  F2FP.BF16.PACK_AB R2, R27, R6 ;  /* 0x000000061b02723e */ /* 0x002fc600000010ff */
[----:B------:R1:W-:Y:S04]  /*26000*/  STL [R1+0x164], R0 ;  /* 0x0001640001007387 */ /* 0x0003e80000100800 */
[----:B------:R2:W-:Y:S01]  /*26010*/  STL [R1+0x160], R2 ;  /* 0x0001600201007387 */ /* 0x0005e20000100800 */
[----:B0-----:R-:W-:Y:S02]  /*26020*/  F2FP.BF16.PACK_AB R3, R7, R9 ;  /* 0x000000090703723e */ /* 0x001fe400000010ff */
[----:B-1----:R-:W-:-:S03]  /*26030*/  F2FP.BF16.PACK_AB R0, R10, R11 ;  /* 0x0000000b0a00723e */ /* 0x002fc600000010ff */
[----:B------:R0:W-:Y:S01]  /*26040*/  STL [R1+0x14c], R3 ;  /* 0x00014c0301007387 */ /* 0x0001e20000100800 */
[----:B--2---:R-:W-:-:S03]  /*26050*/  F2FP.BF16.PACK_AB R2, R12, R13 ;  /* 0x0000000d0c02723e */ /* 0x004fc600000010ff */
[----:B------:R1:W-:Y:S04]  /*26060*/  STL [R1+0x148], R0 ;  /* 0x0001480001007387 */ /* 0x0003e80000100800 */
[----:B------:R2:W-:Y:S01]  /*26070*/  STL [R1+0x144], R2 ;  /* 0x0001440201007387 */ /* 0x0005e20000100800 */
[----:B0-----:R-:W-:Y:S02]  /*26080*/  F2FP.BF16.PACK_AB R3, R14, R15 ;  /* 0x0000000f0e03723e */ /* 0x001fe400000010ff */
[----:B-1----:R-:W-:-:S03]  /*26090*/  F2FP.BF16.PACK_AB R0, R16, R17 ;  /* 0x000000111000723e */ /* 0x002fc600000010ff */
[----:B------:R-:W-:Y:S01]  /*260a0*/  STL [R1+0x140], R3 ;  /* 0x0001400301007387 */ /* 0x000fe20000100800 */
[----:B--2---:R-:W-:-:S03]  /*260b0*/  F2FP.BF16.PACK_AB R2, R18, R19 ;  /* 0x000000131202723e */ /* 0x004fc600000010ff */
[----:B------:R-:W-:Y:S04]  /*260c0*/  STL [R1+0x13c], R0 ;  /* 0x00013c0001007387 */ /* 0x000fe80000100800 */
[----:B------:R0:W-:Y:S04]  /*260d0*/  STL [R1+0x138], R2 ;  /* 0x0001380201007387 */ /* 0x0001e80000100800 */
[----:B0-----:R-:W2:Y:S01]  /*260e0*/  LDL.LU R2, [R1+0x1e8] ;  /* 0x0001e80001027983 */ /* 0x001ea20000300800 */
[----:B------:R-:W-:Y:S02]  /*260f0*/  F2FP.BF16.PACK_AB R3, R20, R21 ;  /* 0x000000151403723e */ /* 0x000fe400000010ff */
[----:B------:R-:W-:-:S03]  /*26100*/  F2FP.BF16.PACK_AB R0, R22, R23 ;  /* 0x000000171600723e */ /* 0x000fc600000010ff */
[----:B------:R-:W-:Y:S04]  /*26110*/  STL [R1+0x134], R3 ;  /* 0x0001340301007387 */ /* 0x000fe80000100800 */
[----:B--2---:R0:W-:Y:S04]  /*26120*/  STL [R1+0xeac], R2 ;  /* 0x000eac0201007387 */ /* 0x0041e80000100800 */
[----:B------:R-:W-:Y:S04]  /*26130*/  STL [R1+0x130], R0 ;  /* 0x0001300001007387 */ /* 0x000fe80000100800 */
        /* <DEDUP_REMOVED lines=33> */
[----:B------:R-:W3:Y:S04]  /*26350*/  LDL.LU R28, [R1+0x2dc] ;  /* 0x0002dc00011c7983 */ /* 0x000ee80000300800 */
[----:B---3--:R0:W-:Y:S04]  /*26360*/  STL [R1+0xea8], R28 ;  /* 0x000ea81c01007387 */ /* 0x0081e80000100800 */
[----:B0-----:R-:W3:Y:S04]  /*26370*/  LDL.LU R28, [R1+0x1ec] ;  /* 0x0001ec00011c7983 */ /* 0x001ee80000300800 */
        /* <DEDUP_REMOVED lines=33> */
[----:B0-----:R-:W2:Y:S04]  /*26590*/  LDL.LU R28, [R1+0x1ac] ;  /* 0x0001ac00011c7983 */ /* 0x001ea80000300800 */
[----:B------:R-:W3:Y:S04]  /*265a0*/  LDL.LU R29, [R1+0x2d8] ;  /* 0x0002d800011d7983 */ /* 0x000ee80000300800 */
[----:B------:R-:W4:Y:S04]  /*265b0*/  LDL.LU R0, [R1+0x2ec] ;  /* 0x0002ec0001007983 */ /* 0x000f280000300800 */
[----:B------:R-:W4:Y:S04]  /*265c0*/  LDL.LU R8, [R1+0x2e8] ;  /* 0x0002e80001087983 */ /* 0x000f280000300800 */
        /* <DEDUP_REMOVED lines=24> */
[----:B--2---:R-:W-:-:S03]  /*26750*/  F2FP.BF16.PACK_AB R2, R28, R2 ;  /* 0x000000021c02723e */ /* 0x004fc600000010ff */
        /* <DEDUP_REMOVED lines=69> */
[----:B----4-:R-:W-:-:S03]  /*26bb0*/  F2FP.BF16.PACK_AB R0, R0, R8 ;  /* 0x000000080000723e */ /* 0x010fc600000010ff */
[----:B------:R0:W-:Y:S01]  /*26bc0*/  STL [R1+0xe8], R2 ;  /* 0x0000e80201007387 */ /* 0x0001e20000100800 */
[----:B---3--:R-:W-:Y:S02]  /*26bd0*/  F2FP.BF16.PACK_AB R3, R3, R24 ;  /* 0x000000180303723e */ /* 0x008fe400000010ff */
[----:B0-----:R-:W-:Y:S02]  /*26be0*/  F2FP.BF16.PACK_AB R2, R4, R5 ;  /* 0x000000050402723e */ /* 0x001fe400000010ff */
        /* <DEDUP_REMOVED lines=197> */
[----:B--2---:R-:W-:-:S05]  /*27840*/  F2FP.BF16.PACK_AB R2, R28, R29 ;  /* 0x0000001d1c02723e */ /* 0x004fca00000010ff */
[----:B------:R0:W-:Y:S04]  /*27850*/  STL [R1+0x54], R2 ;  /* 0x0000540201007387 */ /* 0x0001e80000100800 */
[----:B------:R1:W-:Y:S01]  /*27860*/  STL [R1+0x50], R0 ;  /* 0x0000500001007387 */ /* 0x0003e20000100800 */
[----:B0-----:R-:W-:Y:S02]  /*27870*/  F2FP.BF16.PACK_AB R2, R3, R24 ;  /* 0x000000180302723e */ /* 0x001fe400000010ff */
[----:B------:R-:W-:Y:S02]  /*27880*/  F2FP.BF16.PACK_AB R3, R27, R6 ;  /* 0x000000061b03723e */ /* 0x000fe400000010ff */
[----:B-1----:R-:W-:Y:S01]  /*27890*/  F2FP.BF16.PACK_AB R0, R25, R26 ;  /* 0x0000001a1900723e */ /* 0x002fe200000010ff */
[----:B------:R-:W-:Y:S04]  /*278a0*/  STL [R1+0x4c], R4 ;  /* 0x00004c0401007387 */ /* 0x000fe80000100800 */
[----:B------:R0:W-:Y:S04]  /*278b0*/  STL [R1+0x48], R2 ;  /* 0x0000480201007387 */ /* 0x0001e80000100800 */
[----:B------:R1:W-:Y:S04]  /*278c0*/  STL [R1+0x44], R0 ;  /* 0x0000440001007387 */ /* 0x0003e80000100800 */
[----:B------:R2:W-:Y:S01]  /*278d0*/  STL [R1+0x40], R3 ;  /* 0x0000400301007387 */ /* 0x0005e20000100800 */
[----:B0-----:R-:W-:-:S02]  /*278e0*/  F2FP.BF16.PACK_AB R2, R7, R9 ;  /* 0x000000090702723e */ /* 0x001fc400000010ff */
[----:B-1----:R-:W-:-:S03]  /*278f0*/  F2FP.BF16.PACK_AB R0, R10, R11 ;  /* 0x0000000b0a00723e */ /* 0x002fc600000010ff */
[----:B------:R0:W-:Y:S01]  /*27900*/  STL [R1+0x3c], R2 ;  /* 0x00003c0201007387 */ /* 0x0001e20000100800 */
[----:B--2---:R-:W-:-:S03]  /*27910*/  F2FP.BF16.PACK_AB R3, R12, R13 ;  /* 0x0000000d0c03723e */ /* 0x004fc600000010ff */
[----:B------:R1:W-:Y:S04]  /*27920*/  STL [R1+0x38], R0 ;  /* 0x0000380001007387 */ /* 0x0003e80000100800 */
[----:B------:R2:W-:Y:S01]  /*27930*/  STL [R1+0x34], R3 ;  /* 0x0000340301007387 */ /* 0x0005e20000100800 */
[----:B0-----:R-:W-:Y:S02]  /*27940*/  F2FP.BF16.PACK_AB R2, R14, R15 ;  /* 0x0000000f0e02723e */ /* 0x001fe400000010ff */
[----:B-1----:R-:W-:-:S03]  /*27950*/  F2FP.BF16.PACK_AB R0, R16, R17 ;  /* 0x000000111000723e */ /* 0x002fc600000010ff */
[----:B------:R0:W-:Y:S01]  /*27960*/  STL [R1+0x30], R2 ;  /* 0x0000300201007387 */ /* 0x0001e20000100800 */
[----:B--2---:R-:W-:-:S03]  /*27970*/  F2FP.BF16.PACK_AB R3, R18, R19 ;  /* 0x000000131203723e */ /* 0x004fc600000010ff */
[----:B------:R1:W-:Y:S04]  /*27980*/  STL [R1+0x2c], R0 ;  /* 0x00002c0001007387 */ /* 0x0003e80000100800 */
[----:B------:R-:W-:Y:S04]  /*27990*/  STL [R1+0x28], R3 ;  /* 0x0000280301007387 */ /* 0x000fe80000100800 */
[----:B------:R-:W2:Y:S01]  /*279a0*/  LDL.LU R7, [R1+0x578] ;  /* 0x0005780001077983 */ /* 0x000ea20000300800 */
[----:B0-----:R-:W-:Y:S02]  /*279b0*/  F2FP.BF16.PACK_AB R2, R20, R21 ;  /* 0x000000151402723e */ /* 0x001fe400000010ff */
[----:B-1----:R-:W-:-:S03]  /*279c0*/  F2FP.BF16.PACK_AB R0, R22, R23 ;  /* 0x000000171600723e */ /* 0x002fc600000010ff */
        /* <DEDUP_REMOVED lines=38> */
[----:B---3--:R0:W-:Y:S04]  /*27c30*/  STL [R1+0xdd4], R5 ;  /* 0x000dd40501007387 */ /* 0x0081e80000100800 */
[----:B0-----:R-:W3:Y:S04]  /*27c40*/  LDL.LU R5, [R1+0x58c] ;  /* 0x00058c0001057983 */ /* 0x001ee80000300800 */
[----:B------:R-:W4:Y:S04]  /*27c50*/  LDL.LU R4, [R1+0x5c8] ;  /* 0x0005c80001047983 */ /* 0x000f280000300800 */
[----:B----4-:R0:W-:Y:S04]  /*27c60*/  STL [R1+0xdd0], R4 ;  /* 0x000dd00401007387 */ /* 0x0101e80000100800 */
[----:B0-----:R-:W4:Y:S04]  /*27c70*/  LDL.LU R4, [R1+0x59c] ;  /* 0x00059c0001047983 */ /* 0x001f280000300800 */
[----:B------:R-:W2:Y:S04]  /*27c80*/  LDL.LU R11, [R1+0x570] ;  /* 0x00057000010b7983 */ /* 0x000ea80000300800 */
[----:B--2---:R0:W-:Y:S04]  /*27c90*/  STL [R1+0xdcc], R11 ;  /* 0x000dcc0b01007387 */ /* 0x0041e80000100800 */
[----:B0-----:R-:W2:Y:S04]  /*27ca0*/  LDL.LU R11, [R1+0x5cc] ;  /* 0x0005cc00010b7983 */ /* 0x001ea80000300800 */
        /* <DEDUP_REMOVED lines=42> */
[----:B------:R-:W2:Y:S01]  /*27f50*/  LDL.LU R2, [R1+0x33c] ;  /* 0x00033c0001027983 */ /* 0x000ea20000300800 */
[----:B------:R-:W-:-:S03]  /*27f60*/  F2FP.BF16.PACK_AB R7, R6, R7 ;  /* 0x000000070607723e */ /* 0x000fc600000010ff */
[----:B--2---:R0:W-:Y:S04]  /*27f70*/  STL [R1+0xd90], R2 ;  /* 0x000d900201007387 */ /* 0x0041e80000100800 */
[----:B0-----:R-:W2:Y:S04]  /*27f80*/  LDL.LU R2, [R1+0x32c] ;  /* 0x00032c0001027983 */ /* 0x001ea80000300800 */
        /* <DEDUP_REMOVED lines=38> */
[----:B------:R0:W-:Y:S04]  /*281f0*/  STL [R1], R7 ;  /* 0x0000000701007387 */ /* 0x0001e80000100800 */
[----:B0-----:R-:W2:Y:S02]  /*28200*/  LDL.LU R7, [R1+0xddc] ;  /* 0x000ddc0001077983 */ /* 0x001ea40000300800 */
[----:B--2---:R-:W-:-:S02]  /*28210*/  F2FP.BF16.PACK_AB R7, R6, R7 ;  /* 0x000000070607723e */ /* 0x004fc400000010ff */
[----:B------:R-:W3:Y:S02]  /*28220*/  LDL.LU R6, [R1+0xdd8] ;  /* 0x000dd80001067983 */ /* 0x000ee40000300800 */
[----:B---3--:R-:W-:Y:S02]  /*28230*/  F2FP.BF16.PACK_AB R6, R5, R6 ;  /* 0x000000060506723e */ /* 0x008fe400000010ff */
[----:B------:R-:W4:Y:S02]  /*28240*/  LDL.LU R5, [R1+0xdd4] ;  /* 0x000dd40001057983 */ /* 0x000f240000300800 */
[----:B----4-:R-:W-:Y:S02]  /*28250*/  F2FP.BF16.PACK_AB R5, R4, R5 ;  /* 0x000000050405723e */ /* 0x010fe400000010ff */
[----:B------:R-:W2:Y:S02]  /*28260*/  LDL.LU R4, [R1+0xdd0] ;  /* 0x000dd00001047983 */ /* 0x000ea40000300800 */
[----:B--2---:R-:W-:-:S02]  /*28270*/  F2FP.BF16.PACK_AB R4, R11, R4 ;  /* 0x000000040b04723e */ /* 0x004fc400000010ff */
[----:B------:R-:W2:Y:S02]  /*28280*/  LDL.LU R11, [R1+0xdcc] ;  /* 0x000dcc00010b7983 */ /* 0x000ea40000300800 */
[----:B--2---:R-:W-:Y:S02]  /*28290*/  F2FP.BF16.PACK_AB R11, R10, R11 ;  /* 0x0000000b0a0b723e */ /* 0x004fe400000010ff */
[----:B------:R-:W2:Y:S02]  /*282a0*/  LDL.LU R10, [R1+0xdc8] ;  /* 0x000dc800010a7983 */ /* 0x000ea40000300800 */
[----:B--2---:R-:W-:Y:S02]  /*282b0*/  F2FP.BF16.PACK_AB R10, R9, R10 ;  /* 0x0000000a090a723e */ /* 0x004fe400000010ff */
        /* <DEDUP_REMOVED lines=26> */
[----:B------:R-:W2:Y:S01]  /*28460*/  LDL.LU R2, [R1+0xd90] ;  /* 0x000d900001027983 */ /* 0x000ea20000300800 */
[----:B------:R-:W-:Y:S02]  /*28470*/  F2FP.BF16.PACK_AB R27, R28, R27 ;  /* 0x0000001b1c1b723e */ /* 0x000fe400000010ff */
[----:B------:R-:W-:Y:S02]  /*28480*/  F2FP.BF16.PACK_AB R26, R29, R26 ;  /* 0x0000001a1d1a723e */ /* 0x000fe400000010ff */
[----:B------:R-:W-:Y:S02]  /*28490*/  F2FP.BF16.PACK_AB R25, R0, R25 ;  /* 0x000000190019723e */ /* 0x000fe400000010ff */
[----:B------:R-:W-:Y:S02]  /*284a0*/  F2FP.BF16.PACK_AB R24, R3, R24 ;  /* 0x000000180318723e */ /* 0x000fe400000010ff */
[----:B--2---:R-:W-:Y:S02]  /*284b0*/  F2FP.BF16.PACK_AB R20, R2, R20 ;  /* 0x000000140214723e */ /* 0x004fe400000010ff */
.L_x_1:
[----:B------:R-:W2:Y:S04]  /*284c0*/  LDL.LU R28, [R1+0xd8c] ;  /* 0x000d8c00011c7983 */ /* 0x000ea80000300800 */
[----:B------:R1:W-:Y:S04]  /*284d0*/  STL [R1+0xef0], R7 ;  /* 0x000ef00701007387 */ /* 0x0003e80000100800 */
[----:B------:R-:W3:Y:S04]  /*284e0*/  S2R R29, SR_TID.X ;  /* 0x00000000001d7919 */ /* 0x000ee80000002100 */
[----:B-1----:R-:W4:Y:S01]  /*284f0*/  LDL R7, [R1+0x75c] ;  /* 0x00075c0001077983 */ /* 0x002f220000100800 */
[----:B0--3--:R-:W-:-:S05]  /*28500*/  IMAD.SHL.U32 R0, R29, 0x200, RZ ;  /* 0x000002001d007824 */ /* 0x009fca00078e00ff */
[----:B------:R-:W-:Y:S01]  /*28510*/  LOP3.LUT R0, R0, 0x3000, RZ, 0xc0, !PT ;  /* 0x0000300000007812 */ /* 0x000fe200078ec0ff */
[----:B------:R-:W-:Y:S03]  /*28520*/  BAR.SYNC.DEFER_BLOCKING 0x0 ;  /* 0x0000000000007b1d */ /* 0x000fe60000010000 */
[----:B--2---:R-:W-:Y:S01]  /*28530*/  LOP3.LUT R0, R0, 0x60, R28, 0xf8, !PT ;  /* 0x0000006000007812 */ /* 0x004fe200078ef81c */
[----:B------:R-:W-:-:S05]  /*28540*/  IMAD.SHL.U32 R28, R29, 0x4, RZ ;  /* 0x000000041d1c7824 */ /* 0x000fca00078e00ff */
[----:B------:R-:W-:Y:S02]  /*28550*/  LOP3.LUT R0, R0, 0x170, R28, 0x78, !PT ;  /* 0x0000017000007812 */ /* 0x000fe400078e781c */
[C---:B----4-:R-:W-:Y:S02]  /*28560*/  IADD3 R2, R7.reuse, 0x1, RZ ;  /* 0x0000000107027810 */ /* 0x050fe40007ffe0ff */
[----:B------:R-:W-:Y:S02]  /*28570*/  IADD3 R3, R7, 0x2, RZ ;  /* 0x0000000207037810 */ /* 0x000fe40007ffe0ff */
[----:B------:R-:W-:Y:S01]  /*28580*/  ISETP.GE.AND P3, PT, R2, c[0x0][0x17c], PT ;  /* 0x00005f0002007a0c */ /* 0x000fe20003f66270 */
[----:B------:R-:W-:Y:S01]  /*28590*/  IMAD.SHL.U32 R2, R29, 0x40, RZ ;  /* 0x000000401d027824 */ /* 0x000fe200078e00ff */
[----:B------:R-:W-:Y:S01]  /*285a0*/  ISETP.GE.AND P1, PT, R3, c[0x0][0x17c], PT ;  /* 0x00005f0003007a0c */ /* 0x000fe20003f26270 */
[----:B------:R-:W-:Y:S01]  /*285b0*/  IMAD.SHL.U32 R29, R29, 0x800, RZ ;  /* 0x000008001d1d7824 */ /* 0x000fe200078e00ff */
[----:B------:R-:W-:-:S02]  /*285c0*/  IADD3 R3, R7, 0x4, RZ ;  /* 0x0000000407037810 */ /* 0x000fc40007ffe0ff */
[----:B------:R-:W-:Y:S02]  /*285d0*/  LOP3.LUT R28, R2, 0x800, RZ, 0xc0, !PT ;  /* 0x00000800021c7812 */ /* 0x000fe400078ec0ff */
[----:B------:R-:W-:Y:S02]  /*285e0*/  IADD3 R2, R7, 0x3, RZ ;  /* 0x0000000307027810 */ /* 0x000fe40007ffe0ff */
[----:B------:R-:W2:Y:S01]  /*285f0*/  LDL.LU R7, [R1+0xef0] ;  /* 0x000ef00001077983 */ /* 0x000ea20000300800 */
[----:B------:R-:W-:Y:S01]  /*28600*/  IMAD.IADD R0, R28, 0x1, R0 ;  /* 0x000000011c007824 */ /* 0x000fe200078e0200 */
[----:B------:R-:W-:Y:S02]  /*28610*/  LOP3.LUT R29, R29, 0x3000, RZ, 0xc0, !PT ;  /* 0x000030001d1d7812 */ /* 0x000fe400078ec0ff */
[----:B------:R-:W-:Y:S01]  /*28620*/  STL [R1+0xdfc], R27 ;  /* 0x000dfc1b01007387 */ /* 0x000fe20000100800 */
[----:B------:R-:W-:Y:S02]  /*28630*/  ISETP.GE.AND P6, PT, R3, c[0x0][0x17c], PT ;  /* 0x00005f0003007a0c */ /* 0x000fe40003fc6270 */
[----:B------:R-:W-:Y:S01]  /*28640*/  ISETP.GE.AND P0, PT, R2, c[0x0][0x17c], PT ;  /* 0x00005f0002007a0c */ /* 0x000fe20003f06270 */
[----:B------:R-:W-:Y:S04]  /*28650*/  STL [R1+0xeac], R26 ;  /* 0x000eac1a01007387 */ /* 0x000fe80000100800 */
[----:B------:R-:W-:Y:S04]  /*28660*/  STL [R1+0xea8], R25 ;  /* 0x000ea81901007387 */ /* 0x000fe80000100800 */
[----:B------:R0:W-:Y:S04]  /*28670*/  STS.128 [R0+0x80], R20 ;  /* 0x0000801400007388 */ /* 0x0001e80000000c00 */
[----:B------:R1:W-:Y:S04]  /*28680*/  STS.128 [R0+0x200], R16 ;  /* 0x0002001000007388 */ /* 0x0003e80000000c00 */
[----:B------:R3:W-:Y:S04]  /*28690*/  STS.128 [R0], R24 ;  /* 0x0000001800007388 */ /* 0x0007e80000000c00 */
[----:B------:R-:W4:Y:S04]  /*286a0*/  S2R R28, SR_TID.X ;  /* 0x00000000001c7919 */ /* 0x000f280000002100 */
[----:B0-----:R-:W5:Y:S04]  /*286b0*/  LDL.LU R20, [R1+0xa0] ;  /* 0x0000a00001147983 */ /* 0x001f680000300800 */
[----:B------:R-:W5:Y:S04]  /*286c0*/  LDL.LU R21, [R1+0xa4] ;  /* 0x0000a40001157983 */ /* 0x000f680000300800 */
[----:B------:R-:W2:Y:S04]  /*286d0*/  LDL.LU R22, [R1+0xa8] ;  /* 0x0000a80001167983 */ /* 0x000ea80000300800 */
[----:B------:R-:W2:Y:S04]  /*286e0*/  LDL.LU R23, [R1+0xac] ;  /* 0x0000ac0001177983 */ /* 0x000ea80000300800 */
[----:B------:R-:W-:Y:S04]  /*286f0*/  STS.128 [R0+0x280], R12 ;  /* 0x0002800c00007388 */ /* 0x000fe80000000c00 */
[----:B------:R-:W-:Y:S01]  /*28700*/  STS.128 [R0+0x400], R8 ;  /* 0x0004000800007388 */ /* 0x000fe20000000c00 */
[----:B----4-:R-:W-:-:S05]  /*28710*/  LOP3.LUT R28, R28, 0x7f, RZ, 0xc0, !PT ;  /* 0x0000007f1c1c7812 */ /* 0x010fca00078ec0ff */
[----:B------:R-:W-:Y:S01]  /*28720*/  IMAD R29, R28, 0x10, R29 ;  /* 0x000000101c1d7824 */ /* 0x000fe200078e021d */
[----:B--2---:R-:W-:Y:S04]  /*28730*/  STL.64 [R1+0xeb8], R22 ;  /* 0x000eb81601007387 */ /* 0x004fe80000100a00 */
[----:B-----5:R-:W-:Y:S04]  /*28740*/  STL.64 [R1+0xeb0], R20 ;  /* 0x000eb01401007387 */ /* 0x020fe80000100a00 */
[----:B-1----:R-:W2:Y:S04]  /*28750*/  LDL.LU R16, [R1+0x90] ;  /* 0x0000900001107983 */ /* 0x002ea80000300800 */
[----:B------:R-:W2:Y:S04]  /*28760*/  LDL.LU R17, [R1+0x94] ;  /* 0x0000940001117983 */ /* 0x000ea80000300800 */
[----:B------:R-:W4:Y:S04]  /*28770*/  LDL.LU R18, [R1+0x98] ;  /* 0x0000980001127983 */ /* 0x000f280000300800 */
[----:B------:R-:W4:Y:S04]  /*28780*/  LDL.LU R19, [R1+0x9c] ;  /* 0x00009c0001137983 */ /* 0x000f280000300800 */
[----:B----4-:R-:W-:Y:S04]  /*28790*/  STL.64 [R1+0xec8], R18 ;  /* 0x000ec81201007387 */ /* 0x010fe80000100a00 */
[----:B--2---:R-:W-:Y:S04]  /*287a0*/  STL.64 [R1+0xec0], R16 ;  /* 0x000ec01001007387 */ /* 0x004fe80000100a00 */
[----:B---3--:R-:W2:Y:S04]  /*287b0*/  LDL.LU R24, [R1+0x40] ;  /* 0x0000400001187983 */ /* 0x008ea80000300800 */
[----:B------:R-:W2:Y:S04]  /*287c0*/  LDL.LU R25, [R1+0x44] ;  /* 0x0000440001197983 */ /* 0x000ea80000300800 */
[----:B------:R-:W3:Y:S04]  /*287d0*/  LDL.LU R26, [R1+0x48] ;  /* 0x00004800011a7983 */ /* 0x000ee80000300800 */
[----:B------:R-:W3:Y:S04]  /*287e0*/  LDL.LU R27, [R1+0x4c] ;  /* 0x00004c00011b7983 */ /* 0x000ee80000300800 */
[----:B---3--:R-:W-:Y:S04]  /*287f0*/  STL.64 [R1+0xed8], R26 ;  /* 0x000ed81a01007387 */ /* 0x008fe80000100a00 */
[----:B--2---:R0:W-:Y:S04]  /*28800*/  STL.64 [R1+0xed0], R24 ;  /* 0x000ed01801007387 */ /* 0x0041e80000100a00 */
[----:B0-----:R-:W2:Y:S04]  /*28810*/  LDL.LU R24, [R1+0x10] ;  /* 0x0000100001187983 */ /* 0x001ea80000300800 */
[----:B------:R-:W2:Y:S04]  /*28820*/  LDL.LU R25, [R1+0x14] ;  /* 0x0000140001197983 */ /* 0x000ea80000300800 */
[----:B------:R-:W3:Y:S04]  /*28830*/  LDL.LU R26, [R1+0x18] ;  /* 0x00001800011a7983 */ /* 0x000ee80000300800 */
[----:B------:R-:W3:Y:S04]  /*28840*/  LDL.LU R27, [R1+0x1c] ;  /* 0x00001c00011b7983 */ /* 0x000ee80000300800 */
[----:B---3--:R-:W-:Y:S04]  /*28850*/  STL.64 [R1+0xee8], R26 ;  /* 0x000ee81a01007387 */ /* 0x008fe80000100a00 */
[----:B--2---:R0:W-:Y:S04]  /*28860*/  STL.64 [R1+0xee0], R24 ;  /* 0x000ee01801007387 */ /* 0x0041e80000100a00 */
[----:B0-----:R-:W2:Y:S04]  /*28870*/  LDL.LU R24, [R1] ;  /* 0x0000000001187983 */ /* 0x001ea80000300800 */
[----:B------:R-:W2:Y:S04]  /*28880*/  LDL.LU R25, [R1+0x4] ;  /* 0x0000040001197983 */ /* 0x000ea80000300800 */
[----:B------:R-:W2:Y:S04]  /*28890*/  LDL.LU R26, [R1+0x8] ;  /* 0x00000800011a7983 */ /* 0x000ea80000300800 */
[----:B------:R-:W2:Y:S04]  /*288a0*/  LDL.LU R27, [R1+0xc] ;  /* 0x00000c00011b7983 */ /* 0x000ea80000300800 */
[----:B------:R-:W3:Y:S04]  /*288b0*/  LDL.LU R20, [R1+0x30] ;  /* 0x0000300001147983 */ /* 0x000ee80000300800 */
[----:B------:R-:W3:Y:S04]  /*288c0*/  LDL.LU R21, [R1+0x34] ;  /* 0x0000340001157983 */ /* 0x000ee80000300800 */
[----:B------:R-:W3:Y:S04]  /*288d0*/  LDL.LU R22, [R1+0x38] ;  /* 0x0000380001167983 */ /* 0x000ee80000300800 */
[----:B------:R-:W3:Y:S04]  /*288e0*/  LDL.LU R23, [R1+0x3c] ;  /* 0x00003c0001177983 */ /* 0x000ee80000300800 */
[----:B------:R-:W4:Y:S04]  /*288f0*/  LDL.LU R16, [R1+0x20] ;  /* 0x0000200001107983 */ /* 0x000f280000300800 */
[----:B------:R-:W4:Y:S04]  /*28900*/  LDL.LU R17, [R1+0x24] ;  /* 0x0000240001117983 */ /* 0x000f280000300800 */
[----:B------:R-:W4:Y:S04]  /*28910*/  LDL.LU R18, [R1+0x28] ;  /* 0x0000280001127983 */ /* 0x000f280000300800 */
[----:B------:R-:W4:Y:S04]  /*28920*/  LDL.LU R19, [R1+0x2c] ;  /* 0x00002c0001137983 */ /* 0x000f280000300800 */
[----:B------:R-:W5:Y:S04]  /*28930*/  LDL.LU R12, [R1+0x80] ;  /* 0x00008000010c7983 */ /* 0x000f680000300800 */
[----:B------:R-:W5:Y:S04]  /*28940*/  LDL.LU R13, [R1+0x84] ;  /* 0x00008400010d7983 */ /* 0x000f680000300800 */
[----:B------:R-:W5:Y:S04]  /*28950*/  LDL.LU R14, [R1+0x88] ;  /* 0x00008800010e7983 */ /* 0x000f680000300800 */
[----:B------:R-:W5:Y:S04]  /*28960*/  LDL.LU R15, [R1+0x8c] ;  /* 0x00008c00010f7983 */ /* 0x000f680000300800 */
[----:B------:R-:W3:Y:S04]  /*28970*/  LDL.LU R8, [R1+0x60] ;  /* 0x0000600001087983 */ /* 0x000ee80000300800 */
[----:B------:R-:W3:Y:S04]  /*28980*/  LDL.LU R9, [R1+0x64] ;  /* 0x0000640001097983 */ /* 0x000ee80000300800 */
[----:B------:R-:W3:Y:S04]  /*28990*/  LDL.LU R10, [R1+0x68] ;  /* 0x00006800010a7983 */ /* 0x000ee80000300800 */
[----:B------:R-:W3:Y:S04]  /*289a0*/  LDL.LU R11, [R1+0x6c] ;  /* 0x00006c00010b7983 */ /* 0x000ee80000300800 */
[----:B------:R0:W-:Y:S04]  /*289b0*/  STS.128 [R0+0x480], R4 ;  /* 0x0004800400007388 */ /* 0x0001e80000000c00 */
[----:B0-----:R-:W3:Y:S04]  /*289c0*/  LDL.LU R4, [R1+0x50] ;  /* 0x0000500001047983 */ /* 0x001ee80000300800 */
[----:B------:R-:W3:Y:S04]  /*289d0*/  LDL.LU R5, [R1+0x54] ;  /* 0x0000540001057983 */ /* 0x000ee80000300800 */
[----:B------:R-:W3:Y:S04]  /*289e0*/  LDL.LU R6, [R1+0x58] ;  /* 0x0000580001067983 */ /* 0x000ee80000300800 */
[----:B------:R-:W3:Y:S04]  /*289f0*/  LDL.LU R7, [R1+0x5c] ;  /* 0x00005c0001077983 */ /* 0x000ee80000300800 */
[----:B--2---:R0:W-:Y:S04]  /*28a00*/  STS.128 [R0+0x600], R24 ;  /* 0x0006001800007388 */ /* 0x0041e80000000c00 */
[----:B0-----:R-:W2:Y:S04]  /*28a10*/  LDL.LU.64 R26, [R1+0xee8] ;  /* 0x000ee800011a7983 */ /* 0x001ea80000300a00 */
[----:B------:R-:W2:Y:S01]  /*28a20*/  LDL.LU.64 R24, [R1+0xee0] ;  /* 0x000ee00001187983 */ /* 0x000ea20000300a00 */
[----:B------:R-:W-:-:S02]  /*28a30*/  LOP3.LUT R28, R29, 0x20, RZ, 0x3c, !PT ;  /* 0x000000201d1c7812 */ /* 0x000fc400078e3cff */
[C---:B------:R-:W-:Y:S02]  /*28a40*/  LOP3.LUT R3, R29.reuse, 0x40, RZ, 0x3c, !PT ;  /* 0x000000401d037812 */ /* 0x040fe400078e3cff */
[----:B------:R-:W-:Y:S01]  /*28a50*/  LOP3.LUT R2, R29, 0x60, RZ, 0x3c, !PT ;  /* 0x000000601d027812 */ /* 0x000fe200078e3cff */
[----:B--2---:R-:W-:Y:S04]  /*28a60*/  STS.128 [R0+0x680], R24 ;  /* 0x0006801800007388 */ /* 0x004fe80000000c00 */
[----:B------:R-:W-:Y:S06]  /*28a70*/  BAR.SYNC.DEFER_BLOCKING 0x0 ;  /* 0x0000000000007b1d */ /* 0x000fec0000010000 */
[----:B------:R-:W0:Y:S04]  /*28a80*/  LDS.128 R24, [R29] ;  /* 0x000000001d187984 */ /* 0x000e280000000c00 */
[----:B0-----:R-:W-:Y:S04]  /*28a90*/  STL.64 [R1+0x150], R24 ;  /* 0x0001501801007387 */ /* 0x001fe80000100a00 */
[----:B------:R-:W-:Y:S04]  /*28aa0*/  STL.64 [R1+0x158], R26 ;  /* 0x0001581a01007387 */ /* 0x000fe80000100a00 */
[----:B------:R-:W0:Y:S04]  /*28ab0*/  LDS.128 R24, [R29+0x800] ;  /* 0x000800001d187984 */ /* 0x000e280000000c00 */
[----:B0-----:R-:W-:Y:S04]  /*28ac0*/  STL.64 [R1+0x1d0], R24 ;  /* 0x0001d01801007387 */ /* 0x001fe80000100a00 */
[----:B------:R-:W-:Y:S04]  /*28ad0*/  STL.64 [R1+0x1d8], R26 ;  /* 0x0001d81a01007387 */ /* 0x000fe80000100a00 */
        /* <DEDUP_REMOVED lines=16> */
[----:B------:R-:W-:Y:S06]  /*28be0*/  BAR.SYNC.DEFER_BLOCKING 0x0 ;  /* 0x0000000000007b1d */ /* 0x000fec0000010000 */
[----:B----4-:R-:W-:Y:S04]  /*28bf0*/  STS.128 [R0], R16 ;  /* 0x0000001000007388 */ /* 0x010fe80000000c00 */
[----:B---3--:R-:W-:Y:S04]  /*28c00*/  STS.128 [R0+0x80], R20 ;  /* 0x0000801400007388 */ /* 0x008fe80000000c00 */
[----:B0-----:R-:W-:Y:S04]  /*28c10*/  STL.64 [R1+0x1e0], R24 ;  /* 0x0001e01801007387 */ /* 0x001fe80000100a00 */
[----:B------:R0:W-:Y:S04]  /*28c20*/  STL.64 [R1+0x1e8], R26 ;  /* 0x0001e81a01007387 */ /* 0x0001e80000100a00 */
[----:B0-----:R-:W2:Y:S04]  /*28c30*/  LDL.LU.64 R26, [R1+0xed8] ;  /* 0x000ed800011a7983 */ /* 0x001ea80000300a00 */
[----:B------:R-:W2:Y:S04]  /*28c40*/  LDL.LU.64 R24, [R1+0xed0] ;  /* 0x000ed00001187983 */ /* 0x000ea80000300a00 */
[----:B------:R-:W3:Y:S04]  /*28c50*/  LDL.LU.64 R18, [R1+0xec8] ;  /* 0x000ec80001127983 */ /* 0x000ee80000300a00 */
[----:B------:R-:W3:Y:S04]  /*28c60*/  LDL.LU.64 R16, [R1+0xec0] ;  /* 0x000ec00001107983 */ /* 0x000ee80000300a00 */
[----:B------:R-:W4:Y:S04]  /*28c70*/  LDL.LU.64 R22, [R1+0xeb8] ;  /* 0x000eb80001167983 */ /* 0x000f280000300a00 */
[----:B------:R-:W4:Y:S04]  /*28c80*/  LDL.LU.64 R20, [R1+0xeb0] ;  /* 0x000eb00001147983 */ /* 0x000f280000300a00 */
[----:B------:R-:W-:Y:S04]  /*28c90*/  STS.128 [R0+0x280], R4 ;  /* 0x0002800400007388 */ /* 0x000fe80000000c00 */
[----:B------:R-:W-:Y:S04]  /*28ca0*/  STS.128 [R0+0x400], R8 ;  /* 0x0004000800007388 */ /* 0x000fe80000000c00 */
[----:B-----5:R-:W-:Y:S04]  /*28cb0*/  STS.128 [R0+0x480], R12 ;  /* 0x0004800c00007388 */ /* 0x020fe80000000c00 */
[----:B--2---:R0:W-:Y:S04]  /*28cc0*/  STS.128 [R0+0x200], R24 ;  /* 0x0002001800007388 */ /* 0x0041e80000000c00 */
[----:B0-----:R-:W2:Y:S04]  /*28cd0*/  LDL.LU R26, [R1+0xeac] ;  /* 0x000eac00011a7983 */ /* 0x001ea80000300800 */
[----:B------:R-:W5:Y:S04]  /*28ce0*/  LDL.LU R25, [R1+0xea8] ;  /* 0x000ea80001197983 */ /* 0x000f680000300800 */
[----:B----4-:R0:W-:Y:S04]  /*28cf0*/  STS.128 [R0+0x680], R20 ;  /* 0x0006801400007388 */ /* 0x0101e80000000c00 */
[----:B0-----:R-:W4:Y:S04]  /*28d00*/  LDL.LU R20, [R1+0x100] ;  /* 0x0001000001147983 */ /* 0x001f280000300800 */
[----:B------:R-:W4:Y:S04]  /*28d10*/  LDL.LU R21, [R1+0x104] ;  /* 0x0001040001157983 */ /* 0x000f280000300800 */
[----:B------:R-:W2:Y:S04]  /*28d20*/  LDL.LU R22, [R1+0x108] ;  /* 0x0001080001167983 */ /* 0x000ea80000300800 */
[----:B------:R-:W2:Y:S04]  /*28d30*/  LDL.LU R23, [R1+0x10c] ;  /* 0x00010c0001177983 */ /* 0x000ea80000300800 */
[----:B---3--:R-:W-:Y:S04]  /*28d40*/  STS.128 [R0+0x600], R16 ;  /* 0x0006001000007388 */ /* 0x008fe80000000c00 */
[----:B------:R-:W-:Y:S06]  /*28d50*/  BAR.SYNC.DEFER_BLOCKING 0x0 ;  /* 0x0000000000007b1d */ /* 0x000fec0000010000 */
[----:B------:R-:W0:Y:S04]  /*28d60*/  LDS.128 R4, [R29] ;  /* 0x000000001d047984 */ /* 0x000e280000000c00 */
[----:B------:R-:W-:Y:S04]  /*28d70*/  LDS.128 R8, [R29+0x800] ;  /* 0x000800001d087984 */ /* 0x000fe80000000c00 */
[----:B------:R-:W-:Y:S04]  /*28d80*/  LDS.128 R12, [R3+0x800] ;  /* 0x00080000030c7984 */ /* 0x000fe80000000c00 */
[----:B------:R-:W-:Y:S01]  /*28d90*/  LDS.128 R16, [R2] ;  /* 0x0000000002107984 */ /* 0x000fe20000000c00 */
[----:B0-----:R-:W-:-:S03]  /*28da0*/  IMAD.MOV.U32 R24, RZ, RZ, R4 ;  /* 0x000000ffff187224 */ /* 0x001fc600078e0004 */
[----:B--2---:R-:W-:Y:S04]  /*28db0*/  STL.64 [R1+0xe90], R22 ;  /* 0x000e901601007387 */ /* 0x004fe80000100a00 */
[----:B----4-:R-:W-:Y:S04]  /*28dc0*/  STL.64 [R1+0xe88], R20 ;  /* 0x000e881401007387 */ /* 0x010fe80000100a00 */
[----:B------:R-:W-:Y:S04]  /*28dd0*/  STL [R1+0x24], R5 ;  /* 0x0000240501007387 */ /* 0x000fe80000100800 */
[----:B------:R-:W-:Y:S04]  /*28de0*/  STL.64 [R1+0x28], R6 ;  /* 0x0000280601007387 */ /* 0x000fe80000100a00 */
[----:B------:R-:W0:Y:S02]  /*28df0*/  LDS.128 R4, [R28] ;  /* 0x000000001c047984 */ /* 0x000e240000000c00 */
[----:B0-----:R-:W-:-:S02]  /*28e00*/  IMAD.MOV.U32 R27, RZ, RZ, R4 ;  /* 0x000000ffff1b7224 */ /* 0x001fc400078e0004 */
[----:B------:R-:W-:Y:S04]  /*28e10*/  STL [R1+0x4], R5 ;  /* 0x0000040501007387 */ /* 0x000fe80000100800 */
[----:B------:R-:W-:Y:S04]  /*28e20*/  STL.64 [R1+0x10], R8 ;  /* 0x0000100801007387 */ /* 0x000fe80000100a00 */
[----:B------:R-:W-:Y:S04]  /*28e30*/  STL.64 [R1+0x18], R10 ;  /* 0x0000180a01007387 */ /* 0x000fe80000100a00 */
[----:B------:R-:W-:Y:S04]  /*28e40*/  STL.64 [R1+0x8], R6 ;  /* 0x0000080601007387 */ /* 0x000fe80000100a00 */
[----:B------:R-:W-:Y:S04]  /*28e50*/  STL.64 [R1+0xe10], R26 ;  /* 0x000e101a01007387 */ /* 0x000fe80000100a00 */
[----:B-----5:R0:W-:Y:S04]  /*28e60*/  STL.64 [R1+0xe08], R24 ;  /* 0x000e081801007387 */ /* 0x0201e80000100a00 */
[----:B------:R-:W1:Y:S04]  /*28e70*/  LDS.128 R4, [R28+0x800] ;  /* 0x000800001c047984 */ /* 0x000e680000000c00 */
[----:B------:R-:W2:Y:S04]  /*28e80*/  LDS.128 R8, [R3] ;  /* 0x0000000003087984 */ /* 0x000ea80000000c00 */
[----:B0-----:R-:W3:Y:S04]  /*28e90*/  LDL.LU R24, [R1+0xf0] ;  /* 0x0000f00001187983 */ /* 0x001ee80000300800 */
[----:B------:R-:W3:Y:S04]  /*28ea0*/  LDL.LU R25, [R1+0xf4] ;  /* 0x0000f40001197983 */ /* 0x000ee80000300800 */
[----:B------:R-:W4:Y:S04]  /*28eb0*/  LDL.LU R26, [R1+0xf8] ;  /* 0x0000f800011a7983 */ /* 0x000f280000300800 */
[----:B------:R-:W4:Y:S04]  /*28ec0*/  LDL.LU R27, [R1+0xfc] ;  /* 0x0000fc00011b7983 */ /* 0x000f280000300800 */
[----:B----4-:R-:W-:Y:S04]  /*28ed0*/  STL.64 [R1+0xea0], R26 ;  /* 0x000ea01a01007387 */ /* 0x010fe80000100a00 */
[----:B---3--:R-:W-:Y:S04]  /*28ee0*/  STL.64 [R1+0xe98], R24 ;  /* 0x000e981801007387 */ /* 0x008fe80000100a00 */
[----:B------:R-:W3:Y:S04]  /*28ef0*/  LDL.LU R20, [R1+0xb0] ;  /* 0x0000b00001147983 */ /* 0x000ee80000300800 */
[----:B------:R-:W3:Y:S04]  /*28f00*/  LDL.LU R21, [R1+0xb4] ;  /* 0x0000b40001157983 */ /* 0x000ee80000300800 */
[----:B------:R-:W3:Y:S04]  /*28f10*/  LDL.LU R22, [R1+0xb8] ;  /* 0x0000b80001167983 */ /* 0x000ee80000300800 */
[----:B------:R-:W3:Y:S04]  /*28f20*/  LDL.LU R23, [R1+0xbc] ;  /* 0x0000bc0001177983 */ /* 0x000ee80000300800 */
[----:B------:R-:W0:Y:S04]  /*28f30*/  LDS.128 R24, [R2+0x800] ;  /* 0x0008000002187984 */ /* 0x000e280000000c00 */
[----:B-1----:R-:W-:Y:S04]  /*28f40*/  STL [R1+0xdf8], R4 ;  /* 0x000df80401007387 */ /* 0x002fe80000100800 */
[----:B------:R-:W-:Y:S04]  /*28f50*/  STL [R1+0xe00], R4 ;  /* 0x000e000401007387 */ /* 0x000fe80000100800 */
[----:B------:R1:W-:Y:S04]  /*28f60*/  STL [R1+0xdf4], R5 ;  /* 0x000df40501007387 */ /* 0x0003e80000100800 */
[----:B------:R-:W-:Y:S06]  /*28f70*/  BAR.SYNC.DEFER_BLOCKING 0x0 ;  /* 0x0000000000007b1d */ /* 0x000fec0000010000 */
[----:B-1----:R-:W4:Y:S04]  /*28f80*/  LDL R5, [R1+0x75c] ;  /* 0x00075c0001057983 */ /* 0x002f280000100800 */
[----:B------:R-:W-:Y:S04]  /*28f90*/  STL [R1+0xdf0], R6 ;  /* 0x000df00601007387 */ /* 0x000fe80000100800 */
[----:B------:R-:W-:Y:S04]  /*28fa0*/  STL [R1+0xdec], R7 ;  /* 0x000dec0701007387 */ /* 0x000fe80000100800 */
[----:B--2---:R-:W-:Y:S04]  /*28fb0*/  STL.64 [R1+0xe20], R10 ;  /* 0x000e200a01007387 */ /* 0x004fe80000100a00 */
[----:B------:R1:W-:Y:S04]  /*28fc0*/  STL.64 [R1+0xe18], R8 ;  /* 0x000e180801007387 */ /* 0x0003e80000100a00 */
[----:B-1----:R-:W2:Y:S04]  /*28fd0*/  LDL.LU R8, [R1+0xe0] ;  /* 0x0000e00001087983 */ /* 0x002ea80000300800 */
[----:B------:R-:W2:Y:S04]  /*28fe0*/  LDL.LU R9, [R1+0xe4] ;  /* 0x0000e40001097983 */ /* 0x000ea80000300800 */
[----:B------:R-:W2:Y:S04]  /*28ff0*/  LDL.LU R10, [R1+0xe8] ;  /* 0x0000e800010a7983 */ /* 0x000ea80000300800 */
[----:B------:R-:W2:Y:S04]  /*29000*/  LDL.LU R11, [R1+0xec] ;  /* 0x0000ec00010b7983 */ /* 0x000ea80000300800 */
[----:B------:R-:W-:Y:S04]  /*29010*/  STL.64 [R1+0xe30], R14 ;  /* 0x000e300e01007387 */ /* 0x000fe80000100a00 */
[----:B------:R1:W-:Y:S04]  /*29020*/  STL.64 [R1+0xe28], R12 ;  /* 0x000e280c01007387 */ /* 0x0003e80000100a00 */
[----:B-1----:R-:W5:Y:S04]  /*29030*/  LDL.LU R12, [R1+0xd0] ;  /* 0x0000d000010c7983 */ /* 0x002f680000300800 */
[----:B------:R-:W5:Y:S04]  /*29040*/  LDL.LU R13, [R1+0xd4] ;  /* 0x0000d400010d7983 */ /* 0x000f680000300800 */
[----:B------:R-:W5:Y:S04]  /*29050*/  LDL.LU R14, [R1+0xd8] ;  /* 0x0000d800010e7983 */ /* 0x000f680000300800 */
[----:B------:R-:W5:Y:S04]  /*29060*/  LDL.LU R15, [R1+0xdc] ;  /* 0x0000dc00010f7983 */ /* 0x000f680000300800 */
[----:B------:R-:W-:Y:S04]  /*29070*/  STL.64 [R1+0xe40], R18 ;  /* 0x000e401201007387 */ /* 0x000fe80000100a00 */
[----:B------:R1:W-:Y:S04]  /*29080*/  STL.64 [R1+0xe38], R16 ;  /* 0x000e381001007387 */ /* 0x0003e80000100a00 */
[----:B-1----:R-:W4:Y:S04]  /*29090*/  LDL.LU R16, [R1+0xc0] ;  /* 0x0000c00001107983 */ /* 0x002f280000300800 */
[----:B------:R-:W4:Y:S04]  /*290a0*/  LDL.LU R17, [R1+0xc4] ;  /* 0x0000c40001117983 */ /* 0x000f280000300800 */
[----:B------:R-:W4:Y:S04]  /*290b0*/  LDL.LU R18, [R1+0xc8] ;  /* 0x0000c80001127983 */ /* 0x000f280000300800 */
[----:B------:R-:W4:Y:S04]  /*290c0*/  LDL.LU R19, [R1+0xcc] ;  /* 0x0000cc0001137983 */ /* 0x000f280000300800 */
[----:B0-----:R-:W-:Y:S04]  /*290d0*/  STL.64 [R1+0x30], R24 ;  /* 0x0000301801007387 */ /* 0x001fe80000100a00 */
[----:B------:R0:W-:Y:S04]  /*290e0*/  STL.64 [R1+0x38], R26 ;  /* 0x0000381a01007387 */ /* 0x0001e80000100a00 */
[----:B0-----:R-:W4:Y:S04]  /*290f0*/  LDL.LU.64 R26, [R1+0xea0] ;  /* 0x000ea000011a7983 */ /* 0x001f280000300a00 */
[----:B------:R-:W4:Y:S04]  /*29100*/  LDL.LU.64 R24, [R1+0xe98] ;  /* 0x000e980001187983 */ /* 0x000f280000300a00 */
[----:B---3--:R0:W-:Y:S04]  /*29110*/  STS.128 [R0], R20 ;  /* 0x0000001400007388 */ /* 0x0081e80000000c00 */
[----:B0-----:R-:W3:Y:S04]  /*29120*/  LDL.LU.64 R22, [R1+0xe90] ;  /* 0x000e900001167983 */ /* 0x001ee80000300a00 */
[----:B------:R-:W3:Y:S04]  /*29130*/  LDL.LU.64 R20, [R1+0xe88] ;  /* 0x000e880001147983 */ /* 0x000ee80000300a00 */
[----:B--2---:R0:W-:Y:S04]  /*29140*/  STS.128 [R0+0x280], R8 ;  /* 0x0002800800007388 */ /* 0x0041e80000000c00 */
[----:B0-----:R-:W2:Y:S04]  /*29150*/  LDL.LU R8, [R1+0x110] ;  /* 0x0001100001087983 */ /* 0x001ea80000300800 */
[----:B------:R-:W2:Y:S04]  /*29160*/  LDL.LU R9, [R1+0x114] ;  /* 0x0001140001097983 */ /* 0x000ea80000300800 */
[----:B------:R-:W2:Y:S04]  /*29170*/  LDL.LU R10, [R1+0x118] ;  /* 0x00011800010a7983 */ /* 0x000ea80000300800 */
[----:B------:R-:W2:Y:S04]  /*29180*/  LDL.LU R11, [R1+0x11c] ;  /* 0x00011c00010b7983 */ /* 0x000ea80000300800 */
[----:B----4-:R0:W-:Y:S04]  /*29190*/  STS.128 [R0+0x400], R24 ;  /* 0x0004001800007388 */ /* 0x0101e80000000c00 */
[----:B0-----:R-:W4:Y:S04]  /*291a0*/  LDL.LU R24, [R1+0x120] ;  /* 0x0001200001187983 */ /* 0x001f280000300800 */
[----:B------:R-:W4:Y:S04]  /*291b0*/  LDL.LU R25, [R1+0x124] ;  /* 0x0001240001197983 */ /* 0x000f280000300800 */
[----:B------:R-:W4:Y:S04]  /*291c0*/  LDL.LU R26, [R1+0x128] ;  /* 0x00012800011a7983 */ /* 0x000f280000300800 */
[----:B------:R-:W4:Y:S04]  /*291d0*/  LDL.LU R27, [R1+0x12c] ;  /* 0x00012c00011b7983 */ /* 0x000f280000300800 */
[----:B---3--:R0:W-:Y:S04]  /*291e0*/  STS.128 [R0+0x480], R20 ;  /* 0x0004801400007388 */ /* 0x0081e80000000c00 */
[----:B0-----:R-:W3:Y:S04]  /*291f0*/  LDL.LU R20, [R1+0x230] ;  /* 0x0002300001147983 */ /* 0x001ee80000300800 */
[----:B------:R-:W3:Y:S04]  /*29200*/  LDL.LU R21, [R1+0x234] ;  /* 0x0002340001157983 */ /* 0x000ee80000300800 */
[----:B------:R-:W2:Y:S04]  /*29210*/  LDL.LU R22, [R1+0x238] ;  /* 0x0002380001167983 */ /* 0x000ea80000300800 */
[----:B------:R-:W2:Y:S04]  /*29220*/  LDL.LU R23, [R1+0x23c] ;  /* 0x00023c0001177983 */ /* 0x000ea80000300800 */
[----:B--2---:R-:W-:Y:S04]  /*29230*/  STL.64 [R1+0xe50], R22 ;  /* 0x000e501601007387 */ /* 0x004fe80000100a00 */
[----:B---3--:R0:W-:Y:S04]  /*29240*/  STL.64 [R1+0xe48], R20 ;  /* 0x000e481401007387 */ /* 0x0081e80000100a00 */
[----:B0-----:R-:W2:Y:S04]  /*29250*/  LDL.LU R20, [R1+0x160] ;  /* 0x0001600001147983 */ /* 0x001ea80000300800 */
        /* <DEDUP_REMOVED lines=9> */
[----:B------:R-:W-:Y:S04]  /*292f0*/  STS.128 [R0+0x80], R16 ;  /* 0x0000801000007388 */ /* 0x000fe80000000c00 */
[----:B-----5:R-:W-:Y:S04]  /*29300*/  STS.128 [R0+0x200], R12 ;  /* 0x0002000c00007388 */ /* 0x020fe80000000c00 */
[----:B------:R-:W-:Y:S04]  /*29310*/  STS.128 [R0+0x600], R8 ;  /* 0x0006000800007388 */ /* 0x000fe80000000c00 */
[----:B----4-:R-:W-:Y:S04]  /*29320*/  STS.128 [R0+0x680], R24 ;  /* 0x0006801800007388 */ /* 0x010fe80000000c00 */
[----:B------:R-:W-:Y:S06]  /*29330*/  BAR.SYNC.DEFER_BLOCKING 0x0 ;  /* 0x0000000000007b1d */ /* 0x000fec0000010000 */
[----:B------:R-:W0:Y:S04]  /*29340*/  LDS.128 R8, [R29] ;  /* 0x000000001d087984 */ /* 0x000e280000000c00 */
[----:B---3--:R-:W-:Y:S04]  /*29350*/  STL.64 [R1+0xe70], R22 ;  /* 0x000e701601007387 */ /* 0x008fe80000100a00 */
[----:B--2---:R1:W-:Y:S04]  /*29360*/  STL.64 [R1+0xe68], R20 ;  /* 0x000e681401007387 */ /* 0x0043e80000100a00 */
[----:B-1----:R-:W2:Y:S04]  /*29370*/  LDL.LU R20, [R1+0x130] ;  /* 0x0001300001147983 */ /* 0x002ea80000300800 */
[----:B------:R-:W2:Y:S04]  /*29380*/  LDL.LU R21, [R1+0x134] ;  /* 0x0001340001157983 */ /* 0x000ea80000300800 */
[----:B------:R-:W3:Y:S04]  /*29390*/  LDL.LU R22, [R1+0x138] ;  /* 0x0001380001167983 */ /* 0x000ee80000300800 */
[----:B------:R-:W3:Y:S04]  /*293a0*/  LDL.LU R23, [R1+0x13c] ;  /* 0x00013c0001177983 */ /* 0x000ee80000300800 */
[----:B---3--:R-:W-:Y:S04]  /*293b0*/  STL.64 [R1+0xe80], R22 ;  /* 0x000e801601007387 */ /* 0x008fe80000100a00 */
[----:B--2---:R-:W-:Y:S04]  /*293c0*/  STL.64 [R1+0xe78], R20 ;  /* 0x000e781401007387 */ /* 0x004fe80000100a00 */
[----:B------:R-:W1:Y:S04]  /*293d0*/  LDS.128 R20, [R29+0x800] ;  /* 0x000800001d147984 */ /* 0x000e680000000c00 */
[----:B------:R-:W2:Y:S04]  /*293e0*/  LDL.LU R16, [R1+0x1b0] ;  /* 0x0001b00001107983 */ /* 0x000ea80000300800 */
[----:B------:R-:W2:Y:S04]  /*293f0*/  LDL.LU R17, [R1+0x1b4] ;  /* 0x0001b40001117983 */ /* 0x000ea80000300800 */
[----:B------:R-:W2:Y:S04]  /*29400*/  LDL.LU R18, [R1+0x1b8] ;  /* 0x0001b80001127983 */ /* 0x000ea80000300800 */
[----:B------:R-:W2:Y:S04]  /*29410*/  LDL.LU R19, [R1+0x1bc] ;  /* 0x0001bc0001137983 */ /* 0x000ea80000300800 */
[----:B------:R-:W3:Y:S04]  /*29420*/  LDL R7, [R1+0x760] ;  /* 0x0007600001077983 */ /* 0x000ee80000100800 */
[----:B------:R-:W4:Y:S04]  /*29430*/  LDL.LU R12, [R1+0x240] ;  /* 0x00024000010c7983 */ /* 0x000f280000300800 */
[----:B0-----:R0:W-:Y:S04]  /*29440*/  STL.64 [R1+0x40], R8 ;  /* 0x0000400801007387 */ /* 0x0011e80000100a00 */
[----:B------:R5:W-:Y:S04]  /*29450*/  STL.64 [R1+0x48], R10 ;  /* 0x0000480a01007387 */ /* 0x000be80000100a00 */
[----:B------:R-:W4:Y:S04]  /*29460*/  LDL.LU R13, [R1+0x244] ;  /* 0x00024400010d7983 */ /* 0x000f280000300800 */
[----:B------:R-:W4:Y:S04]  /*29470*/  LDL.LU R14, [R1+0x248] ;  /* 0x00024800010e7983 */ /* 0x000f280000300800 */
[----:B------:R-:W4:Y:S04]  /*29480*/  LDL.LU R15, [R1+0x24c] ;  /* 0x00024c00010f7983 */ /* 0x000f280000300800 */
[----:B0-----:R-:W2:Y:S04]  /*29490*/  LDL.LU R8, [R1+0x250] ;  /* 0x0002500001087983 */ /* 0x001ea80000300800 */
[----:B-1----:R-:W-:Y:S04]  /*294a0*/  STL.64 [R1+0xc0], R20 ;  /* 0x0000c01401007387 */ /* 0x002fe80000100a00 */
[----:B------:R-:W-:Y:S04]  /*294b0*/  STL.64 [R1+0xc8], R22 ;  /* 0x0000c81601007387 */ /* 0x000fe80000100a00 */
[----:B------:R-:W0:Y:S04]  /*294c0*/  LDS.128 R20, [R28] ;  /* 0x000000001c147984 */ /* 0x000e280000000c00 */
[----:B------:R-:W2:Y:S04]  /*294d0*/  LDL.LU R9, [R1+0x254] ;  /* 0x0002540001097983 */ /* 0x000ea80000300800 */
[----:B-----5:R-:W5:Y:S04]  /*294e0*/  LDL.LU R10, [R1+0x258] ;  /* 0x00025800010a7983 */ /* 0x020f680000300800 */
[----:B------:R-:W5:Y:S04]  /*294f0*/  LDL.LU R11, [R1+0x25c] ;  /* 0x00025c00010b7983 */ /* 0x000f680000300800 */
[----:B------:R-:W2:Y:S04]  /*29500*/  LDL.LU R24, [R1+0x260] ;  /* 0x0002600001187983 */ /* 0x000ea80000300800 */
[----:B------:R-:W2:Y:S04]  /*29510*/  LDL.LU R25, [R1+0x264] ;  /* 0x0002640001197983 */ /* 0x000ea80000300800 */
[----:B------:R-:W2:Y:S04]  /*29520*/  LDL.LU R26, [R1+0x268] ;  /* 0x00026800011a7983 */ /* 0x000ea80000300800 */
[----:B------:R-:W2:Y:S04]  /*29530*/  LDL.LU R27, [R1+0x26c] ;  /* 0x00026c00011b7983 */ /* 0x000ea80000300800 */
        /* <DEDUP_REMOVED lines=16> */
[----:B0-----:R-:W-:Y:S04]  /*29640*/  STL.64 [R1+0x50], R20 ;  /* 0x0000501401007387 */ /* 0x001fe80000100a00 */
[----:B------:R0:W-:Y:S04]  /*29650*/  STL.64 [R1+0x58], R22 ;  /* 0x0000581601007387 */ /* 0x0001e80000100a00 */
[----:B0-----:R-:W2:Y:S04]  /*29660*/  LDL.LU.64 R22, [R1+0xe80] ;  /* 0x000e800001167983 */ /* 0x001ea80000300a00 */
[----:B------:R-:W2:Y:S04]  /*29670*/  LDL.LU.64 R20, [R1+0xe78] ;  /* 0x000e780001147983 */ /* 0x000ea80000300a00 */
[----:B------:R-:W3:Y:S04]  /*29680*/  LDL R6, [R1+0x764] ;  /* 0x0007640001067983 */ /* 0x000ee80000100800 */
[----:B--2---:R0:W-:Y:S04]  /*29690*/  STS.128 [R0], R20 ;  /* 0x0000001400007388 */ /* 0x0041e80000000c00 */
[----:B0-----:R-:W2:Y:S04]  /*296a0*/  LDL.LU.64 R22, [R1+0xe70] ;  /* 0x000e700001167983 */ /* 0x001ea80000300a00 */
[----:B------:R-:W2:Y:S04]  /*296b0*/  LDL.LU.64 R20, [R1+0xe68] ;  /* 0x000e680001147983 */ /* 0x000ea80000300a00 */
[----:B--2---:R0:W-:Y:S04]  /*296c0*/  STS.128 [R0+0x80], R20 ;  /* 0x0000801400007388 */ /* 0x0041e80000000c00 */
[----:B0-----:R-:W2:Y:S04]  /*296d0*/  LDL.LU.64 R22, [R1+0xe60] ;  /* 0x000e600001167983 */ /* 0x001ea80000300a00 */
[----:B------:R-:W2:Y:S04]  /*296e0*/  LDL.LU.64 R20, [R1+0xe58] ;  /* 0x000e580001147983 */ /* 0x000ea80000300a00 */
[----:B--2---:R0:W-:Y:S04]  /*296f0*/  STS.128 [R0+0x200], R20 ;  /* 0x0002001400007388 */ /* 0x0041e80000000c00 */
[----:B0-----:R-:W2:Y:S04]  /*29700*/  LDL.LU.64 R22, [R1+0xe50] ;  /* 0x000e500001167983 */ /* 0x001ea80000300a00 */
[----:B------:R-:W2:Y:S01]  /*29710*/  LDL.LU.64 R20, [R1+0xe48] ;  /* 0x000e480001147983 */ /* 0x000ea20000300a00 */
[----:B---3--:R-:W-:-:S03]  /*29720*/  IMAD R3, R7, c[0x0][0x194], RZ ;  /* 0x0000650007037a24 */ /* 0x008fc600078e02ff */
[----:B------:R0:W-:Y:S02]  /*29730*/  STS.128 [R0+0x280], R16 ;  /* 0x0002801000007388 */ /* 0x0001e40000000c00 */
[----:B------:R-:W-:Y:S02]  /*29740*/  LEA R2, P5, R3, c[0x0][0x170], 0x1 ;  /* 0x00005c0003027a11 */ /* 0x000fe400078a08ff */
[----:B----4-:R1:W-:Y:S04]  /*29750*/  STS.128 [R0+0x480], R12 ;  /* 0x0004800c00007388 */ /* 0x0103e80000000c00 */
[----:B-----5:R3:W-:Y:S04]  /*29760*/  STS.128 [R0+0x600], R8 ;  /* 0x0006000800007388 */ /* 0x0207e80000000c00 */
[----:B0-----:R-:W4:Y:S04]  /*29770*/  LDL.LU.64 R18, [R1+0xe40] ;  /* 0x000e400001127983 */ /* 0x001f280000300a00 */
[----:B------:R-:W5:Y:S04]  /*29780*/  LDL.LU.64 R16, [R1+0xe38] ;  /* 0x000e380001107983 */ /* 0x000f680000300a00 */
[----:B-1----:R-:W4:Y:S04]  /*29790*/  LDL.LU.64 R14, [R1+0xe30] ;  /* 0x000e3000010e7983 */ /* 0x002f280000300a00 */
[----:B------:R-:W4:Y:S04]  /*297a0*/  LDL.LU.64 R12, [R1+0xe28] ;  /* 0x000e2800010c7983 */ /* 0x000f280000300a00 */
[----:B------:R-:W4:Y:S04]  /*297b0*/  LDL.LU R4, [R1+0x170] ;  /* 0x0001700001047983 */ /* 0x000f280000300800 */
[----:B---3--:R-:W3:Y:S04]  /*297c0*/  LDL.LU.64 R10, [R1+0xe20] ;  /* 0x000e2000010a7983 */ /* 0x008ee80000300a00 */
[----:B------:R-:W3:Y:S04]  /*297d0*/  LDL.LU.64 R8, [R1+0xe18] ;  /* 0x000e180001087983 */ /* 0x000ee80000300a00 */
[----:B------:R-:W-:Y:S04]  /*297e0*/  STS.128 [R0+0x680], R24 ;  /* 0x0006801800007388 */ /* 0x000fe80000000c00 */
[----:B--2---:R0:W-:Y:S02]  /*297f0*/  STS.128 [R0+0x400], R20 ;  /* 0x0004001400007388 */ /* 0x0041e40000000c00 */
[----:B0-----:R-:W-:-:S04]  /*29800*/  IMAD.MOV.U32 R23, RZ, RZ, c[0x0][0x194] ;  /* 0x00006500ff177624 */ /* 0x001fc800078e00ff */
[----:B------:R-:W-:Y:S01]  /*29810*/  IMAD R23, R23, 0x80, R3 ;  /* 0x0000008017177824 */ /* 0x000fe200078e0203 */
[----:B------:R-:W-:Y:S01]  /*29820*/  LEA.HI.X.SX32 R3, R3, c[0x0][0x174], 0x1, P5 ;  /* 0x00005d0003037a11 */ /* 0x000fe200028f0eff */
[----:B------:R-:W-:Y:S03]  /*29830*/  BAR.SYNC.DEFER_BLOCKING 0x0 ;  /* 0x0000000000007b1d */ /* 0x000fe60000010000 */
[----:B------:R-:W-:-:S04]  /*29840*/  LEA R28, P5, R23, c[0x0][0x170], 0x1 ;  /* 0x00005c00171c7a11 */ /* 0x000fc800078a08ff */
[----:B------:R-:W-:Y:S02]  /*29850*/  LEA.HI.X.SX32 R29, R23, c[0x0][0x174], 0x1, P5 ;  /* 0x00005d00171d7a11 */ /* 0x000fe400028f0eff */
[----:B------:R-:W2:Y:S04]  /*29860*/  LDL.LU R23, [R1+0x150] ;  /* 0x0001500001177983 */ /* 0x000ea80000300800 */
[----:B------:R-:W3:Y:S04]  /*29870*/  LDL.LU.64 R26, [R1+0xe10] ;  /* 0x000e1000011a7983 */ /* 0x000ee80000300a00 */
[----:B------:R-:W4:Y:S01]  /*29880*/  LDL.LU.64 R24, [R1+0xe08] ;  /* 0x000e080001187983 */ /* 0x000f220000300a00 */
[----:B------:R-:W-:-:S02]  /*29890*/  ISETP.GE.AND P4, PT, R7, c[0x0][0x178], PT ;  /* 0x00005e0007007a0c */ /* 0x000fc40003f86270 */
[C---:B------:R-:W-:Y:S02]  /*298a0*/  ISETP.GE.AND P2, PT, R5.reuse, c[0x0][0x17c], PT ;  /* 0x00005f0005007a0c */ /* 0x040fe40003f46270 */
[C---:B------:R-:W-:Y:S01]  /*298b0*/  ISETP.LT.AND P4, PT, R5.reuse, c[0x0][0x17c], !P4 ;  /* 0x00005f0005007a0c */ /* 0x040fe20006781270 */
[----:B------:R-:W-:Y:S01]  /*298c0*/  IMAD R22, R5, c[0x0][0x198], RZ ;  /* 0x0000660005167a24 */ /* 0x000fe200078e02ff */
[----:B------:R-:W-:-:S03]  /*298d0*/  ISETP.LT.AND P2, PT, R6, c[0x0][0x178], !P2 ;  /* 0x00005e0006007a0c */ /* 0x000fc60005741270 */
[----:B------:R-:W-:Y:S01]  /*298e0*/  IMAD.WIDE R20, R22, 0x2, R2 ;  /* 0x0000000216147825 */ /* 0x000fe200078e0202 */
[----:B------:R-:W-:-:S04]  /*298f0*/  IADD3 R0, R5, 0x5, RZ ;  /* 0x0000000505007810 */ /* 0x000fc80007ffe0ff */
[----:B------:R-:W-:Y:S02]  /*29900*/  ISETP.GE.AND P5, PT, R0, c[0x0][0x17c], PT ;  /* 0x00005f0000007a0c */ /* 0x000fe40003fa6270 */
[----:B------:R-:W-:Y:S01]  /*29910*/  IADD3 R0, R22, c[0x0][0x198], RZ ;  /* 0x0000660016007a10 */ /* 0x000fe20007ffe0ff */
[----:B--2---:R0:W-:Y:S01]  /*29920*/  @P4 STG.E.U16 [R20.64], R23 ;  /* 0x0000001714004986 */ /* 0x0041e2000c101506 */
[----:B------:R-:W-:Y:S02]  /*29930*/  ISETP.LT.AND P4, PT, R7, c[0x0][0x178], !P3 ;  /* 0x00005e0007007a0c */ /* 0x000fe40005f81270 */
[----:B------:R-:W-:Y:S02]  /*29940*/  ISETP.LT.AND P3, PT, R6, c[0x0][0x178], !P3 ;  /* 0x00005e0006007a0c */ /* 0x000fe40005f61270 */
[----:B---3--:R-:W-:Y:S01]  /*29950*/  PRMT R26, R23, 0x7632, R26 ;  /* 0x00007632171a7816 */ /* 0x008fe2000000001a */
[----:B0-----:R-:W-:-:S05]  /*29960*/  IMAD.WIDE R20, R22, 0x2, R28 ;  /* 0x0000000216147825 */ /* 0x001fca00078e021c */
[----:B----4-:R0:W-:Y:S01]  /*29970*/  @P2 STG.E.U16 [R20.64], R24 ;  /* 0x0000001814002986 */ /* 0x0101e2000c101506 */
[----:B------:R-:W-:Y:S01]  /*29980*/  ISETP.LT.AND P2, PT, R7, c[0x0][0x178], !P1 ;  /* 0x00005e0007007a0c */ /* 0x000fe20004f41270 */
[----:B------:R-:W-:Y:S01]  /*29990*/  IMAD.WIDE R22, R0, 0x2, R28 ;  /* 0x0000000200167825 */ /* 0x000fe200078e021c */
[----:B------:R-:W-:Y:S02]  /*299a0*/  ISETP.LT.AND P1, PT, R6, c[0x0][0x178], !P1 ;  /* 0x00005e0006007a0c */ /* 0x000fe40004f21270 */
[----:B------:R-:W-:Y:S01]  /*299b0*/  PRMT R25, R24, 0x7632, R25 ;  /* 0x0000763218197816 */ /* 0x000fe20000000019 */
[C---:B0-----:R-:W-:Y:S01]  /*299c0*/  IMAD.WIDE R20, R0.reuse, 0x2, R2 ;  /* 0x0000000200147825 */ /* 0x041fe200078e0202 */
[----:B------:R-:W-:Y:S02]  /*299d0*/  IADD3 R0, R0, c[0x0][0x198], RZ ;  /* 0x0000660000007a10 */ /* 0x000fe40007ffe0ff */
[----:B------:R-:W-:Y:S02]  /*299e0*/  IADD3 R24, R5, 0x6, RZ ;  /* 0x0000000605187810 */ /* 0x000fe40007ffe0ff */
[----:B------:R0:W-:Y:S02]  /*299f0*/  @P4 STG.E.U16 [R20.64], R26 ;  /* 0x0000001a14004986 */ /* 0x0001e4000c101506 */
[----:B------:R-:W-:-:S02]  /*29a00*/  ISETP.GE.AND P4, PT, R24, c[0x0][0x17c], PT ;  /* 0x00005f0018007a0c */ /* 0x000fc40003f86270 */
[----:B------:R1:W-:Y:S01]  /*29a10*/  @P3 STG.E.U16 [R22.64], R25 ;  /* 0x0000001916003986 */ /* 0x0003e2000c101506 */
[----:B------:R-:W-:Y:S01]  /*29a20*/  IADD3 R24, R5, 0x7, RZ ;  /* 0x0000000705187810 */ /* 0x000fe20007ffe0ff */
[C---:B0-----:R-:W-:Y:S02]  /*29a30*/  IMAD.WIDE R20, R0.reuse, 0x2, R2 ;  /* 0x0000000200147825 */ /* 0x041fe400078e0202 */
[----:B------:R-:W2:Y:S02]  /*29a40*/  LDL.LU R26, [R1+0x190] ;  /* 0x00019000011a7983 */ /* 0x000ea40000300800 */
[----:B-1----:R-:W-:Y:S02]  /*29a50*/  IMAD.WIDE R22, R0, 0x2, R28 ;  /* 0x0000000200167825 */ /* 0x002fe400078e021c */
[----:B------:R0:W-:Y:S01]  /*29a60*/  @P2 STG.E.U16 [R20.64], R4 ;  /* 0x0000000414002986 */ /* 0x0001e2000c101506 */
[----:B------:R-:W-:Y:S02]  /*29a70*/  ISETP.GE.AND P2, PT, R24, c[0x0][0x17c], PT ;  /* 0x00005f0018007a0c */ /* 0x000fe40003f46270 */
[----:B------:R-:W-:Y:S01]  /*29a80*/  PRMT R24, R4, 0x7632, R24 ;  /* 0x0000763204187816 */ /* 0x000fe20000000018 */
[----:B------:R1:W-:Y:S01]  /*29a90*/  @P1 STG.E.U16 [R22.64], R27 ;  /* 0x0000001b16001986 */ /* 0x0003e2000c101506 */
[----:B------:R-:W-:-:S03]  /*29aa0*/  PRMT R25, R27, 0x7632, R25 ;  /* 0x000076321b197816 */ /* 0x000fc60000000019 */
[----:B0-----:R-:W3:Y:S04]  /*29ab0*/  LDL.LU R4, [R1+0xe00] ;  /* 0x000e000001047983 */ /* 0x001ee80000300800 */
[----:B-1----:R-:W4:Y:S01]  /*29ac0*/  LDL.LU R27, [R1+0xdfc] ;  /* 0x000dfc00011b7983 */ /* 0x002f220000300800 */
[C---:B------:R-:W-:Y:S02]  /*29ad0*/  ISETP.LT.AND P3, PT, R7.reuse, c[0x0][0x178], !P0 ;  /* 0x00005e0007007a0c */ /* 0x040fe40004761270 */
[----:B------:R-:W-:Y:S02]  /*29ae0*/  ISETP.LT.AND P0, PT, R6, c[0x0][0x178], !P0 ;  /* 0x00005e0006007a0c */ /* 0x000fe40004701270 */
[----:B------:R-:W-:Y:S02]  /*29af0*/  IADD3 R0, R0, c[0x0][0x198], RZ ;  /* 0x0000660000007a10 */ /* 0x000fe40007ffe0ff */
[----:B------:R-:W-:-:S03]  /*29b00*/  ISETP.LT.AND P1, PT, R7, c[0x0][0x178], !P6 ;  /* 0x00005e0007007a0c */ /* 0x000fc60007721270 */
[----:B------:R-:W-:-:S04]  /*29b10*/  IMAD.WIDE R22, R0, 0x2, R2 ;  /* 0x0000000200167825 */ /* 0x000fc800078e0202 */
[C---:B------:R-:W-:Y:S01]  /*29b20*/  IMAD.WIDE R20, R0.reuse, 0x2, R28 ;  /* 0x0000000200147825 */ /* 0x040fe200078e021c */
[----:B------:R-:W-:Y:S01]  /*29b30*/  IADD3 R0, R0, c[0x0][0x198], RZ ;  /* 0x0000660000007a10 */ /* 0x000fe20007ffe0ff */
[----:B------:R0:W-:Y:S01]  /*29b40*/  @P3 STG.E.U16 [R22.64], R24 ;  /* 0x0000001816003986 */ /* 0x0001e2000c101506 */
[----:B------:R-:W-:-:S03]  /*29b50*/  ISETP.LT.AND P6, PT, R6, c[0x0][0x178], !P6 ;  /* 0x00005e0006007a0c */ /* 0x000fc600077c1270 */
[----:B------:R1:W-:Y:S01]  /*29b60*/  @P0 STG.E.U16 [R20.64], R25 ;  /* 0x0000001914000986 */ /* 0x0003e2000c101506 */
[----:B------:R-:W-:Y:S01]  /*29b70*/  ISETP.LT.AND P0, PT, R7, c[0x0][0x178], !P5 ;  /* 0x00005e0007007a0c */ /* 0x000fe20006f01270 */
[C---:B0-----:R-:W-:Y:S01]  /*29b80*/  IMAD.WIDE R22, R0.reuse, 0x2, R2 ;  /* 0x0000000200167825 */ /* 0x041fe200078e0202 */
[----:B------:R-:W-:Y:S02]  /*29b90*/  IADD3 R24, R5, 0x8, RZ ;  /* 0x0000000805187810 */ /* 0x000fe40007ffe0ff */
[----:B-1----:R-:W-:Y:S02]  /*29ba0*/  IADD3 R20, R0, c[0x0][0x198], RZ ;  /* 0x0000660000147a10 */ /* 0x002fe40007ffe0ff */
[----:B------:R-:W-:-:S03]  /*29bb0*/  ISETP.GE.AND P3, PT, R24, c[0x0][0x17c], PT ;  /* 0x00005f0018007a0c */ /* 0x000fc60003f66270 */
[----:B------:R-:W-:Y:S01]  /*29bc0*/  IMAD.WIDE R24, R20, 0x2, R2 ;  /* 0x0000000214187825 */ /* 0x000fe200078e0202 */
[----:B--2---:R0:W-:Y:S03]  /*29bd0*/  @P1 STG.E.U16 [R22.64], R26 ;  /* 0x0000001a16001986 */ /* 0x0041e6000c101506 */
[----:B0-----:R-:W-:Y:S01]  /*29be0*/  IMAD.WIDE R22, R0, 0x2, R28 ;  /* 0x0000000200167825 */ /* 0x001fe200078e021c */
[----:B------:R-:W-:-:S04]  /*29bf0*/  PRMT R0, R26, 0x7632, R0 ;  /* 0x000076321a007816 */ /* 0x000fc80000000000 */
[----:B------:R0:W-:Y:S01]  /*29c00*/  @P6 STG.E.U16 [R22.64], R8 ;  /* 0x0000000816006986 */ /* 0x0001e2000c101506 */
[----:B----4-:R-:W-:-:S03]  /*29c10*/  PRMT R27, R8, 0x7632, R27 ;  /* 0x00007632081b7816 */ /* 0x010fc6000000001b */
[----:B------:R1:W-:Y:S01]  /*29c20*/  @P0 STG.E.U16 [R24.64], R0 ;  /* 0x0000000018000986 */ /* 0x0003e2000c101506 */
[----:B0-----:R-:W-:-:S04]  /*29c30*/  IADD3 R8, R5, 0xa, RZ ;  /* 0x0000000a05087810 */ /* 0x001fc80007ffe0ff */
[----:B------:R-:W-:Y:S02]  /*29c40*/  ISETP.GE.AND P0, PT, R8, c[0x0][0x17c], PT ;  /* 0x00005f0008007a0c */ /* 0x000fe40003f06270 */
[----:B------:R-:W2:Y:S01]  /*29c50*/  LDL.LU R8, [R1+0x180] ;  /* 0x0001800001087983 */ /* 0x000ea20000300800 */
[C---:B------:R-:W-:Y:S02]  /*29c60*/  ISETP.LT.AND P5, PT, R6.reuse, c[0x0][0x178], !P5 ;  /* 0x00005e0006007a0c */ /* 0x040fe40006fa1270 */
[----:B------:R-:W-:Y:S02]  /*29c70*/  ISETP.LT.AND P6, PT, R7, c[0x0][0x178], !P4 ;  /* 0x00005e0007007a0c */ /* 0x000fe400067c1270 */
[----:B------:R-:W-:Y:S02]  /*29c80*/  ISETP.LT.AND P4, PT, R6, c[0x0][0x178], !P4 ;  /* 0x00005e0006007a0c */ /* 0x000fe40006781270 */
[----:B------:R-:W-:Y:S02]  /*29c90*/  IADD3 R21, R5, 0x9, RZ ;  /* 0x0000000905157810 */ /* 0x000fe40007ffe0ff */
[----:B-1----:R-:W-:-:S02]  /*29ca0*/  IADD3 R0, R20, c[0x0][0x198], RZ ;  /* 0x0000660014007a10 */ /* 0x002fc40007ffe0ff */
[----:B------:R-:W-:Y:S01]  /*29cb0*/  ISETP.GE.AND P1, PT, R21, c[0x0][0x17c], PT ;  /* 0x00005f0015007a0c */ /* 0x000fe20003f26270 */
[----:B------:R-:W-:-:S04]  /*29cc0*/  IMAD.WIDE R20, R20, 0x2, R28 ;  /* 0x0000000214147825 */ /* 0x000fc800078e021c */
[C---:B------:R-:W-:Y:S01]  /*29cd0*/  IMAD.WIDE R22, R0.reuse, 0x2, R2 ;  /* 0x0000000200167825 */ /* 0x040fe200078e0202 */
[----:B------:R0:W-:Y:S03]  /*29ce0*/  @P5 STG.E.U16 [R20.64], R27 ;  /* 0x0000001b14005986 */ /* 0x0001e6000c101506 */
[----:B------:R-:W-:Y:S01]  /*29cf0*/  IMAD.WIDE R24, R0, 0x2, R28 ;  /* 0x0000000200187825 */ /* 0x000fe200078e021c */
[----:B------:R-:W-:-:S04]  /*29d00*/  IADD3 R26, R5, 0xb, RZ ;  /* 0x0000000b051a7810 */ /* 0x000fc80007ffe0ff */
[----:B------:R-:W-:Y:S02]  /*29d10*/  ISETP.GE.AND P5, PT, R26, c[0x0][0x17c], PT ;  /* 0x00005f001a007a0c */ /* 0x000fe40003fa6270 */
[----:B0-----:R-:W-:-:S04]  /*29d20*/  IADD3 R20, R0, c[0x0][0x198], RZ ;  /* 0x0000660000147a10 */ /* 0x001fc80007ffe0ff */
[C---:B------:R-:W-:Y:S01]  /*29d30*/  IADD3 R0, R20.reuse, c[0x0][0x198], RZ ;  /* 0x0000660014007a10 */ /* 0x040fe20007ffe0ff */
[----:B------:R-:W-:-:S04]  /*29d40*/  IMAD.WIDE R26, R20, 0x2, R2 ;  /* 0x00000002141a7825 */ /* 0x000fc800078e0202 */
[----:B------:R-:W-:Y:S01]  /*29d50*/  IMAD.WIDE R20, R20, 0x2, R28 ;  /* 0x0000000214147825 */ /* 0x000fe200078e021c */
[----:B--2---:R0:W-:Y:S04]  /*29d60*/  @P6 STG.E.U16 [R22.64], R8 ;  /* 0x0000000816006986 */ /* 0x0041e8000c101506 */
[----:B-----5:R1:W-:Y:S01]  /*29d70*/  @P4 STG.E.U16 [R24.64], R16 ;  /* 0x0000001018004986 */ /* 0x0203e2000c101506 */
[----:B------:R-:W-:Y:S02]  /*29d80*/  ISETP.LT.AND P4, PT, R7, c[0x0][0x178], !P2 ;  /* 0x00005e0007007a0c */ /* 0x000fe40005781270 */
[----:B------:R-:W-:Y:S02]  /*29d90*/  ISETP.LT.AND P2, PT, R6, c[0x0][0x178], !P2 ;  /* 0x00005e0006007a0c */ /* 0x000fe40005741270 */
[----:B---3--:R-:W-:-:S02]  /*29da0*/  PRMT R4, R8, 0x7632, R4 ;  /* 0x0000763208047816 */ /* 0x008fc40000000004 */
[----:B0-----:R-:W-:Y:S02]  /*29db0*/  IADD3 R8, R5, 0xc, RZ ;  /* 0x0000000c05087810 */ /* 0x001fe40007ffe0ff */
[----:B-1----:R-:W-:-:S05]  /*29dc0*/  PRMT R16, R16, 0x7632, R16 ;  /* 0x0000763210107816 */ /* 0x002fca0000000010 */
[----:B------:R0:W-:Y:S01]  /*29dd0*/  @P4 STG.E.U16 [R26.64], R4 ;  /* 0x000000041a004986 */ /* 0x0001e2000c101506 */
[----:B------:R-:W-:-:S03]  /*29de0*/  ISETP.GE.AND P4, PT, R8, c[0x0][0x17c], PT ;  /* 0x00005f0008007a0c */ /* 0x000fc60003f86270 */
[----:B------:R1:W-:Y:S04]  /*29df0*/  @P2 STG.E.U16 [R20.64], R16 ;  /* 0x0000001014002986 */ /* 0x0003e8000c101506 */
[----:B0-----:R-:W2:Y:S04]  /*29e00*/  LDL.LU R4, [R1+0xdf8] ;  /* 0x000df80001047983 */ /* 0x001ea80000300800 */
[----:B------:R-:W3:Y:S04]  /*29e10*/  LDL.LU R8, [R1+0x10] ;  /* 0x0000100001087983 */ /* 0x000ee80000300800 */
[----:B-1----:R-:W4:Y:S01]  /*29e20*/  LDL.LU R21, [R1+0x1d0] ;  /* 0x0001d00001157983 */ /* 0x002f220000300800 */
[----:B------:R-:W-:Y:S01]  /*29e30*/  ISETP.LT.AND P6, PT, R7, c[0x0][0x178], !P3 ;  /* 0x00005e0007007a0c */ /* 0x000fe20005fc1270 */
[----:B------:R-:W-:Y:S01]  /*29e40*/  IMAD.WIDE R22, R0, 0x2, R2 ;  /* 0x0000000200167825 */ /* 0x000fe200078e0202 */
[----:B------:R-:W-:-:S03]  /*29e50*/  ISETP.LT.AND P3, PT, R6, c[0x0][0x178], !P3 ;  /* 0x00005e0006007a0c */ /* 0x000fc60005f61270 */
[----:B------:R-:W-:-:S08]  /*29e60*/  IMAD.WIDE R24, R0, 0x2, R28 ;  /* 0x0000000200187825 */ /* 0x000fd000078e021c */
[----:B----4-:R0:W-:Y:S01]  /*29e70*/  @P6 STG.E.U16 [R22.64], R21 ;  /* 0x0000001516006986 */ /* 0x0101e2000c101506 */
[----:B------:R-:W-:Y:S02]  /*29e80*/  ISETP.LT.AND P6, PT, R7, c[0x0][0x178], !P1 ;  /* 0x00005e0007007a0c */ /* 0x000fe40004fc1270 */
[----:B------:R-:W-:Y:S02]  /*29e90*/  ISETP.LT.AND P1, PT, R6, c[0x0][0x178], !P1 ;  /* 0x00005e0006007a0c */ /* 0x000fe40004f21270 */
[----:B------:R-:W-:Y:S02]  /*29ea0*/  PRMT R27, R21, 0x7632, R27 ;  /* 0x00007632151b7816 */ /* 0x000fe4000000001b */
[----:B0-----:R-:W-:Y:S02]  /*29eb0*/  IADD3 R22, R0, c[0x0][0x198], RZ ;  /* 0x0000660000167a10 */ /* 0x001fe40007ffe0ff */
[----:B---3--:R-:W-:Y:S02]  /*29ec0*/  PRMT R26, R8, 0x7632, R26 ;  /* 0x00007632081a7816 */ /* 0x008fe4000000001a */
[C---:B------:R-:W-:Y:S01]  /*29ed0*/  IADD3 R0, R22.reuse, c[0x0][0x198], RZ ;  /* 0x0000660016007a10 */ /* 0x040fe20007ffe0ff */
[C---:B------:R-:W-:Y:S01]  /*29ee0*/  IMAD.WIDE R20, R22.reuse, 0x2, R2 ;  /* 0x0000000216147825 */ /* 0x040fe200078e0202 */
[----:B------:R-:W-:Y:S03]  /*29ef0*/  @P3 STG.E.U16 [R24.64], R8 ;  /* 0x0000000818003986 */ /* 0x000fe6000c101506 */
[----:B------:R-:W-:Y:S01]  /*29f00*/  IMAD.WIDE R22, R22, 0x2, R28 ;  /* 0x0000000216167825 */ /* 0x000fe200078e021c */
[----:B------:R0:W-:Y:S04]  /*29f10*/  @P6 STG.E.U16 [R20.64], R27 ;  /* 0x0000001b14006986 */ /* 0x0001e8000c101506 */
[----:B------:R1:W-:Y:S04]  /*29f20*/  @P1 STG.E.U16 [R22.64], R26 ;  /* 0x0000001a16001986 */ /* 0x0003e8000c101506 */
[----:B0-----:R-:W3:Y:S04]  /*29f30*/  LDL.LU R27, [R1+0x1a0] ;  /* 0x0001a000011b7983 */ /* 0x001ee80000300800 */
[----:B-1----:R-:W4:Y:S01]  /*29f40*/  LDL.LU R23, [R1+0x1c0] ;  /* 0x0001c00001177983 */ /* 0x002f220000300800 */
[----:B------:R-:W-:Y:S01]  /*29f50*/  ISETP.LT.AND P3, PT, R7, c[0x0][0x178], !P0 ;  /* 0x00005e0007007a0c */ /* 0x000fe20004761270 */
[----:B------:R-:W-:Y:S01]  /*29f60*/  IMAD.WIDE R24, R0, 0x2, R2 ;  /* 0x0000000200187825 */ /* 0x000fe200078e0202 */
[----:B------:R-:W-:-:S02]  /*29f70*/  ISETP.LT.AND P0, PT, R6, c[0x0][0x178], !P0 ;  /* 0x00005e0006007a0c */ /* 0x000fc40004701270 */
[----:B------:R-:W-:Y:S01]  /*29f80*/  ISETP.LT.AND P1, PT, R7, c[0x0][0x178], !P5 ;  /* 0x00005e0007007a0c */ /* 0x000fe20006f21270 */
[C---:B------:R-:W-:Y:S01]  /*29f90*/  IMAD.WIDE R20, R0.reuse, 0x2, R28 ;  /* 0x0000000200147825 */ /* 0x040fe200078e021c */
[C---:B------:R-:W-:Y:S02]  /*29fa0*/  IADD3 R16, R5.reuse, 0xd, RZ ;  /* 0x0000000d05107810 */ /* 0x040fe40007ffe0ff */
[----:B------:R-:W-:Y:S02]  /*29fb0*/  IADD3 R0, R0, c[0x0][0x198], RZ ;  /* 0x0000660000007a10 */ /* 0x000fe40007ffe0ff */
[----:B------:R-:W-:Y:S02]  /*29fc0*/  IADD3 R8, R5, 0xe, RZ ;  /* 0x0000000e05087810 */ /* 0x000fe40007ffe0ff */
[----:B------:R-:W-:Y:S02]  /*29fd0*/  ISETP.LT.AND P5, PT, R6, c[0x0][0x178], !P5 ;  /* 0x00005e0006007a0c */ /* 0x000fe40006fa1270 */
[----:B------:R-:W-:-:S02]  /*29fe0*/  ISETP.GE.AND P2, PT, R16, c[0x0][0x17c], PT ;  /* 0x00005f0010007a0c */ /* 0x000fc40003f46270 */
[----:B------:R-:W-:Y:S02]  /*29ff0*/  ISETP.GE.AND P6, PT, R8, c[0x0][0x17c], PT ;  /* 0x00005f0008007a0c */ /* 0x000fe40003fc6270 */
[----:B------:R-:W-:Y:S01]  /*2a000*/  IADD3 R8, R5, 0xf, RZ ;  /* 0x0000000f05087810 */ /* 0x000fe20007ffe0ff */
[----:B----4-:R0:W-:Y:S01]  /*2a010*/  @P3 STG.E.U16 [R24.64], R23 ;  /* 0x0000001718003986 */ /* 0x0101e2000c101506 */
[----:B------:R-:W-:-:S03]  /*2a020*/  PRMT R16, R23, 0x7632, R16 ;  /* 0x0000763217107816 */ /* 0x000fc60000000010 */
[----:B--2---:R1:W-:Y:S01]  /*2a030*/  @P0 STG.E.U16 [R20.64], R4 ;  /* 0x0000000414000986 */ /* 0x0043e2000c101506 */
[----:B------:R-:W-:-:S03]  /*2a040*/  ISETP.LT.AND P0, PT, R7, c[0x0][0x178], !P4 ;  /* 0x00005e0007007a0c */ /* 0x000fc60006701270 */
[----:B0-----:R-:W2:Y:S01]  /*2a050*/  LDL.LU R24, [R1+0x1e0] ;  /* 0x0001e00001187983 */ /* 0x001ea20000300800 */
[----:B------:R-:W-:-:S03]  /*2a060*/  IMAD.WIDE R22, R0, 0x2, R28 ;  /* 0x0000000200167825 */ /* 0x000fc600078e021c */
[----:B------:R-:W4:Y:S01]  /*2a070*/  LDL.LU R25, [R1+0x30] ;  /* 0x0000300001197983 */ /* 0x000f220000300800 */
[C---:B-1----:R-:W-:Y:S01]  /*2a080*/  IMAD.WIDE R20, R0.reuse, 0x2, R2 ;  /* 0x0000000200147825 */ /* 0x042fe200078e0202 */
[----:B------:R-:W-:Y:S02]  /*2a090*/  IADD3 R0, R0, c[0x0][0x198], RZ ;  /* 0x0000660000007a10 */ /* 0x000fe40007ffe0ff */
[----:B------:R-:W-:Y:S01]  /*2a0a0*/  ISETP.GE.AND P3, PT, R8, c[0x0][0x17c], PT ;  /* 0x00005f0008007a0c */ /* 0x000fe20003f66270 */
[----:B------:R-:W5:Y:S01]  /*2a0b0*/  LDL.LU R26, [R1+0x154] ;  /* 0x00015400011a7983 */ /* 0x000f620000300800 */
[----:B------:R-:W-:Y:S02]  /*2a0c0*/  PRMT R4, R4, 0x7632, R4 ;  /* 0x0000763204047816 */ /* 0x000fe40000000004 */
[----:B------:R-:W-:Y:S01]  /*2a0d0*/  IADD3 R8, R5, 0x10, RZ ;  /* 0x0000001005087810 */ /* 0x000fe20007ffe0ff */
[----:B------:R0:W-:Y:S03]  /*2a0e0*/  @P1 STG.E.U16 [R20.64], R16 ;  /* 0x0000001014001986 */ /* 0x0001e6000c101506 */
[----:B------:R-:W-:Y:S01]  /*2a0f0*/  ISETP.GE.AND P1, PT, R8, c[0x0][0x17c], PT ;  /* 0x00005f0008007a0c */ /* 0x000fe20003f26270 */
[----:B------:R-:W-:Y:S01]  /*2a100*/  @P5 STG.E.U16 [R22.64], R4 ;  /* 0x0000000416005986 */ /* 0x000fe2000c101506 */
[----:B---3--:R-:W-:Y:S01]  /*2a110*/  PRMT R8, R27, 0x7632, R8 ;  /* 0x000076321b087816 */ /* 0x008fe20000000008 */
[----:B0-----:R-:W-:-:S05]  /*2a120*/  IMAD.WIDE R20, R0, 0x2, R2 ;  /* 0x0000000200147825 */ /* 0x001fca00078e0202 */
[----:B------:R0:W-:Y:S04]  /*2a130*/  @P0 STG.E.U16 [R20.64], R27 ;  /* 0x0000001b14000986 */ /* 0x0001e8000c101506 */
[----:B0-----:R-:W3:Y:S01]  /*2a140*/  LDL.LU R27, [R1+0x24] ;  /* 0x00002400011b7983 */ /* 0x001ee20000300800 */
[----:B------:R-:W-:Y:S01]  /*2a150*/  ISETP.LT.AND P4, PT, R6, c[0x0][0x178], !P4 ;  /* 0x00005e0006007a0c */ /* 0x000fe20006781270 */
[----:B------:R-:W-:Y:S01]  /*2a160*/  IMAD.WIDE R22, R0, 0x2, R28 ;  /* 0x0000000200167825 */ /* 0x000fe200078e021c */
[----:B------:R-:W-:Y:S02]  /*2a170*/  ISETP.LT.AND P5, PT, R7, c[0x0][0x178], !P2 ;  /* 0x00005e0007007a0c */ /* 0x000fe400057a1270 */
[----:B------:R-:W-:Y:S02]  /*2a180*/  ISETP.LT.AND P2, PT, R6, c[0x0][0x178], !P2 ;  /* 0x00005e0006007a0c */ /* 0x000fe40005741270 */
[----:B------:R-:W-:-:S02]  /*2a190*/  IADD3 R0, R0, c[0x0][0x198], RZ ;  /* 0x0000660000007a10 */ /* 0x000fc40007ffe0ff */
[----:B------:R-:W-:-:S03]  /*2a1a0*/  IADD3 R4, R5, 0x11, RZ ;  /* 0x0000001105047810 */ /* 0x000fc60007ffe0ff */
[----:B------:R-:W-:Y:S02]  /*2a1b0*/  IMAD.WIDE R20, R0, 0x2, R2 ;  /* 0x0000000200147825 */ /* 0x000fe400078e0202 */
[----:B------:R0:W-:Y:S01]  /*2a1c0*/  @P4 STG.E.U16 [R22.64], R12 ;  /* 0x0000000c16004986 */ /* 0x0001e2000c101506 */
[----:B------:R-:W-:Y:S02]  /*2a1d0*/  ISETP.LT.AND P4, PT, R7, c[0x0][0x178], !P6 ;  /* 0x00005e0007007a0c */ /* 0x000fe40007781270 */
[----:B------:R-:W-:Y:S02]  /*2a1e0*/  ISETP.GE.AND P0, PT, R4, c[0x0][0x17c], PT ;  /* 0x00005f0004007a0c */ /* 0x000fe40003f06270 */
[----:B------:R-:W-:Y:S01]  /*2a1f0*/  PRMT R4, R12, 0x7632, R4 ;  /* 0x000076320c047816 */ /* 0x000fe20000000004 */
[----:B------:R1:W-:Y:S01]  /*2a200*/  @P5 STG.E.U16 [R20.64], R8 ;  /* 0x0000000814005986 */ /* 0x0003e2000c101506 */
[----:B------:R-:W-:Y:S01]  /*2a210*/  ISETP.LT.AND P6, PT, R6, c[0x0][0x178], !P6 ;  /* 0x00005e0006007a0c */ /* 0x000fe200077c1270 */
[C---:B0-----:R-:W-:Y:S01]  /*2a220*/  IMAD.WIDE R22, R0.reuse, 0x2, R28 ;  /* 0x0000000200167825 */ /* 0x041fe200078e021c */
[----:B------:R-:W-:-:S04]  /*2a230*/  IADD3 R0, R0, c[0x0][0x198], RZ ;  /* 0x0000660000007a10 */ /* 0x000fc80007ffe0ff */
[----:B------:R0:W-:Y:S01]  /*2a240*/  @P2 STG.E.U16 [R22.64], R4 ;  /* 0x0000000416002986 */ /* 0x0001e2000c101506 */
[----:B-1----:R-:W-:Y:S01]  /*2a250*/  IADD3 R8, R5, 0x12, RZ ;  /* 0x0000001205087810 */ /* 0x002fe20007ffe0ff */
[----:B------:R-:W-:Y:S01]  /*2a260*/  IMAD.WIDE R20, R0, 0x2, R2 ;  /* 0x0000000200147825 */ /* 0x000fe200078e0202 */
[----:B------:R-:W-:Y:S02]  /*2a270*/  ISETP.LT.AND P2, PT, R7, c[0x0][0x178], !P3 ;  /* 0x00005e0007007a0c */ /* 0x000fe40005f41270 */
[----:B------:R-:W-:Y:S02]  /*2a280*/  ISETP.GE.AND P5, PT, R8, c[0x0][0x17c], PT ;  /* 0x00005f0008007a0c */ /* 0x000fe40003fa6270 */
[----:B------:R-:W-:Y:S02]  /*2a290*/  IADD3 R8, R0, c[0x0][0x198], RZ ;  /* 0x0000660000087a10 */ /* 0x000fe40007ffe0ff */
[----:B------:R-:W-:-:S03]  /*2a2a0*/  ISETP.LT.AND P3, PT, R6, c[0x0][0x178], !P3 ;  /* 0x00005e0006007a0c */ /* 0x000fc60005f61270 */
[----:B0-----:R-:W-:Y:S01]  /*2a2b0*/  IMAD.WIDE R22, R8, 0x2, R2 ;  /* 0x0000000208167825 */ /* 0x001fe200078e0202 */
[----:B------:R-:W-:Y:S01]  /*2a2c0*/  IADD3 R4, R5, 0x13, RZ ;  /* 0x0000001305047810 */ /* 0x000fe20007ffe0ff */
[----:B--2---:R0:W-:Y:S02]  /*2a2d0*/  @P4 STG.E.U16 [R20.64], R24 ;  /* 0x0000001814004986 */ /* 0x0041e4000c101506 */
[----:B0-----:R-:W-:Y:S01]  /*2a2e0*/  IMAD.WIDE R20, R0, 0x2, R28 ;  /* 0x0000000200147825 */ /* 0x001fe200078e021c */
[----:B------:R-:W-:-:S04]  /*2a2f0*/  PRMT R0, R24, 0x7632, R0 ;  /* 0x0000763218007816 */ /* 0x000fc80000000000 */
[----:B----4-:R0:W-:Y:S01]  /*2a300*/  @P6 STG.E.U16 [R20.64], R25 ;  /* 0x0000001914006986 */ /* 0x0101e2000c101506 */
[----:B------:R-:W-:Y:S02]  /*2a310*/  ISETP.LT.AND P6, PT, R7, c[0x0][0x178], !P1 ;  /* 0x00005e0007007a0c */ /* 0x000fe40004fc1270 */
[----:B------:R-:W-:Y:S01]  /*2a320*/  ISETP.LT.AND P1, PT, R6, c[0x0][0x178], !P1 ;  /* 0x00005e0006007a0c */ /* 0x000fe20004f21270 */
[----:B------:R1:W-:Y:S01]  /*2a330*/  @P2 STG.E.U16 [R22.64], R0 ;  /* 0x0000000016002986 */ /* 0x0003e2000c101506 */
[----:B------:R-:W-:Y:S01]  /*2a340*/  PRMT R12, R25, 0x7632, R12 ;  /* 0x00007632190c7816 */ /* 0x000fe2000000000c */
[C---:B0-----:R-:W-:Y:S01]  /*2a350*/  IMAD.WIDE R20, R8.reuse, 0x2, R28 ;  /* 0x0000000208147825 */ /* 0x041fe200078e021c */
[----:B-1----:R-:W-:-:S04]  /*2a360*/  IADD3 R0, R8, c[0x0][0x198], RZ ;  /* 0x0000660008007a10 */ /* 0x002fc80007ffe0ff */
[----:B------:R0:W-:Y:S01]  /*2a370*/  @P3 STG.E.U16 [R20.64], R12 ;  /* 0x0000000c14003986 */ /* 0x0001e2000c101506 */
[----:B------:R-:W-:-:S04]  /*2a380*/  IMAD.WIDE R22, R0, 0x2, R2 ;  /* 0x0000000200167825 */ /* 0x000fc800078e0202 */
[----:B------:R-:W-:Y:S01]  /*2a390*/  IMAD.WIDE R24, R0, 0x2, R28 ;  /* 0x0000000200187825 */ /* 0x000fe200078e021c */
[----:B-----5:R-:W-:Y:S01]  /*2a3a0*/  @P6 STG.E.U16 [R22.64], R26 ;  /* 0x0000001a16006986 */ /* 0x020fe2000c101506 */
[----:B------:R-:W-:-:S03]  /*2a3b0*/  IADD3 R8, R5, 0x15, RZ ;  /* 0x0000001505087810 */ /* 0x000fc60007ffe0ff */
[----:B---3--:R1:W-:Y:S01]  /*2a3c0*/  @P1 STG.E.U16 [R24.64], R27 ;  /* 0x0000001b18001986 */ /* 0x0083e2000c101506 */
[----:B------:R-:W-:Y:S02]  /*2a3d0*/  ISETP.LT.AND P1, PT, R7, c[0x0][0x178], !P0 ;  /* 0x00005e0007007a0c */ /* 0x000fe40004721270 */
[----:B------:R-:W-:Y:S02]  /*2a3e0*/  IADD3 R16, R0, c[0x0][0x198], RZ ;  /* 0x0000660000107a10 */ /* 0x000fe40007ffe0ff */
[----:B------:R-:W-:Y:S02]  /*2a3f0*/  ISETP.GE.AND P4, PT, R4, c[0x0][0x17c], PT ;  /* 0x00005f0004007a0c */ /* 0x000fe40003f86270 */
[----:B------:R-:W-:Y:S02]  /*2a400*/  IADD3 R4, R5, 0x14, RZ ;  /* 0x0000001405047810 */ /* 0x000fe40007ffe0ff */
[----:B------:R-:W-:Y:S02]  /*2a410*/  ISETP.GE.AND P3, PT, R8, c[0x0][0x17c], PT ;  /* 0x00005f0008007a0c */ /* 0x000fe40003f66270 */
[----:B0-----:R-:W-:-:S02]  /*2a420*/  PRMT R12, R26, 0x7632, R12 ;  /* 0x000076321a0c7816 */ /* 0x001fc4000000000c */
[----:B------:R-:W-:Y:S01]  /*2a430*/  PRMT R8, R27, 0x7632, R8 ;  /* 0x000076321b087816 */ /* 0x000fe20000000008 */
[----:B-1----:R-:W-:Y:S01]  /*2a440*/  IMAD.WIDE R26, R16, 0x2, R2 ;  /* 0x00000002101a7825 */ /* 0x002fe200078e0202 */
[----:B------:R-:W-:Y:S02]  /*2a450*/  ISETP.GE.AND P2, PT, R4, c[0x0][0x17c], PT ;  /* 0x00005f0004007a0c */ /* 0x000fe40003f46270 */
[----:B------:R-:W-:Y:S01]  /*2a460*/  IADD3 R4, R5, 0x16, RZ ;  /* 0x0000001605047810 */ /* 0x000fe20007ffe0ff */
[C---:B------:R-:W-:Y:S01]  /*2a470*/  IMAD.WIDE R20, R16.reuse, 0x2, R28 ;  /* 0x0000000210147825 */ /* 0x040fe200078e021c */
[----:B------:R-:W-:Y:S01]  /*2a480*/  IADD3 R0, R16, c[0x0][0x198], RZ ;  /* 0x0000660010007a10 */ /* 0x000fe20007ffe0ff */
[----:B------:R-:W2:Y:S04]  /*2a490*/  LDL.LU R5, [R1+0xdf4] ;  /* 0x000df40001057983 */ /* 0x000ea80000300800 */
[----:B------:R-:W3:Y:S04]  /*2a4a0*/  LDL.LU R16, [R1+0x4] ;  /* 0x0000040001107983 */ /* 0x000ee80000300800 */
[----:B------:R0:W-:Y:S04]  /*2a4b0*/  @P1 STG.E.U16 [R26.64], R12 ;  /* 0x0000000c1a001986 */ /* 0x0001e8000c101506 */
[----:B0-----:R-:W4:Y:S04]  /*2a4c0*/  LDL.LU R27, [R1+0x174] ;  /* 0x00017400011b7983 */ /* 0x001f280000300800 */
[----:B------:R-:W5:Y:S01]  /*2a4d0*/  LDL R26, [R1+0x75c] ;  /* 0x00075c00011a7983 */ /* 0x000f620000100800 */
[----:B------:R-:W-:-:S02]  /*2a4e0*/  ISETP.LT.AND P0, PT, R6, c[0x0][0x178], !P0 ;  /* 0x00005e0006007a0c */ /* 0x000fc40004701270 */
[----:B------:R-:W-:Y:S02]  /*2a4f0*/  ISETP.LT.AND P6, PT, R7, c[0x0][0x178], !P5 ;  /* 0x00005e0007007a0c */ /* 0x000fe40006fc1270 */
[----:B------:R-:W-:Y:S01]  /*2a500*/  ISETP.LT.AND P5, PT, R6, c[0x0][0x178], !P5 ;  /* 0x00005e0006007a0c */ /* 0x000fe20006fa1270 */
[----:B------:R-:W-:-:S04]  /*2a510*/  IMAD.WIDE R22, R0, 0x2, R2 ;  /* 0x0000000200167825 */ /* 0x000fc800078e0202 */
[----:B------:R-:W-:Y:S01]  /*2a520*/  IMAD.WIDE R24, R0, 0x2, R28 ;  /* 0x0000000200187825 */ /* 0x000fe200078e021c */
[----:B------:R-:W-:-:S03]  /*2a530*/  ISETP.GE.AND P1, PT, R4, c[0x0][0x17c], PT ;  /* 0x00005f0004007a0c */ /* 0x000fc60003f26270 */
[----:B------:R-:W-:Y:S01]  /*2a540*/  @P0 STG.E.U16 [R20.64], R8 ;  /* 0x0000000814000986 */ /* 0x000fe2000c101506 */
[----:B---3--:R-:W-:-:S03]  /*2a550*/  PRMT R4, R16, 0x7632, R4 ;  /* 0x0000763210047816 */ /* 0x008fc60000000004 */
[----:B----4-:R0:W-:Y:S04]  /*2a560*/  @P6 STG.E.U16 [R22.64], R27 ;  /* 0x0000001b16006986 */ /* 0x0101e8000c101506 */
[----:B------:R5:W-:Y:S01]  /*2a570*/  @P5 STG.E.U16 [R24.64], R16 ;  /* 0x0000001018005986 */ /* 0x000be2000c101506 */
[----:B------:R-:W-:-:S03]  /*2a580*/  PRMT R12, R27, 0x7632, R12 ;  /* 0x000076321b0c7816 */ /* 0x000fc6000000000c */
[----:B0-----:R-:W3:Y:S01]  /*2a590*/  LDL.LU R27, [R1+0x184] ;  /* 0x00018400011b7983 */ /* 0x001ee20000300800 */
[----:B-----5:R-:W-:-:S04]  /*2a5a0*/  IADD3 R16, R26, 0x17, RZ ;  /* 0x000000171a107810 */ /* 0x020fc80007ffe0ff */
[----:B------:R-:W-:Y:S02]  /*2a5b0*/  ISETP.GE.AND P0, PT, R16, c[0x0][0x17c], PT ;  /* 0x00005f0010007a0c */ /* 0x000fe40003f06270 */
[----:B------:R-:W4:Y:S01]  /*2a5c0*/  LDL.LU R16, [R1+0x194] ;  /* 0x0001940001107983 */ /* 0x000f220000300800 */
[C---:B------:R-:W-:Y:S02]  /*2a5d0*/  ISETP.LT.AND P6, PT, R7.reuse, c[0x0][0x178], !P4 ;  /* 0x00005e0007007a0c */ /* 0x040fe400067c1270 */
[----:B------:R-:W-:Y:S02]  /*2a5e0*/  ISETP.LT.AND P4, PT, R6, c[0x0][0x178], !P4 ;  /* 0x00005e0006007a0c */ /* 0x000fe40006781270 */
[----:B------:R-:W-:Y:S02]  /*2a5f0*/  IADD3 R22, R0, c[0x0][0x198], RZ ;  /* 0x0000660000167a10 */ /* 0x000fe40007ffe0ff */
[----:B------:R-:W-:Y:S02]  /*2a600*/  ISETP.LT.AND P5, PT, R7, c[0x0][0x178], !P2 ;  /* 0x00005e0007007a0c */ /* 0x000fe400057a1270 */
[----:B------:R-:W-:Y:S01]  /*2a610*/  ISETP.LT.AND P2, PT, R6, c[0x0][0x178], !P2 ;  /* 0x00005e0006007a0c */ /* 0x000fe20005741270 */
[C---:B------:R-:W-:Y:S01]  /*2a620*/  IMAD.WIDE R20, R22.reuse, 0x2, R2 ;  /* 0x0000000216147825 */ /* 0x040fe200078e0202 */
[----:B------:R-:W-:-:S03]  /*2a630*/  IADD3 R0, R22, c[0x0][0x198], RZ ;  /* 0x0000660016007a10 */ /* 0x000fc60007ffe0ff */
[----:B------:R-:W-:Y:S01]  /*2a640*/  IMAD.WIDE R22, R22, 0x2, R28 ;  /* 0x0000000216167825 */ /* 0x000fe200078e021c */
[----:B------:R0:W-:Y:S03]  /*2a650*/  @P6 STG.E.U16 [R20.64], R12 ;  /* 0x0000000c14006986 */ /* 0x0001e6000c101506 */
[----:B------:R-:W-:Y:S01]  /*2a660*/  IMAD.WIDE R24, R0, 0x2, R2 ;  /* 0x0000000200187825 */ /* 0x000fe200078e0202 */
[----:B------:R1:W-:Y:S01]  /*2a670*/  @P4 STG.E.U16 [R22.64], R4 ;  /* 0x0000000416004986 */ /* 0x0003e2000c101506 */
[----:B------:R-:W-:Y:S02]  /*2a680*/  ISETP.LT.AND P4, PT, R7, c[0x0][0x178], !P3 ;  /* 0x00005e0007007a0c */ /* 0x000fe40005f81270 */
[----:B------:R-:W-:Y:S01]  /*2a690*/  IADD3 R8, R26, 0x18, RZ ;  /* 0x000000181a087810 */ /* 0x000fe20007ffe0ff */
[C---:B0-----:R-:W-:Y:S01]  /*2a6a0*/  IMAD.WIDE R20, R0.reuse, 0x2, R28 ;  /* 0x0000000200147825 */ /* 0x041fe200078e021c */
[----:B------:R-:W-:Y:S01]  /*2a6b0*/  IADD3 R0, R0, c[0x0][0x198], RZ ;  /* 0x0000660000007a10 */ /* 0x000fe20007ffe0ff */
[----:B-1----:R-:W5:Y:S01]  /*2a6c0*/  LDL.LU R22, [R1+0x1d4] ;  /* 0x0001d40001167983 */ /* 0x002f620000300800 */
[----:B------:R-:W-:-:S02]  /*2a6d0*/  IADD3 R4, R26, 0x19, RZ ;  /* 0x000000191a047810 */ /* 0x000fc40007ffe0ff */
[----:B------:R-:W-:Y:S01]  /*2a6e0*/  ISETP.LT.AND P3, PT, R6, c[0x0][0x178], !P3 ;  /* 0x00005e0006007a0c */ /* 0x000fe20005f61270 */
[----:B------:R-:W2:Y:S01]  /*2a6f0*/  LDL.LU R23, [R1+0x14] ;  /* 0x0000140001177983 */ /* 0x000ea20000300800 */
[----:B------:R-:W-:Y:S02]  /*2a700*/  ISETP.GE.AND P6, PT, R8, c[0x0][0x17c], PT ;  /* 0x00005f0008007a0c */ /* 0x000fe40003fc6270 */
[----:B------:R-:W-:Y:S01]  /*2a710*/  PRMT R12, R9, 0x7632, R12 ;  /* 0x00007632090c7816 */ /* 0x000fe2000000000c */
[----:B----4-:R-:W-:Y:S01]  /*2a720*/  @P5 STG.E.U16 [R24.64], R16 ;  /* 0x0000001018005986 */ /* 0x010fe2000c101506 */
[----:B------:R-:W-:-:S03]  /*2a730*/  ISETP.GE.AND P5, PT, R4, c[0x0][0x17c], PT ;  /* 0x00005f0004007a0c */ /* 0x000fc60003fa6270 */
[----:B------:R0:W-:Y:S01]  /*2a740*/  @P2 STG.E.U16 [R20.64], R9 ;  /* 0x0000000914002986 */ /* 0x0001e2000c101506 */
[----:B------:R-:W-:Y:S02]  /*2a750*/  ISETP.LT.AND P2, PT, R7, c[0x0][0x178], !P1 ;  /* 0x00005e0007007a0c */ /* 0x000fe40004f41270 */
[----:B------:R-:W-:Y:S01]  /*2a760*/  PRMT R4, R16, 0x7632, R4 ;  /* 0x0000763210047816 */ /* 0x000fe20000000004 */
[----:B0-----:R-:W-:-:S04]  /*2a770*/  IMAD.WIDE R8, R0, 0x2, R2 ;  /* 0x0000000200087825 */ /* 0x001fc800078e0202 */
[C---:B------:R-:W-:Y:S01]  /*2a780*/  IMAD.WIDE R20, R0.reuse, 0x2, R28 ;  /* 0x0000000200147825 */ /* 0x040fe200078e021c */
[----:B------:R-:W-:Y:S01]  /*2a790*/  IADD3 R0, R0, c[0x0][0x198], RZ ;  /* 0x0000660000007a10 */ /* 0x000fe20007ffe0ff */
[----:B------:R0:W-:Y:S04]  /*2a7a0*/  @P4 STG.E.U16 [R8.64], R4 ;  /* 0x0000000408004986 */ /* 0x0001e8000c101506 */
[----:B------:R3:W-:Y:S01]  /*2a7b0*/  @P3 STG.E.U16 [R20.64], R12 ;  /* 0x0000000c14003986 */ /* 0x0007e2000c101506 */
[----:B0-----:R-:W-:Y:S01]  /*2a7c0*/  IMAD.WIDE R8, R0, 0x2, R2 ;  /* 0x0000000200087825 */ /* 0x001fe200078e0202 */
[----:B---3--:R-:W-:-:S04]  /*2a7d0*/  PRMT R12, R27, 0x7632, R12 ;  /* 0x000076321b0c7816 */ /* 0x008fc8000000000c */
[----:B------:R0:W-:Y:S04]  /*2a7e0*/  @P2 STG.E.U16 [R8.64], R27 ;  /* 0x0000001b08002986 */ /* 0x0001e8000c101506 */
[----:B0-----:R-:W3:Y:S04]  /*2a7f0*/  LDL.LU R27, [R1+0x1c4] ;  /* 0x0001c400011b7983 */ /* 0x001ee80000300800 */
[----:B------:R-:W4:Y:S01]  /*2a800*/  LDL.LU R24, [R1+0x1a4] ;  /* 0x0001a40001187983 */ /* 0x000f220000300800 */
[----:B------:R-:W-:Y:S01]  /*2a810*/  ISETP.LT.AND P1, PT, R6, c[0x0][0x178], !P1 ;  /* 0x00005e0006007a0c */ /* 0x000fe20004f21270 */
[----:B------:R-:W-:Y:S01]  /*2a820*/  IMAD.WIDE R20, R0, 0x2, R28 ;  /* 0x0000000200147825 */ /* 0x000fe200078e021c */
[----:B------:R-:W-:-:S02]  /*2a830*/  ISETP.LT.AND P3, PT, R7, c[0x0][0x178], !P0 ;  /* 0x00005e0007007a0c */ /* 0x000fc40004761270 */
[----:B------:R-:W-:Y:S02]  /*2a840*/  ISETP.LT.AND P0, PT, R6, c[0x0][0x178], !P0 ;  /* 0x00005e0006007a0c */ /* 0x000fe40004701270 */
[C---:B------:R-:W-:Y:S02]  /*2a850*/  IADD3 R4, R26.reuse, 0x1b, RZ ;  /* 0x0000001b1a047810 */ /* 0x040fe40007ffe0ff */
[----:B------:R-:W-:Y:S02]  /*2a860*/  IADD3 R16, R26, 0x1a, RZ ;  /* 0x0000001a1a107810 */ /* 0x000fe40007ffe0ff */
[----:B------:R-:W-:Y:S02]  /*2a870*/  IADD3 R0, R0, c[0x0][0x198], RZ ;  /* 0x0000660000007a10 */ /* 0x000fe40007ffe0ff */
[----:B------:R-:W-:Y:S01]  /*2a880*/  ISETP.GE.AND P2, PT, R4, c[0x0][0x17c], PT ;  /* 0x00005f0004007a0c */ /* 0x000fe20003f46270 */
[----:B------:R0:W-:Y:S01]  /*2a890*/  @P1 STG.E.U16 [R20.64], R17 ;  /* 0x0000001114001986 */ /* 0x0001e2000c101506 */
[----:B------:R-:W-:Y:S01]  /*2a8a0*/  ISETP.LT.AND P1, PT, R7, c[0x0][0x178], !P6 ;  /* 0x00005e0007007a0c */ /* 0x000fe20007721270 */
[----:B------:R-:W-:Y:S01]  /*2a8b0*/  IMAD.WIDE R8, R0, 0x2, R2 ;  /* 0x0000000200087825 */ /* 0x000fe200078e0202 */
[----:B------:R-:W-:-:S02]  /*2a8c0*/  ISETP.GE.AND P4, PT, R16, c[0x0][0x17c], PT ;  /* 0x00005f0010007a0c */ /* 0x000fc40003f86270 */
[----:B------:R-:W-:Y:S02]  /*2a8d0*/  PRMT R4, R17, 0x7632, R4 ;  /* 0x0000763211047816 */ /* 0x000fe40000000004 */
[----:B------:R-:W-:Y:S01]  /*2a8e0*/  ISETP.LT.AND P6, PT, R6, c[0x0][0x178], !P6 ;  /* 0x00005e0006007a0c */ /* 0x000fe200077c1270 */
[C---:B0-----:R-:W-:Y:S01]  /*2a8f0*/  IMAD.WIDE R16, R0.reuse, 0x2, R28 ;  /* 0x0000000200107825 */ /* 0x041fe200078e021c */
[----:B------:R-:W-:Y:S01]  /*2a900*/  IADD3 R0, R0, c[0x0][0x198], RZ ;  /* 0x0000660000007a10 */ /* 0x000fe20007ffe0ff */
[----:B------:R0:W-:Y:S04]  /*2a910*/  @P3 STG.E.U16 [R8.64], R12 ;  /* 0x0000000c08003986 */ /* 0x0001e8000c101506 */
[----:B------:R1:W-:Y:S01]  /*2a920*/  @P0 STG.E.U16 [R16.64], R4 ;  /* 0x0000000410000986 */ /* 0x0003e2000c101506 */
[----:B------:R-:W-:-:S02]  /*2a930*/  ISETP.LT.AND P0, PT, R7, c[0x0][0x178], !P5 ;  /* 0x00005e0007007a0c */ /* 0x000fc40006f01270 */
[C---:B------:R-:W-:Y:S01]  /*2a940*/  IADD3 R20, R0.reuse, c[0x0][0x198], RZ ;  /* 0x0000660000147a10 */ /* 0x040fe20007ffe0ff */
[----:B0-----:R-:W-:-:S05]  /*2a950*/  IMAD.WIDE R8, R0, 0x2, R2 ;  /* 0x0000000200087825 */ /* 0x001fca00078e0202 */
[----:B-----5:R0:W-:Y:S01]  /*2a960*/  @P1 STG.E.U16 [R8.64], R22 ;  /* 0x0000001608001986 */ /* 0x0201e2000c101506 */
[----:B-1----:R-:W-:Y:S01]  /*2a970*/  IMAD.WIDE R16, R20, 0x2, R2 ;  /* 0x0000000214107825 */ /* 0x002fe200078e0202 */
[----:B------:R-:W-:Y:S02]  /*2a980*/  ISETP.LT.AND P5, PT, R6, c[0x0][0x178], !P5 ;  /* 0x00005e0006007a0c */ /* 0x000fe40006fa1270 */
[----:B------:R-:W-:Y:S01]  /*2a990*/  IADD3 R4, R26, 0x1d, RZ ;  /* 0x0000001d1a047810 */ /* 0x000fe20007ffe0ff */
[----:B0-----:R-:W-:Y:S01]  /*2a9a0*/  IMAD.WIDE R8, R0, 0x2, R28 ;  /* 0x0000000200087825 */ /* 0x001fe200078e021c */
[----:B------:R-:W-:-:S04]  /*2a9b0*/  PRMT R0, R22, 0x7632, R0 ;  /* 0x0000763216007816 */ /* 0x000fc80000000000 */
[----:B--2---:R0:W-:Y:S01]  /*2a9c0*/  @P6 STG.E.U16 [R8.64], R23 ;  /* 0x0000001708006986 */ /* 0x0041e2000c101506 */
[----:B------:R-:W-:Y:S02]  /*2a9d0*/  ISETP.LT.AND P6, PT, R7, c[0x0][0x178], !P4 ;  /* 0x00005e0007007a0c */ /* 0x000fe400067c1270 */
[----:B------:R-:W-:Y:S01]  /*2a9e0*/  ISETP.LT.AND P4, PT, R6, c[0x0][0x178], !P4 ;  /* 0x00005e0006007a0c */ /* 0x000fe20006781270 */
[----:B------:R1:W-:Y:S01]  /*2a9f0*/  @P0 STG.E.U16 [R16.64], R0 ;  /* 0x0000000010000986 */ /* 0x0003e2000c101506 */
[----:B------:R-:W-:Y:S02]  /*2aa00*/  ISETP.GE.AND P1, PT, R4, c[0x0][0x17c], PT ;  /* 0x00005f0004007a0c */ /* 0x000fe40003f26270 */
[----:B------:R-:W-:Y:S01]  /*2aa10*/  PRMT R4, R23, 0x7632, R4 ;  /* 0x0000763217047816 */ /* 0x000fe20000000004 */
[C---:B0-----:R-:W-:Y:S01]  /*2aa20*/  IMAD.WIDE R8, R20.reuse, 0x2, R28 ;  /* 0x0000000214087825 */ /* 0x041fe200078e021c */
[----:B-1----:R-:W-:-:S04]  /*2aa30*/  IADD3 R0, R20, c[0x0][0x198], RZ ;  /* 0x0000660014007a10 */ /* 0x002fc80007ffe0ff */
[----:B------:R0:W-:Y:S01]  /*2aa40*/  @P5 STG.E.U16 [R8.64], R4 ;  /* 0x0000000408005986 */ /* 0x0001e2000c101506 */
[----:B------:R-:W-:-:S04]  /*2aa50*/  IMAD.WIDE R16, R0, 0x2, R2 ;  /* 0x0000000200107825 */ /* 0x000fc800078e0202 */
[----:B------:R-:W-:Y:S01]  /*2aa60*/  IMAD.WIDE R20, R0, 0x2, R28 ;  /* 0x0000000200147825 */ /* 0x000fe200078e021c */
[C---:B------:R-:W-:Y:S02]  /*2aa70*/  IADD3 R12, R26.reuse, 0x1c, RZ ;  /* 0x0000001c1a0c7810 */ /* 0x040fe40007ffe0ff */
[----:B------:R-:W-:Y:S02]  /*2aa80*/  IADD3 R22, R26, 0x1f, RZ ;  /* 0x0000001f1a167810 */ /* 0x000fe40007ffe0ff */
[----:B------:R-:W-:Y:S02]  /*2aa90*/  ISETP.GE.AND P3, PT, R12, c[0x0][0x17c], PT ;  /* 0x00005f000c007a0c */ /* 0x000fe40003f66270 */
[----:B------:R-:W-:Y:S02]  /*2aaa0*/  IADD3 R12, R26, 0x1e, RZ ;  /* 0x0000001e1a0c7810 */ /* 0x000fe40007ffe0ff */
[----:B0-----:R-:W-:Y:S02]  /*2aab0*/  IADD3 R8, R0, c[0x0][0x198], RZ ;  /* 0x0000660000087a10 */ /* 0x001fe40007ffe0ff */
[----:B------:R-:W-:-:S02]  /*2aac0*/  ISETP.GE.AND P5, PT, R22, c[0x0][0x17c], PT ;  /* 0x00005f0016007a0c */ /* 0x000fc40003fa6270 */
[----:B------:R-:W-:Y:S02]  /*2aad0*/  ISETP.GE.AND P0, PT, R12, c[0x0][0x17c], PT ;  /* 0x00005f000c007a0c */ /* 0x000fe40003f06270 */
[----:B------:R-:W-:Y:S02]  /*2aae0*/  PRMT R22, R5, 0x7632, R22 ;  /* 0x0000763205167816 */ /* 0x000fe40000000016 */
[----:B------:R-:W-:Y:S02]  /*2aaf0*/  IADD3 R23, R26, 0x20, RZ ;  /* 0x000000201a177810 */ /* 0x000fe40007ffe0ff */
[----:B------:R-:W-:Y:S01]  /*2ab00*/  IADD3 R0, R8, c[0x0][0x198], RZ ;  /* 0x0000660008007a10 */ /* 0x000fe20007ffe0ff */
[----:B---3--:R-:W-:Y:S04]  /*2ab10*/  @P6 STG.E.U16 [R16.64], R27 ;  /* 0x0000001b10006986 */ /* 0x008fe8000c101506 */
[----:B------:R0:W-:Y:S01]  /*2ab20*/  @P4 STG.E.U16 [R20.64], R5 ;  /* 0x0000000514004986 */ /* 0x0001e2000c101506 */
[----:B------:R-:W-:-:S02]  /*2ab30*/  ISETP.LT.AND P4, PT, R7, c[0x0][0x178], !P2 ;  /* 0x00005e0007007a0c */ /* 0x000fc40005781270 */
[----:B------:R-:W-:Y:S02]  /*2ab40*/  PRMT R12, R27, 0x7632, R12 ;  /* 0x000076321b0c7816 */ /* 0x000fe4000000000c */
[----:B------:R-:W-:Y:S02]  /*2ab50*/  ISETP.LT.AND P6, PT, R7, c[0x0][0x178], !P3 ;  /* 0x00005e0007007a0c */ /* 0x000fe40005fc1270 */
[----:B------:R-:W-:Y:S01]  /*2ab60*/  ISETP.LT.AND P2, PT, R6, c[0x0][0x178], !P2 ;  /* 0x00005e0006007a0c */ /* 0x000fe20005741270 */
[----:B0-----:R-:W-:Y:S01]  /*2ab70*/  IMAD.WIDE R4, R8, 0x2, R2 ;  /* 0x0000000208047825 */ /* 0x001fe200078e0202 */
[----:B------:R-:W-:Y:S02]  /*2ab80*/  ISETP.LT.AND P3, PT, R6, c[0x0][0x178], !P3 ;  /* 0x00005e0006007a0c */ /* 0x000fe40005f61270 */
[----:B------:R-:W2:Y:S04]  /*2ab90*/  LDL.LU R6, [R1+0xdf0] ;  /* 0x000df00001067983 */ /* 0x000ea80000300800 */
[----:B------:R-:W-:Y:S01]  /*2aba0*/  @P4 STG.E.U16 [R4.64], R12 ;  /* 0x0000000c04004986 */ /* 0x000fe2000c101506 */
[----:B------:R-:W-:-:S03]  /*2abb0*/  ISETP.GE.AND P4, PT, R23, c[0x0][0x17c], PT ;  /* 0x00005f0017007a0c */ /* 0x000fc60003f86270 */
[----:B------:R-:W3:Y:S04]  /*2abc0*/  LDL.LU R27, [R1+0x34] ;  /* 0x00003400011b7983 */ /* 0x000ee80000300800 */
[----:B------:R-:W5:Y:S01]  /*2abd0*/  LDL R23, [R1+0x764] ;  /* 0x0007640001177983 */ /* 0x000f620000100800 */
[----:B------:R-:W-:-:S05]  /*2abe0*/  IMAD.WIDE R8, R8, 0x2, R28 ;  /* 0x0000000208087825 */ /* 0x000fca00078e021c */
[----:B------:R0:W-:Y:S04]  /*2abf0*/  @P2 STG.E.U16 [R8.64], R22 ;  /* 0x0000001608002986 */ /* 0x0001e8000c101506 */
[----:B0-----:R-:W2:Y:S01]  /*2ac00*/  LDL.LU R22, [R1+0x1e4] ;  /* 0x0001e40001167983 */ /* 0x001ea20000300800 */
[----:B------:R-:W-:-:S04]  /*2ac10*/  IMAD.WIDE R16, R0, 0x2, R2 ;  /* 0x0000000200107825 */ /* 0x000fc800078e0202 */
[----:B------:R-:W-:Y:S01]  /*2ac20*/  IMAD.WIDE R20, R0, 0x2, R28 ;  /* 0x0000000200147825 */ /* 0x000fe200078e021c */
[----:B----4-:R0:W-:Y:S04]  /*2ac30*/  @P6 STG.E.U16 [R16.64], R24 ;  /* 0x0000001810006986 */ /* 0x0101e8000c101506 */
[----:B------:R1:W-:Y:S01]  /*2ac40*/  @P3 STG.E.U16 [R20.64], R13 ;  /* 0x0000000d14003986 */ /* 0x0003e2000c101506 */
[----:B0-----:R-:W-:-:S03]  /*2ac50*/  PRMT R16, R24, 0x7632, R16 ;  /* 0x0000763218107816 */ /* 0x001fc60000000010 */
[----:B-1----:R-:W4:Y:S04]  /*2ac60*/  LDL.LU R21, [R1+0x158] ;  /* 0x0001580001157983 */ /* 0x002f280000300800 */
[----:B------:R-:W4:Y:S01]  /*2ac70*/  LDL.LU R24, [R1+0x28] ;  /* 0x0000280001187983 */ /* 0x000f220000300800 */
[C---:B------:R-:W-:Y:S02]  /*2ac80*/  ISETP.LT.AND P6, PT, R7.reuse, c[0x0][0x178], !P1 ;  /* 0x00005e0007007a0c */ /* 0x040fe40004fc1270 */
[----:B------:R-:W-:Y:S02]  /*2ac90*/  IADD3 R8, R0, c[0x0][0x198], RZ ;  /* 0x0000660000087a10 */ /* 0x000fe40007ffe0ff */
[----:B------:R-:W-:Y:S02]  /*2aca0*/  ISETP.LT.AND P3, PT, R7, c[0x0][0x178], !P0 ;  /* 0x00005e0007007a0c */ /* 0x000fe40004761270 */
[----:B------:R-:W-:Y:S01]  /*2acb0*/  IADD3 R12, R26, 0x21, RZ ;  /* 0x000000211a0c7810 */ /* 0x000fe20007ffe0ff */
[C---:B------:R-:W-:Y:S01]  /*2acc0*/  IMAD.WIDE R4, R8.reuse, 0x2, R2 ;  /* 0x0000000208047825 */ /* 0x040fe200078e0202 */
[----:B------:R-:W-:-:S02]  /*2acd0*/  IADD3 R20, R8, c[0x0][0x198], RZ ;  /* 0x0000660008147a10 */ /* 0x000fc40007ffe0ff */
[----:B------:R-:W-:Y:S01]  /*2ace0*/  PRMT R17, R13, 0x7632, R17 ;  /* 0x000076320d117816 */ /* 0x000fe20000000011 */
[----:B------:R-:W-:Y:S01]  /*2acf0*/  IMAD.WIDE R8, R8, 0x2, R28 ;  /* 0x0000000208087825 */ /* 0x000fe200078e021c */
[----:B------:R-:W-:Y:S01]  /*2ad00*/  ISETP.GE.AND P2, PT, R12, c[0x0][0x17c], PT ;  /* 0x00005f000c007a0c */ /* 0x000fe20003f46270 */
[----:B------:R0:W-:Y:S02]  /*2ad10*/  @P6 STG.E.U16 [R4.64], R16 ;  /* 0x0000001004006986 */ /* 0x0001e4000c101506 */
[----:B------:R-:W-:-:S04]  /*2ad20*/  IMAD.WIDE R12, R20, 0x2, R2 ;  /* 0x00000002140c7825 */ /* 0x000fc800078e0202 */
[----:B0-----:R-:W-:Y:S01]  /*2ad30*/  IMAD.WIDE R4, R20, 0x2, R28 ;  /* 0x0000000214047825 */ /* 0x001fe200078e021c */
[----:B------:R-:W-:-:S04]  /*2ad40*/  IADD3 R0, R26, 0x22, RZ ;  /* 0x000000221a007810 */ /* 0x000fc80007ffe0ff */
[----:B------:R-:W-:Y:S02]  /*2ad50*/  ISETP.GE.AND P6, PT, R0, c[0x0][0x17c], PT ;  /* 0x00005f0000007a0c */ /* 0x000fe40003fc6270 */
[----:B------:R-:W-:Y:S02]  /*2ad60*/  IADD3 R0, R26, 0x23, RZ ;  /* 0x000000231a007810 */ /* 0x000fe40007ffe0ff */
[C---:B-----5:R-:W-:Y:S02]  /*2ad70*/  ISETP.LT.AND P1, PT, R23.reuse, c[0x0][0x178], !P1 ;  /* 0x00005e0017007a0c */ /* 0x060fe40004f21270 */
[----:B------:R-:W-:-:S11]  /*2ad80*/  ISETP.LT.AND P0, PT, R23, c[0x0][0x178], !P0 ;  /* 0x00005e0017007a0c */ /* 0x000fd60004701270 */
[----:B------:R-:W-:Y:S04]  /*2ad90*/  @P1 STG.E.U16 [R8.64], R17 ;  /* 0x0000001108001986 */ /* 0x000fe8000c101506 */
[----:B--2---:R0:W-:Y:S04]  /*2ada0*/  @P3 STG.E.U16 [R12.64], R22 ;  /* 0x000000160c003986 */ /* 0x0041e8000c101506 */
[----:B---3--:R1:W-:Y:S01]  /*2adb0*/  @P0 STG.E.U16 [R4.64], R27 ;  /* 0x0000001b04000986 */ /* 0x0083e2000c101506 */
[----:B0-----:R-:W-:-:S03]  /*2adc0*/  PRMT R13, R27, 0x7632, R13 ;  /* 0x000076321b0d7816 */ /* 0x001fc6000000000d */
[----:B-1----:R-:W2:Y:S01]  /*2add0*/  LDL.LU R27, [R1+0x178] ;  /* 0x00017800011b7983 */ /* 0x002ea20000300800 */
[----:B------:R-:W-:Y:S02]  /*2ade0*/  ISETP.LT.AND P1, PT, R7, c[0x0][0x178], !P5 ;  /* 0x00005e0007007a0c */ /* 0x000fe40006f21270 */
[----:B------:R-:W-:Y:S02]  /*2adf0*/  ISETP.LT.AND P5, PT, R23, c[0x0][0x178], !P5 ;  /* 0x00005e0017007a0c */ /* 0x000fe40006fa1270 */
[----:B------:R-:W-:Y:S02]  /*2ae00*/  ISETP.GE.AND P3, PT, R0, c[0x0][0x17c], PT ;  /* 0x00005f0000007a0c */ /* 0x000fe40003f66270 */
[----:B------:R-:W-:Y:S02]  /*2ae10*/  IADD3 R0, R20, c[0x0][0x198], RZ ;  /* 0x0000660014007a10 */ /* 0x000fe40007ffe0ff */
[----:B------:R-:W-:Y:S02]  /*2ae20*/  ISETP.LT.AND P0, PT, R7, c[0x0][0x178], !P4 ;  /* 0x00005e0007007a0c */ /* 0x000fe40006701270 */
[----:B------:R-:W-:Y:S01]  /*2ae30*/  PRMT R12, R22, 0x7632, R12 ;  /* 0x00007632160c7816 */ /* 0x000fe2000000000c */
[----:B------:R-:W-:Y:S01]  /*2ae40*/  IMAD.WIDE R8, R0, 0x2, R2 ;  /* 0x0000000200087825 */ /* 0x000fe200078e0202 */
[----:B------:R-:W3:Y:S01]  /*2ae50*/  LDL.LU R22, [R1+0x8] ;  /* 0x0000080001167983 */ /* 0x000ee20000300800 */
[----:B------:R-:W-:-:S02]  /*2ae60*/  ISETP.LT.AND P4, PT, R23, c[0x0][0x178], !P4 ;  /* 0x00005e0017007a0c */ /* 0x000fc40006781270 */
[C-C-:B------:R-:W-:Y:S01]  /*2ae70*/  IMAD.WIDE R4, R0.reuse, 0x2, R28.reuse ;  /* 0x0000000200047825 */ /* 0x140fe200078e021c */
[----:B------:R-:W-:Y:S01]  /*2ae80*/  IADD3 R0, R0, c[0x0][0x198], RZ ;  /* 0x0000660000007a10 */ /* 0x000fe20007ffe0ff */
[----:B------:R0:W-:Y:S04]  /*2ae90*/  @P1 STG.E.U16 [R8.64], R12 ;  /* 0x0000000c08001986 */ /* 0x0001e8000c101506 */
[----:B------:R1:W-:Y:S01]  /*2aea0*/  @P5 STG.E.U16 [R4.64], R13 ;  /* 0x0000000d04005986 */ /* 0x0003e2000c101506 */
[----:B0-----:R-:W-:Y:S01]  /*2aeb0*/  IADD3 R12, R26, 0x25, RZ ;  /* 0x000000251a0c7810 */ /* 0x001fe20007ffe0ff */
[----:B------:R-:W-:-:S04]  /*2aec0*/  IMAD.WIDE R8, R0, 0x2, R28 ;  /* 0x0000000200087825 */ /* 0x000fc800078e021c */
[----:B-1----:R-:W-:-:S05]  /*2aed0*/  IMAD.WIDE R4, R0, 0x2, R2 ;  /* 0x0000000200047825 */ /* 0x002fca00078e0202 */
[----:B----4-:R-:W-:Y:S01]  /*2aee0*/  @P0 STG.E.U16 [R4.64], R21 ;  /* 0x0000001504000986 */ /* 0x010fe2000c101506 */
[----:B------:R-:W-:Y:S02]  /*2aef0*/  ISETP.GE.AND P0, PT, R12, c[0x0][0x17c], PT ;  /* 0x00005f000c007a0c */ /* 0x000fe40003f06270 */
[----:B------:R-:W-:Y:S01]  /*2af00*/  PRMT R12, R24, 0x7632, R12 ;  /* 0x00007632180c7816 */ /* 0x000fe2000000000c */
[----:B------:R0:W-:Y:S04]  /*2af10*/  @P4 STG.E.U16 [R8.64], R24 ;  /* 0x0000001808004986 */ /* 0x0001e8000c101506 */
[----:B0-----:R-:W4:Y:S01]  /*2af20*/  LDL.LU R24, [R1+0x198] ;  /* 0x0001980001187983 */ /* 0x001f220000300800 */
[----:B------:R-:W-:Y:S02]  /*2af30*/  ISETP.LT.AND P5, PT, R7, c[0x0][0x178], !P2 ;  /* 0x00005e0007007a0c */ /* 0x000fe400057a1270 */
[----:B------:R-:W-:-:S02]  /*2af40*/  IADD3 R0, R0, c[0x0][0x198], RZ ;  /* 0x0000660000007a10 */ /* 0x000fc40007ffe0ff */
[----:B------:R-:W-:Y:S02]  /*2af50*/  ISETP.LT.AND P2, PT, R23, c[0x0][0x178], !P2 ;  /* 0x00005e0017007a0c */ /* 0x000fe40005741270 */
[----:B------:R-:W-:Y:S01]  /*2af60*/  ISETP.LT.AND P4, PT, R7, c[0x0][0x178], !P6 ;  /* 0x00005e0007007a0c */ /* 0x000fe20007781270 */
[----:B------:R-:W-:Y:S01]  /*2af70*/  IMAD.WIDE R4, R0, 0x2, R2 ;  /* 0x0000000200047825 */ /* 0x000fe200078e0202 */
[----:B------:R-:W-:-:S03]  /*2af80*/  PRMT R13, R21, 0x7632, R13 ;  /* 0x00007632150d7816 */ /* 0x000fc6000000000d */
[C---:B------:R-:W-:Y:S01]  /*2af90*/  IMAD.WIDE R8, R0.reuse, 0x2, R28 ;  /* 0x0000000200087825 */ /* 0x040fe200078e021c */
[----:B------:R-:W-:Y:S01]  /*2afa0*/  IADD3 R0, R0, c[0x0][0x198], RZ ;  /* 0x0000660000007a10 */ /* 0x000fe20007ffe0ff */
[----:B------:R0:W-:Y:S04]  /*2afb0*/  @P5 STG.E.U16 [R4.64], R13 ;  /* 0x0000000d04005986 */ /* 0x0001e8000c101506 */
[----:B------:R1:W-:Y:S01]  /*2afc0*/  @P2 STG.E.U16 [R8.64], R12 ;  /* 0x0000000c08002986 */ /* 0x0003e2000c101506 */
[C---:B0-----:R-:W-:Y:S01]  /*2afd0*/  IMAD.WIDE R4, R0.reuse, 0x2, R2 ;  /* 0x0000000200047825 */ /* 0x041fe200078e0202 */
[----:B-1----:R-:W-:Y:S02]  /*2afe0*/  IADD3 R12, R0, c[0x0][0x198], RZ ;  /* 0x00006600000c7a10 */ /* 0x002fe40007ffe0ff */
[----:B------:R-:W-:-:S02]  /*2aff0*/  ISETP.LT.AND P6, PT, R23, c[0x0][0x178], !P6 ;  /* 0x00005e0017007a0c */ /* 0x000fc400077c1270 */
[----:B------:R-:W-:Y:S02]  /*2b000*/  ISETP.LT.AND P2, PT, R7, c[0x0][0x178], !P3 ;  /* 0x00005e0007007a0c */ /* 0x000fe40005f41270 */
[C---:B------:R-:W-:Y:S02]  /*2b010*/  IADD3 R16, R26.reuse, 0x24, RZ ;  /* 0x000000241a107810 */ /* 0x040fe40007ffe0ff */
[----:B------:R-:W-:Y:S02]  /*2b020*/  IADD3 R8, R26, 0x27, RZ ;  /* 0x000000271a087810 */ /* 0x000fe40007ffe0ff */
[----:B------:R-:W-:Y:S02]  /*2b030*/  ISETP.GE.AND P1, PT, R16, c[0x0][0x17c], PT ;  /* 0x00005f0010007a0c */ /* 0x000fe40003f26270 */
[----:B------:R-:W-:Y:S02]  /*2b040*/  ISETP.LT.AND P3, PT, R23, c[0x0][0x178], !P3 ;  /* 0x00005e0017007a0c */ /* 0x000fe40005f61270 */
[----:B------:R-:W-:-:S04]  /*2b050*/  IADD3 R13, R26, 0x26, RZ ;  /* 0x000000261a0d7810 */ /* 0x000fc80007ffe0ff */
[----:B------:R-:W-:Y:S01]  /*2b060*/  ISETP.GE.AND P5, PT, R13, c[0x0][0x17c], PT ;  /* 0x00005f000d007a0c */ /* 0x000fe20003fa6270 */
[----:B--2---:R0:W-:Y:S02]  /*2b070*/  @P4 STG.E.U16 [R4.64], R27 ;  /* 0x0000001b04004986 */ /* 0x0041e4000c101506 */
[----:B0-----:R-:W-:Y:S01]  /*2b080*/  IMAD.WIDE R4, R0, 0x2, R28 ;  /* 0x0000000200047825 */ /* 0x001fe200078e021c */
[----:B------:R-:W-:Y:S02]  /*2b090*/  PRMT R0, R27, 0x7632, R0 ;  /* 0x000076321b007816 */ /* 0x000fe40000000000 */
[----:B------:R-:W2:Y:S01]  /*2b0a0*/  LDL.LU R27, [R1+0x188] ;  /* 0x00018800011b7983 */ /* 0x000ea20000300800 */
[----:B------:R-:W-:Y:S01]  /*2b0b0*/  ISETP.GE.AND P4, PT, R8, c[0x0][0x17c], PT ;  /* 0x00005f0008007a0c */ /* 0x000fe20003f86270 */
[----:B------:R-:W-:Y:S02]  /*2b0c0*/  IMAD.WIDE R8, R12, 0x2, R2 ;  /* 0x000000020c087825 */ /* 0x000fe400078e0202 */
[----:B---3--:R0:W-:Y:S01]  /*2b0d0*/  @P6 STG.E.U16 [R4.64], R22 ;  /* 0x0000001604006986 */ /* 0x0081e2000c101506 */
[----:B------:R-:W-:-:S02]  /*2b0e0*/  ISETP.LT.AND P6, PT, R7, c[0x0][0x178], !P1 ;  /* 0x00005e0007007a0c */ /* 0x000fc40004fc1270 */
[----:B------:R-:W-:Y:S01]  /*2b0f0*/  ISETP.LT.AND P1, PT, R23, c[0x0][0x178], !P1 ;  /* 0x00005e0017007a0c */ /* 0x000fe20004f21270 */
[----:B------:R1:W-:Y:S01]  /*2b100*/  @P2 STG.E.U16 [R8.64], R0 ;  /* 0x0000000008002986 */ /* 0x0003e2000c101506 */
[----:B------:R-:W-:Y:S01]  /*2b110*/  PRMT R16, R22, 0x7632, R16 ;  /* 0x0000763216107816 */ /* 0x000fe20000000010 */
[C---:B0-----:R-:W-:Y:S02]  /*2b120*/  IMAD.WIDE R4, R12.reuse, 0x2, R28 ;  /* 0x000000020c047825 */ /* 0x041fe400078e021c */
[----:B------:R-:W3:Y:S01]  /*2b130*/  LDL.LU R22, [R1+0x1d8] ;  /* 0x0001d80001167983 */ /* 0x000ee20000300800 */
[----:B-1----:R-:W-:-:S03]  /*2b140*/  IADD3 R0, R12, c[0x0][0x198], RZ ;  /* 0x000066000c007a10 */ /* 0x002fc60007ffe0ff */
[----:B------:R-:W-:Y:S02]  /*2b150*/  @P3 STG.E.U16 [R4.64], R16 ;  /* 0x0000001004003986 */ /* 0x000fe4000c101506 */
[----:B------:R-:W-:-:S04]  /*2b160*/  IMAD.WIDE R8, R0, 0x2, R2 ;  /* 0x0000000200087825 */ /* 0x000fc800078e0202 */
[----:B------:R-:W-:Y:S01]  /*2b170*/  IMAD.WIDE R12, R0, 0x2, R28 ;  /* 0x00000002000c7825 */ /* 0x000fe200078e021c */
[----:B----4-:R-:W-:Y:S04]  /*2b180*/  @P6 STG.E.U16 [R8.64], R24 ;  /* 0x0000001808006986 */ /* 0x010fe8000c101506 */
[----:B------:R0:W-:Y:S02]  /*2b190*/  @P1 STG.E.U16 [R12.64], R10 ;  /* 0x0000000a0c001986 */ /* 0x0001e4000c101506 */
[----:B0-----:R-:W-:Y:S02]  /*2b1a0*/  PRMT R10, R24, 0x7632, R10 ;  /* 0x00007632180a7816 */ /* 0x001fe4000000000a */
[----:B------:R-:W4:Y:S01]  /*2b1b0*/  LDL.LU R24, [R1+0x18] ;  /* 0x0000180001187983 */ /* 0x000f220000300800 */
[----:B------:R-:W-:-:S02]  /*2b1c0*/  ISETP.LT.AND P1, PT, R7, c[0x0][0x178], !P0 ;  /* 0x00005e0007007a0c */ /* 0x000fc40004721270 */
[----:B------:R-:W-:Y:S02]  /*2b1d0*/  ISETP.LT.AND P0, PT, R23, c[0x0][0x178], !P0 ;  /* 0x00005e0017007a0c */ /* 0x000fe40004701270 */
[----:B------:R-:W-:Y:S02]  /*2b1e0*/  IADD3 R8, R0, c[0x0][0x198], RZ ;  /* 0x0000660000087a10 */ /* 0x000fe40007ffe0ff */
[----:B------:R-:W-:Y:S02]  /*2b1f0*/  ISETP.LT.AND P6, PT, R7, c[0x0][0x178], !P5 ;  /* 0x00005e0007007a0c */ /* 0x000fe40006fc1270 */
[----:B------:R-:W-:Y:S02]  /*2b200*/  IADD3 R20, R26, 0x29, RZ ;  /* 0x000000291a147810 */ /* 0x000fe40007ffe0ff */
[C---:B------:R-:W-:Y:S01]  /*2b210*/  IADD3 R0, R8.reuse, c[0x0][0x198], RZ ;  /* 0x0000660008007a10 */ /* 0x040fe20007ffe0ff */
[----:B------:R-:W-:Y:S01]  /*2b220*/  IMAD.WIDE R4, R8, 0x2, R2 ;  /* 0x0000000208047825 */ /* 0x000fe200078e0202 */
[----:B------:R-:W-:-:S02]  /*2b230*/  ISETP.GE.AND P3, PT, R20, c[0x0][0x17c], PT ;  /* 0x00005f0014007a0c */ /* 0x000fc40003f66270 */
[----:B------:R-:W-:Y:S01]  /*2b240*/  PRMT R20, R10, 0x7632, R20 ;  /* 0x000076320a147816 */ /* 0x000fe20000000014 */
[----:B------:R-:W-:Y:S01]  /*2b250*/  IMAD.WIDE R8, R8, 0x2, R28 ;  /* 0x0000000208087825 */ /* 0x000fe200078e021c */
[----:B------:R-:W-:Y:S03]  /*2b260*/  @P1 STG.E.U16 [R4.64], R10 ;  /* 0x0000000a04001986 */ /* 0x000fe6000c101506 */
[----:B------:R-:W-:Y:S01]  /*2b270*/  IMAD.WIDE R12, R0, 0x2, R2 ;  /* 0x00000002000c7825 */ /* 0x000fe200078e0202 */
[----:B------:R0:W-:Y:S01]  /*2b280*/  @P0 STG.E.U16 [R8.64], R20 ;  /* 0x0000001408000986 */ /* 0x0001e2000c101506 */
[----:B------:R-:W-:Y:S02]  /*2b290*/  ISETP.LT.AND P5, PT, R23, c[0x0][0x178], !P5 ;  /* 0x00005e0017007a0c */ /* 0x000fe40006fa1270 */
[----:B------:R-:W-:-:S04]  /*2b2a0*/  IADD3 R17, R26, 0x28, RZ ;  /* 0x000000281a117810 */ /* 0x000fc80007ffe0ff */
[----:B------:R-:W-:Y:S01]  /*2b2b0*/  ISETP.GE.AND P2, PT, R17, c[0x0][0x17c], PT ;  /* 0x00005f0011007a0c */ /* 0x000fe20003f46270 */
[C---:B------:R-:W-:Y:S01]  /*2b2c0*/  IMAD.WIDE R16, R0.reuse, 0x2, R28 ;  /* 0x0000000200107825 */ /* 0x040fe200078e021c */
[----:B0-----:R-:W-:-:S04]  /*2b2d0*/  IADD3 R8, R0, c[0x0][0x198], RZ ;  /* 0x0000660000087a10 */ /* 0x001fc80007ffe0ff */
[C---:B------:R-:W-:Y:S01]  /*2b2e0*/  IADD3 R0, R8.reuse, c[0x0][0x198], RZ ;  /* 0x0000660008007a10 */ /* 0x040fe20007ffe0ff */
[----:B------:R-:W-:-:S04]  /*2b2f0*/  IMAD.WIDE R4, R8, 0x2, R2 ;  /* 0x0000000208047825 */ /* 0x000fc800078e0202 */
[----:B------:R-:W-:Y:S01]  /*2b300*/  IMAD.WIDE R8, R8, 0x2, R28 ;  /* 0x0000000208087825 */ /* 0x000fe200078e021c */
[----:B--2---:R0:W-:Y:S01]  /*2b310*/  @P6 STG.E.U16 [R12.64], R27 ;  /* 0x0000001b0c006986 */ /* 0x0041e2000c101506 */
[----:B------:R-:W-:-:S03]  /*2b320*/  PRMT R10, R27, 0x7632, R10 ;  /* 0x000076321b0a7816 */ /* 0x000fc6000000000a */
[----:B0-----:R-:W2:Y:S01]  /*2b330*/  LDL.LU R27, [R1+0x1c8] ;  /* 0x0001c800011b7983 */ /* 0x001ea20000300800 */
[----:B------:R-:W-:Y:S02]  /*2b340*/  ISETP.LT.AND P6, PT, R7, c[0x0][0x178], !P4 ;  /* 0x00005e0007007a0c */ /* 0x000fe400067c1270 */
[----:B------:R-:W-:Y:S01]  /*2b350*/  ISETP.LT.AND P4, PT, R23, c[0x0][0x178], !P4 ;  /* 0x00005e0017007a0c */ /* 0x000fe20006781270 */
[----:B------:R0:W-:Y:S01]  /*2b360*/  @P5 STG.E.U16 [R16.64], R18 ;  /* 0x0000001210005986 */ /* 0x0001e2000c101506 */
[----:B------:R-:W-:Y:S02]  /*2b370*/  ISETP.LT.AND P5, PT, R7, c[0x0][0x178], !P2 ;  /* 0x00005e0007007a0c */ /* 0x000fe400057a1270 */
[----:B------:R-:W-:Y:S02]  /*2b380*/  ISETP.LT.AND P2, PT, R23, c[0x0][0x178], !P2 ;  /* 0x00005e0017007a0c */ /* 0x000fe40005741270 */
[----:B------:R-:W-:-:S04]  /*2b390*/  IADD3 R12, R26, 0x2b, RZ ;  /* 0x0000002b1a0c7810 */ /* 0x000fc80007ffe0ff */
[----:B------:R-:W-:Y:S01]  /*2b3a0*/  ISETP.GE.AND P0, PT, R12, c[0x0][0x17c], PT ;  /* 0x00005f000c007a0c */ /* 0x000fe20003f06270 */
[----:B------:R-:W-:Y:S01]  /*2b3b0*/  IMAD.WIDE R12, R0, 0x2, R2 ;  /* 0x00000002000c7825 */ /* 0x000fe200078e0202 */
[----:B------:R1:W-:Y:S01]  /*2b3c0*/  @P6 STG.E.U16 [R4.64], R10 ;  /* 0x0000000a04006986 */ /* 0x0003e2000c101506 */
[----:B0-----:R-:W-:-:S05]  /*2b3d0*/  PRMT R18, R18, 0x7632, R18 ;  /* 0x0000763212127816 */ /* 0x001fca0000000012 */
[----:B------:R-:W-:Y:S01]  /*2b3e0*/  @P4 STG.E.U16 [R8.64], R18 ;  /* 0x0000001208004986 */ /* 0x000fe2000c101506 */
[----:B-1----:R-:W-:-:S03]  /*2b3f0*/  IMAD.WIDE R4, R0, 0x2, R28 ;  /* 0x0000000200047825 */ /* 0x002fc600078e021c */
[----:B---3--:R0:W-:Y:S04]  /*2b400*/  @P5 STG.E.U16 [R12.64], R22 ;  /* 0x000000160c005986 */ /* 0x0081e8000c101506 */
[----:B----4-:R1:W-:Y:S01]  /*2b410*/  @P2 STG.E.U16 [R4.64], R24 ;  /* 0x0000001804002986 */ /* 0x0103e2000c101506 */
[----:B0-----:R-:W-:-:S03]  /*2b420*/  PRMT R12, R24, 0x7632, R12 ;  /* 0x00007632180c7816 */ /* 0x001fc6000000000c */
[----:B-1----:R-:W3:Y:S01]  /*2b430*/  LDL.LU R24, [R1+0x1a8] ;  /* 0x0001a80001187983 */ /* 0x002ee20000300800 */
[C---:B------:R-:W-:Y:S02]  /*2b440*/  IADD3 R21, R26.reuse, 0x2a, RZ ;  /* 0x0000002a1a157810 */ /* 0x040fe40007ffe0ff */
[----:B------:R-:W-:Y:S02]  /*2b450*/  ISETP.LT.AND P4, PT, R7, c[0x0][0x178], !P3 ;  /* 0x00005e0007007a0c */ /* 0x000fe40005f81270 */
[----:B------:R-:W-:Y:S02]  /*2b460*/  ISETP.LT.AND P3, PT, R23, c[0x0][0x178], !P3 ;  /* 0x00005e0017007a0c */ /* 0x000fe40005f61270 */
[----:B------:R-:W-:Y:S02]  /*2b470*/  ISETP.GE.AND P1, PT, R21, c[0x0][0x17c], PT ;  /* 0x00005f0015007a0c */ /* 0x000fe40003f26270 */
[----:B------:R-:W-:Y:S02]  /*2b480*/  IADD3 R8, R26, 0x2d, RZ ;  /* 0x0000002d1a087810 */ /* 0x000fe40007ffe0ff */
[----:B------:R-:W-:-:S02]  /*2b490*/  IADD3 R0, R0, c[0x0][0x198], RZ ;  /* 0x0000660000007a10 */ /* 0x000fc40007ffe0ff */
[----:B------:R-:W-:Y:S02]  /*2b4a0*/  ISETP.LT.AND P2, PT, R7, c[0x0][0x178], !P1 ;  /* 0x00005e0007007a0c */ /* 0x000fe40004f41270 */
[----:B------:R-:W-:Y:S01]  /*2b4b0*/  ISETP.GE.AND P5, PT, R8, c[0x0][0x17c], PT ;  /* 0x00005f0008007a0c */ /* 0x000fe20003fa6270 */
[----:B------:R-:W-:Y:S01]  /*2b4c0*/  IMAD.WIDE R4, R0, 0x2, R2 ;  /* 0x0000000200047825 */ /* 0x000fe200078e0202 */
[----:B------:R-:W-:Y:S02]  /*2b4d0*/  ISETP.LT.AND P1, PT, R23, c[0x0][0x178], !P1 ;  /* 0x00005e0017007a0c */ /* 0x000fe40004f21270 */
[----:B------:R-:W-:Y:S01]  /*2b4e0*/  PRMT R10, R22, 0x7632, R10 ;  /* 0x00007632160a7816 */ /* 0x000fe2000000000a */
[C---:B------:R-:W-:Y:S01]  /*2b4f0*/  IMAD.WIDE R8, R0.reuse, 0x2, R28 ;  /* 0x0000000200087825 */ /* 0x040fe200078e021c */
[----:B------:R-:W-:Y:S01]  /*2b500*/  IADD3 R0, R0, c[0x0][0x198], RZ ;  /* 0x0000660000007a10 */ /* 0x000fe20007ffe0ff */
[----:B------:R-:W4:Y:S04]  /*2b510*/  LDL.LU R22, [R1+0x1e8] ;  /* 0x0001e80001167983 */ /* 0x000f280000300800 */
[----:B------:R0:W-:Y:S04]  /*2b520*/  @P4 STG.E.U16 [R4.64], R10 ;  /* 0x0000000a04004986 */ /* 0x0001e8000c101506 */
[----:B------:R1:W-:Y:S01]  /*2b530*/  @P3 STG.E.U16 [R8.64], R12 ;  /* 0x0000000c08003986 */ /* 0x0003e2000c101506 */
[----:B0-----:R-:W-:-:S04]  /*2b540*/  IMAD.WIDE R4, R0, 0x2, R2 ;  /* 0x0000000200047825 */ /* 0x001fc800078e0202 */
[----:B-1----:R-:W-:Y:S01]  /*2b550*/  IMAD.WIDE R8, R0, 0x2, R28 ;  /* 0x0000000200087825 */ /* 0x002fe200078e021c */
[----:B------:R-:W-:Y:S02]  /*2b560*/  IADD3 R16, R26, 0x2c, RZ ;  /* 0x0000002c1a107810 */ /* 0x000fe40007ffe0ff */
[----:B------:R-:W-:Y:S02]  /*2b570*/  ISETP.LT.AND P3, PT, R7, c[0x0][0x178], !P0 ;  /* 0x00005e0007007a0c */ /* 0x000fe40004761270 */
[----:B------:R-:W-:Y:S02]  /*2b580*/  ISETP.GE.AND P6, PT, R16, c[0x0][0x17c], PT ;  /* 0x00005f0010007a0c */ /* 0x000fe40003fc6270 */
[----:B------:R-:W-:Y:S02]  /*2b590*/  IADD3 R0, R0, c[0x0][0x198], RZ ;  /* 0x0000660000007a10 */ /* 0x000fe40007ffe0ff */
[----:B------:R-:W-:Y:S02]  /*2b5a0*/  ISETP.LT.AND P0, PT, R23, c[0x0][0x178], !P0 ;  /* 0x00005e0017007a0c */ /* 0x000fe40004701270 */
[----:B------:R-:W-:Y:S01]  /*2b5b0*/  IADD3 R10, R26, 0x2f, RZ ;  /* 0x0000002f1a0a7810 */ /* 0x000fe20007ffe0ff */
[----:B--2---:R-:W-:Y:S04]  /*2b5c0*/  @P2 STG.E.U16 [R4.64], R27 ;  /* 0x0000001b04002986 */ /* 0x004fe8000c101506 */
[----:B------:R0:W-:Y:S02]  /*2b5d0*/  @P1 STG.E.U16 [R8.64], R6 ;  /* 0x0000000608001986 */ /* 0x0001e4000c101506 */
[----:B0-----:R-:W-:-:S02]  /*2b5e0*/  PRMT R6, R27, 0x7632, R6 ;  /* 0x000076321b067816 */ /* 0x001fc40000000006 */
[----:B------:R-:W2:Y:S01]  /*2b5f0*/  LDL.LU R27, [R1+0x38] ;  /* 0x00003800011b7983 */ /* 0x000ea20000300800 */
[----:B------:R-:W-:Y:S01]  /*2b600*/  ISETP.LT.AND P1, PT, R7, c[0x0][0x178], !P6 ;  /* 0x00005e0007007a0c */ /* 0x000fe20007721270 */
[----:B------:R-:W-:Y:S01]  /*2b610*/  IMAD.WIDE R4, R0, 0x2, R2 ;  /* 0x0000000200047825 */ /* 0x000fe200078e0202 */
[----:B------:R-:W-:Y:S01]  /*2b620*/  ISETP.GE.AND P2, PT, R10, c[0x0][0x17c], PT ;  /* 0x00005f000a007a0c */ /* 0x000fe20003f46270 */
[----:B------:R-:W5:Y:S02]  /*2b630*/  LDL.LU R21, [R1+0x15c] ;  /* 0x00015c0001157983 */ /* 0x000f640000300800 */
[C---:B------:R-:W-:Y:S01]  /*2b640*/  IMAD.WIDE R8, R0.reuse, 0x2, R28 ;  /* 0x0000000200087825 */ /* 0x040fe200078e021c */
[----:B------:R-:W-:Y:S01]  /*2b650*/  IADD3 R0, R0, c[0x0][0x198], RZ ;  /* 0x0000660000007a10 */ /* 0x000fe20007ffe0ff */
[----:B------:R0:W-:Y:S01]  /*2b660*/  @P3 STG.E.U16 [R4.64], R6 ;  /* 0x0000000604003986 */ /* 0x0001e2000c101506 */
[----:B------:R-:W-:-:S05]  /*2b670*/  PRMT R10, R6, 0x7632, R10 ;  /* 0x00007632060a7816 */ /* 0x000fca000000000a */
[----:B------:R-:W-:Y:S01]  /*2b680*/  @P0 STG.E.U16 [R8.64], R10 ;  /* 0x0000000a08000986 */ /* 0x000fe2000c101506 */
[----:B0-----:R-:W-:Y:S01]  /*2b690*/  IMAD.WIDE R4, R0, 0x2, R2 ;  /* 0x0000000200047825 */ /* 0x001fe200078e0202 */
[----:B------:R-:W-:-:S04]  /*2b6a0*/  IADD3 R6, R26, 0x30, RZ ;  /* 0x000000301a067810 */ /* 0x000fc80007ffe0ff */
[----:B------:R-:W-:Y:S02]  /*2b6b0*/  ISETP.GE.AND P3, PT, R6, c[0x0][0x17c], PT ;  /* 0x00005f0006007a0c */ /* 0x000fe40003f66270 */
[C---:B------:R-:W-:Y:S01]  /*2b6c0*/  IADD3 R6, R0.reuse, c[0x0][0x198], RZ ;  /* 0x0000660000067a10 */ /* 0x040fe20007ffe0ff */
[----:B---3--:R0:W-:Y:S02]  /*2b6d0*/  @P1 STG.E.U16 [R4.64], R24 ;  /* 0x0000001804001986 */ /* 0x0081e4000c101506 */
[----:B0-----:R-:W-:Y:S01]  /*2b6e0*/  IMAD.WIDE R4, R0, 0x2, R28 ;  /* 0x0000000200047825 */ /* 0x001fe200078e021c */
[----:B------:R-:W-:Y:S02]  /*2b6f0*/  PRMT R0, R24, 0x7632, R0 ;  /* 0x0000763218007816 */ /* 0x000fe40000000000 */
[----:B------:R-:W3:Y:S01]  /*2b700*/  LDL.LU R24, [R1+0x2c] ;  /* 0x00002c0001187983 */ /* 0x000ee20000300800 */
[----:B------:R-:W-:Y:S02]  /*2b710*/  ISETP.LT.AND P6, PT, R23, c[0x0][0x178], !P6 ;  /* 0x00005e0017007a0c */ /* 0x000fe400077c1270 */
[----:B------:R-:W-:-:S02]  /*2b720*/  ISETP.LT.AND P0, PT, R7, c[0x0][0x178], !P5 ;  /* 0x00005e0007007a0c */ /* 0x000fc40006f01270 */
[C---:B------:R-:W-:Y:S02]  /*2b730*/  IADD3 R13, R26.reuse, 0x2e, RZ ;  /* 0x0000002e1a0d7810 */ /* 0x040fe40007ffe0ff */
[----:B------:R-:W-:Y:S02]  /*2b740*/  IADD3 R8, R26, 0x31, RZ ;  /* 0x000000311a087810 */ /* 0x000fe40007ffe0ff */
[----:B------:R-:W-:Y:S02]  /*2b750*/  ISETP.GE.AND P4, PT, R13, c[0x0][0x17c], PT ;  /* 0x00005f000d007a0c */ /* 0x000fe40003f86270 */
[----:B------:R-:W-:Y:S01]  /*2b760*/  ISETP.GE.AND P1, PT, R8, c[0x0][0x17c], PT ;  /* 0x00005f0008007a0c */ /* 0x000fe20003f26270 */
[----:B------:R-:W-:Y:S01]  /*2b770*/  IMAD.WIDE R8, R6, 0x2, R2 ;  /* 0x0000000206087825 */ /* 0x000fe200078e0202 */
[----:B------:R-:W-:Y:S01]  /*2b780*/  ISETP.LT.AND P5, PT, R23, c[0x0][0x178], !P5 ;  /* 0x00005e0017007a0c */ /* 0x000fe20006fa1270 */
[----:B------:R0:W-:Y:S01]  /*2b790*/  @P6 STG.E.U16 [R4.64], R14 ;  /* 0x0000000e04006986 */ /* 0x0001e2000c101506 */
[----:B------:R-:W-:-:S03]  /*2b7a0*/  ISETP.LT.AND P6, PT, R7, c[0x0][0x178], !P4 ;  /* 0x00005e0007007a0c */ /* 0x000fc600067c1270 */
[----:B------:R1:W-:Y:S01]  /*2b7b0*/  @P0 STG.E.U16 [R8.64], R0 ;  /* 0x0000000008000986 */ /* 0x0003e2000c101506 */
[----:B------:R-:W-:Y:S02]  /*2b7c0*/  ISETP.LT.AND P4, PT, R23, c[0x0][0x178], !P4 ;  /* 0x00005e0017007a0c */ /* 0x000fe40006781270 */
[----:B0-----:R-:W-:Y:S01]  /*2b7d0*/  PRMT R14, R14, 0x7632, R14 ;  /* 0x000076320e0e7816 */ /* 0x001fe2000000000e */
[C---:B------:R-:W-:Y:S01]  /*2b7e0*/  IMAD.WIDE R4, R6.reuse, 0x2, R28 ;  /* 0x0000000206047825 */ /* 0x040fe200078e021c */
[----:B-1----:R-:W-:Y:S02]  /*2b7f0*/  IADD3 R0, R6, c[0x0][0x198], RZ ;  /* 0x0000660006007a10 */ /* 0x002fe40007ffe0ff */
[----:B------:R-:W-:-:S03]  /*2b800*/  IADD3 R6, R26, 0x33, RZ ;  /* 0x000000331a067810 */ /* 0x000fc60007ffe0ff */
[----:B------:R-:W-:Y:S01]  /*2b810*/  IMAD.WIDE R8, R0, 0x2, R2 ;  /* 0x0000000200087825 */ /* 0x000fe200078e0202 */
[----:B------:R-:W-:Y:S01]  /*2b820*/  @P5 STG.E.U16 [R4.64], R14 ;  /* 0x0000000e04005986 */ /* 0x000fe2000c101506 */
[----:B------:R-:W-:Y:S02]  /*2b830*/  ISETP.GE.AND P5, PT, R6, c[0x0][0x17c], PT ;  /* 0x00005f0006007a0c */ /* 0x000fe40003fa6270 */
[----:B----4-:R-:W-:Y:S01]  /*2b840*/  PRMT R6, R22, 0x7632, R6 ;  /* 0x0000763216067816 */ /* 0x010fe20000000006 */
[----:B------:R0:W-:Y:S01]  /*2b850*/  @P6 STG.E.U16 [R8.64], R22 ;  /* 0x0000001608006986 */ /* 0x0001e2000c101506 */
[----:B------:R-:W-:Y:S01]  /*2b860*/  IADD3 R10, R26, 0x32, RZ ;  /* 0x000000321a0a7810 */ /* 0x000fe20007ffe0ff */
[----:B------:R-:W-:-:S03]  /*2b870*/  IMAD.WIDE R12, R0, 0x2, R28 ;  /* 0x00000002000c7825 */ /* 0x000fc600078e021c */
[----:B------:R-:W-:Y:S01]  /*2b880*/  ISETP.GE.AND P0, PT, R10, c[0x0][0x17c], PT ;  /* 0x00005f000a007a0c */ /* 0x000fe20003f06270 */
[----:B0-----:R-:W4:Y:S01]  /*2b890*/  LDL.LU R22, [R1+0x17c] ;  /* 0x00017c0001167983 */ /* 0x001f220000300800 */
[----:B------:R-:W-:Y:S02]  /*2b8a0*/  IADD3 R8, R0, c[0x0][0x198], RZ ;  /* 0x0000660000087a10 */ /* 0x000fe40007ffe0ff */
[----:B------:R-:W-:Y:S02]  /*2b8b0*/  ISETP.LT.AND P6, PT, R7, c[0x0][0x178], !P3 ;  /* 0x00005e0007007a0c */ /* 0x000fe40005fc1270 */
[----:B------:R-:W-:Y:S01]  /*2b8c0*/  ISETP.LT.AND P3, PT, R23, c[0x0][0x178], !P3 ;  /* 0x00005e0017007a0c */ /* 0x000fe20005f61270 */
[C---:B------:R-:W-:Y:S01]  /*2b8d0*/  IMAD.WIDE R4, R8.reuse, 0x2, R2 ;  /* 0x0000000208047825 */ /* 0x040fe200078e0202 */
[----:B------:R-:W-:-:S03]  /*2b8e0*/  IADD3 R0, R8, c[0x0][0x198], RZ ;  /* 0x0000660008007a10 */ /* 0x000fc60007ffe0ff */
[----:B------:R-:W-:Y:S01]  /*2b8f0*/  IMAD.WIDE R8, R8, 0x2, R28 ;  /* 0x0000000208087825 */ /* 0x000fe200078e021c */
[----:B--2---:R0:W-:Y:S01]  /*2b900*/  @P4 STG.E.U16 [R12.64], R27 ;  /* 0x0000001b0c004986 */ /* 0x0041e2000c101506 */
[----:B------:R-:W-:-:S03]  /*2b910*/  PRMT R10, R27, 0x7632, R10 ;  /* 0x000076321b0a7816 */ /* 0x000fc6000000000a */
[----:B0-----:R-:W2:Y:S01]  /*2b920*/  LDL.LU R27, [R1+0xc] ;  /* 0x00000c00011b7983 */ /* 0x001ea20000300800 */
[----:B------:R-:W-:Y:S02]  /*2b930*/  ISETP.LT.AND P4, PT, R7, c[0x0][0x178], !P2 ;  /* 0x00005e0007007a0c */ /* 0x000fe40005781270 */
[----:B------:R-:W-:Y:S01]  /*2b940*/  ISETP.LT.AND P2, PT, R23, c[0x0][0x178], !P2 ;  /* 0x00005e0017007a0c */ /* 0x000fe20005741270 */
[----:B------:R-:W-:-:S10]  /*2b950*/  IMAD.WIDE R12, R0, 0x2, R2 ;  /* 0x00000002000c7825 */ /* 0x000fd400078e0202 */
[----:B------:R0:W-:Y:S04]  /*2b960*/  @P4 STG.E.U16 [R4.64], R6 ;  /* 0x0000000604004986 */ /* 0x0001e8000c101506 */
[----:B------:R-:W-:Y:S04]  /*2b970*/  @P2 STG.E.U16 [R8.64], R10 ;  /* 0x0000000a08002986 */ /* 0x000fe8000c101506 */
[----:B-----5:R1:W-:Y:S01]  /*2b980*/  @P6 STG.E.U16 [R12.64], R21 ;  /* 0x000000150c006986 */ /* 0x0203e2000c101506 */
[C---:B0-----:R-:W-:Y:S01]  /*2b990*/  IMAD.WIDE R4, R0.reuse, 0x2, R28 ;  /* 0x0000000200047825 */ /* 0x041fe200078e021c */
[----:B-1----:R-:W-:-:S02]  /*2b9a0*/  IADD3 R12, R0, c[0x0][0x198], RZ ;  /* 0x00006600000c7a10 */ /* 0x002fc40007ffe0ff */
[----:B---3--:R-:W-:Y:S02]  /*2b9b0*/  PRMT R0, R24, 0x7632, R0 ;  /* 0x0000763218007816 */ /* 0x008fe40000000000 */
[----:B------:R0:W-:Y:S04]  /*2b9c0*/  @P3 STG.E.U16 [R4.64], R24 ;  /* 0x0000001804003986 */ /* 0x0001e8000c101506 */
[----:B0-----:R-:W3:Y:S01]  /*2b9d0*/  LDL.LU R24, [R1+0x19c] ;  /* 0x00019c0001187983 */ /* 0x001ee20000300800 */
[----:B------:R-:W-:Y:S02]  /*2b9e0*/  ISETP.LT.AND P6, PT, R7, c[0x0][0x178], !P1 ;  /* 0x00005e0007007a0c */ /* 0x000fe40004fc1270 */
[----:B------:R-:W-:Y:S02]  /*2b9f0*/  ISETP.LT.AND P1, PT, R23, c[0x0][0x178], !P1 ;  /* 0x00005e0017007a0c */ /* 0x000fe40004f21270 */
[----:B------:R-:W-:Y:S01]  /*2ba00*/  ISETP.LT.AND P3, PT, R7, c[0x0][0x178], !P0 ;  /* 0x00005e0007007a0c */ /* 0x000fe20004761270 */
[----:B------:R-:W-:Y:S01]  /*2ba10*/  IMAD.WIDE R8, R12, 0x2, R2 ;  /* 0x000000020c087825 */ /* 0x000fe200078e0202 */
[----:B------:R-:W-:-:S02]  /*2ba20*/  PRMT R10, R21, 0x7632, R10 ;  /* 0x00007632150a7816 */ /* 0x000fc4000000000a */
[C---:B------:R-:W-:Y:S01]  /*2ba30*/  IADD3 R6, R12.reuse, c[0x0][0x198], RZ ;  /* 0x000066000c067a10 */ /* 0x040fe20007ffe0ff */
[----:B------:R-:W-:Y:S01]  /*2ba40*/  IMAD.WIDE R4, R12, 0x2, R28 ;  /* 0x000000020c047825 */ /* 0x000fe200078e021c */
[----:B------:R-:W-:-:S03]  /*2ba50*/  ISETP.LT.AND P0, PT, R23, c[0x0][0x178], !P0 ;  /* 0x00005e0017007a0c */ /* 0x000fc60004701270 */
[----:B------:R0:W-:Y:S04]  /*2ba60*/  @P6 STG.E.U16 [R8.64], R10 ;  /* 0x0000000a08006986 */ /* 0x0001e8000c101506 */
[----:B------:R1:W-:Y:S01]  /*2ba70*/  @P1 STG.E.U16 [R4.64], R0 ;  /* 0x0000000004001986 */ /* 0x0003e2000c101506 */
[----:B0-----:R-:W-:Y:S01]  /*2ba80*/  IMAD.WIDE R8, R6, 0x2, R2 ;  /* 0x0000000206087825 */ /* 0x001fe200078e0202 */
[----:B------:R-:W-:-:S03]  /*2ba90*/  IADD3 R10, R26, 0x37, RZ ;  /* 0x000000371a0a7810 */ /* 0x000fc60007ffe0ff */
[----:B-1----:R-:W-:Y:S01]  /*2baa0*/  IMAD.WIDE R4, R6, 0x2, R28 ;  /* 0x0000000206047825 */ /* 0x002fe200078e021c */
[C---:B------:R-:W-:Y:S02]  /*2bab0*/  IADD3 R14, R26.reuse, 0x34, RZ ;  /* 0x000000341a0e7810 */ /* 0x040fe40007ffe0ff */
[----:B------:R-:W-:Y:S01]  /*2bac0*/  IADD3 R16, R26, 0x35, RZ ;  /* 0x000000351a107810 */ /* 0x000fe20007ffe0ff */
[----:B----4-:R0:W-:Y:S01]  /*2bad0*/  @P3 STG.E.U16 [R8.64], R22 ;  /* 0x0000001608003986 */ /* 0x0101e2000c101506 */
[----:B------:R-:W-:Y:S02]  /*2bae0*/  ISETP.LT.AND P3, PT, R7, c[0x0][0x178], !P5 ;  /* 0x00005e0007007a0c */ /* 0x000fe40006f61270 */
[----:B------:R-:W-:Y:S02]  /*2baf0*/  ISETP.LT.AND P5, PT, R23, c[0x0][0x178], !P5 ;  /* 0x00005e0017007a0c */ /* 0x000fe40006fa1270 */
[----:B------:R-:W-:Y:S02]  /*2bb00*/  ISETP.GE.AND P1, PT, R10, c[0x0][0x17c], PT ;  /* 0x00005f000a007a0c */ /* 0x000fe40003f26270 */
[----:B------:R-:W-:-:S02]  /*2bb10*/  PRMT R0, R22, 0x7632, R0 ;  /* 0x0000763216007816 */ /* 0x000fc40000000000 */
[----:B0-----:R-:W-:Y:S02]  /*2bb20*/  IADD3 R8, R6, c[0x0][0x198], RZ ;  /* 0x0000660006087a10 */ /* 0x001fe40007ffe0ff */
[----:B------:R-:W-:Y:S02]  /*2bb30*/  ISETP.GE.AND P4, PT, R14, c[0x0][0x17c], PT ;  /* 0x00005f000e007a0c */ /* 0x000fe40003f86270 */
[----:B------:R-:W-:Y:S02]  /*2bb40*/  IADD3 R6, R8, c[0x0][0x198], RZ ;  /* 0x0000660008067a10 */ /* 0x000fe40007ffe0ff */
[----:B------:R-:W-:Y:S02]  /*2bb50*/  ISETP.GE.AND P2, PT, R16, c[0x0][0x17c], PT ;  /* 0x00005f0010007a0c */ /* 0x000fe40003f46270 */
[C---:B------:R-:W-:Y:S02]  /*2bb60*/  IADD3 R16, R26.reuse, 0x39, RZ ;  /* 0x000000391a107810 */ /* 0x040fe40007ffe0ff */
[----:B------:R-:W-:-:S04]  /*2bb70*/  IADD3 R13, R26, 0x36, RZ ;  /* 0x000000361a0d7810 */ /* 0x000fc80007ffe0ff */
[----:B------:R-:W-:Y:S01]  /*2bb80*/  ISETP.GE.AND P6, PT, R13, c[0x0][0x17c], PT ;  /* 0x00005f000d007a0c */ /* 0x000fe20003fc6270 */
[----:B------:R-:W-:Y:S01]  /*2bb90*/  IMAD.WIDE R12, R6, 0x2, R2 ;  /* 0x00000002060c7825 */ /* 0x000fe200078e0202 */
[----:B--2---:R0:W-:Y:S01]  /*2bba0*/  @P0 STG.E.U16 [R4.64], R27 ;  /* 0x0000001b04000986 */ /* 0x0041e2000c101506 */
[----:B------:R-:W-:Y:S02]  /*2bbb0*/  PRMT R10, R27, 0x7632, R10 ;  /* 0x000076321b0a7816 */ /* 0x000fe4000000000a */
[----:B------:R-:W-:Y:S02]  /*2bbc0*/  ISETP.LT.AND P0, PT, R7, c[0x0][0x178], !P4 ;  /* 0x00005e0007007a0c */ /* 0x000fe40006701270 */
[----:B------:R-:W2:Y:S01]  /*2bbd0*/  LDL.LU R7, [R1+0xdec] ;  /* 0x000dec0001077983 */ /* 0x000ea20000300800 */
[----:B0-----:R-:W-:-:S03]  /*2bbe0*/  IMAD.WIDE R4, R8, 0x2, R2 ;  /* 0x0000000208047825 */ /* 0x001fc600078e0202 */
[----:B------:R-:W4:Y:S01]  /*2bbf0*/  LDL.LU R27, [R1+0x18c] ;  /* 0x00018c00011b7983 */ /* 0x000f220000300800 */
[----:B------:R-:W-:-:S03]  /*2bc00*/  IMAD.WIDE R8, R8, 0x2, R28 ;  /* 0x0000000208087825 */ /* 0x000fc600078e021c */
[----:B------:R-:W-:Y:S04]  /*2bc10*/  @P3 STG.E.U16 [R4.64], R0 ;  /* 0x0000000004003986 */ /* 0x000fe8000c101506 */
[----:B------:R0:W-:Y:S01]  /*2bc20*/  @P5 STG.E.U16 [R8.64], R10 ;  /* 0x0000000a08005986 */ /* 0x0001e2000c101506 */
[----:B------:R-:W-:-:S03]  /*2bc30*/  ISETP.GE.AND P5, PT, R16, c[0x0][0x17c], PT ;  /* 0x00005f0010007a0c */ /* 0x000fc60003fa6270 */
[----:B------:R-:W5:Y:S04]  /*2bc40*/  LDL R16, [R1+0x760] ;  /* 0x0007600001107983 */ /* 0x000f680000100800 */
[----:B------:R-:W2:Y:S04]  /*2bc50*/  LDL.LU R22, [R1+0x1dc] ;  /* 0x0001dc0001167983 */ /* 0x000ea80000300800 */
[----:B---3--:R1:W-:Y:S01]  /*2bc60*/  @P0 STG.E.U16 [R12.64], R24 ;  /* 0x000000180c000986 */ /* 0x0083e2000c101506 */
[----:B0-----:R-:W-:-:S03]  /*2bc70*/  PRMT R10, R24, 0x7632, R10 ;  /* 0x00007632180a7816 */ /* 0x001fc6000000000a */
[----:B-1----:R-:W3:Y:S01]  /*2bc80*/  LDL.LU R24, [R1+0x1c] ;  /* 0x00001c0001187983 */ /* 0x002ee20000300800 */
[----:B------:R-:W-:Y:S01]  /*2bc90*/  ISETP.LT.AND P4, PT, R23, c[0x0][0x178], !P4 ;  /* 0x00005e0017007a0c */ /* 0x000fe20006781270 */
[C---:B------:R-:W-:Y:S01]  /*2bca0*/  IMAD.WIDE R4, R6.reuse, 0x2, R28 ;  /* 0x0000000206047825 */ /* 0x040fe200078e021c */
[----:B------:R-:W-:-:S04]  /*2bcb0*/  IADD3 R12, R6, c[0x0][0x198], RZ ;  /* 0x00006600060c7a10 */ /* 0x000fc80007ffe0ff */
[C---:B------:R-:W-:Y:S01]  /*2bcc0*/  IADD3 R6, R12.reuse, c[0x0][0x198], RZ ;  /* 0x000066000c067a10 */ /* 0x040fe20007ffe0ff */
[----:B------:R-:W-:-:S06]  /*2bcd0*/  IMAD.WIDE R8, R12, 0x2, R2 ;  /* 0x000000020c087825 */ /* 0x000fcc00078e0202 */
[----:B------:R0:W-:Y:S01]  /*2bce0*/  @P4 STG.E.U16 [R4.64], R11 ;  /* 0x0000000b04004986 */ /* 0x0001e2000c101506 */
[----:B------:R-:W-:Y:S02]  /*2bcf0*/  PRMT R0, R11, 0x7632, R0 ;  /* 0x000076320b007816 */ /* 0x000fe40000000000 */
[----:B------:R-:W-:Y:S01]  /*2bd00*/  IADD3 R14, R26, 0x38, RZ ;  /* 0x000000381a0e7810 */ /* 0x000fe20007ffe0ff */
[----:B0-----:R-:W-:-:S03]  /*2bd10*/  IMAD.WIDE R4, R12, 0x2, R28 ;  /* 0x000000020c047825 */ /* 0x001fc600078e021c */
[----:B------:R-:W-:Y:S02]  /*2bd20*/  ISETP.GE.AND P3, PT, R14, c[0x0][0x17c], PT ;  /* 0x00005f000e007a0c */ /* 0x000fe40003f66270 */
[----:B------:R-:W-:Y:S02]  /*2bd30*/  IADD3 R11, R26, 0x3a, RZ ;  /* 0x0000003a1a0b7810 */ /* 0x000fe40007ffe0ff */
[----:B------:R-:W-:Y:S02]  /*2bd40*/  PRMT R12, R19, 0x7632, R12 ;  /* 0x00007632130c7816 */ /* 0x000fe4000000000c */
[C---:B-----5:R-:W-:Y:S02]  /*2bd50*/  ISETP.LT.AND P0, PT, R16.reuse, c[0x0][0x178], !P2 ;  /* 0x00005e0010007a0c */ /* 0x060fe40005701270 */
[----:B------:R-:W-:Y:S02]  /*2bd60*/  ISETP.LT.AND P2, PT, R23, c[0x0][0x178], !P2 ;  /* 0x00005e0017007a0c */ /* 0x000fe40005741270 */
[----:B------:R-:W-:-:S02]  /*2bd70*/  ISETP.LT.AND P4, PT, R16, c[0x0][0x178], !P6 ;  /* 0x00005e0010007a0c */ /* 0x000fc40007781270 */
[----:B------:R-:W-:-:S07]  /*2bd80*/  ISETP.LT.AND P6, PT, R23, c[0x0][0x178], !P6 ;  /* 0x00005e0017007a0c */ /* 0x000fce00077c1270 */
[----:B------:R0:W-:Y:S04]  /*2bd90*/  @P0 STG.E.U16 [R8.64], R10 ;  /* 0x0000000a08000986 */ /* 0x0001e8000c101506 */
[----:B------:R1:W-:Y:S01]  /*2bda0*/  @P2 STG.E.U16 [R4.64], R0 ;  /* 0x0000000004002986 */ /* 0x0003e2000c101506 */
[----:B0-----:R-:W-:-:S04]  /*2bdb0*/  IMAD.WIDE R8, R6, 0x2, R2 ;  /* 0x0000000206087825 */ /* 0x001fc800078e0202 */
[----:B-1----:R-:W-:Y:S01]  /*2bdc0*/  IMAD.WIDE R4, R6, 0x2, R28 ;  /* 0x0000000206047825 */ /* 0x002fe200078e021c */
[----:B----4-:R0:W-:Y:S01]  /*2bdd0*/  @P4 STG.E.U16 [R8.64], R27 ;  /* 0x0000001b08004986 */ /* 0x0101e2000c101506 */
[C---:B------:R-:W-:Y:S02]  /*2bde0*/  ISETP.LT.AND P4, PT, R16.reuse, c[0x0][0x178], !P1 ;  /* 0x00005e0010007a0c */ /* 0x040fe40004f81270 */
[----:B------:R-:W-:Y:S01]  /*2bdf0*/  PRMT R0, R27, 0x7632, R0 ;  /* 0x000076321b007816 */ /* 0x000fe20000000000 */
[----:B------:R1:W-:Y:S01]  /*2be00*/  @P6 STG.E.U16 [R4.64], R19 ;  /* 0x0000001304006986 */ /* 0x0003e2000c101506 */
[----:B------:R-:W-:Y:S02]  /*2be10*/  ISETP.LT.AND P1, PT, R23, c[0x0][0x178], !P1 ;  /* 0x00005e0017007a0c */ /* 0x000fe40004f21270 */
[----:B------:R-:W-:Y:S01]  /*2be20*/  ISETP.LT.AND P6, PT, R16, c[0x0][0x178], !P3 ;  /* 0x00005e0010007a0c */ /* 0x000fe20005fc1270 */
[----:B0-----:R-:W4:Y:S01]  /*2be30*/  LDL.LU R27, [R1+0x1cc] ;  /* 0x0001cc00011b7983 */ /* 0x001f220000300800 */
[----:B------:R-:W-:-:S02]  /*2be40*/  IADD3 R8, R6, c[0x0][0x198], RZ ;  /* 0x0000660006087a10 */ /* 0x000fc40007ffe0ff */
[----:B------:R-:W-:Y:S02]  /*2be50*/  ISETP.LT.AND P3, PT, R23, c[0x0][0x178], !P3 ;  /* 0x00005e0017007a0c */ /* 0x000fe40005f61270 */
[----:B------:R-:W-:Y:S01]  /*2be60*/  IADD3 R10, R26, 0x3b, RZ ;  /* 0x0000003b1a0a7810 */ /* 0x000fe20007ffe0ff */
[C---:B-1----:R-:W-:Y:S01]  /*2be70*/  IMAD.WIDE R4, R8.reuse, 0x2, R2 ;  /* 0x0000000208047825 */ /* 0x042fe200078e0202 */
[C---:B------:R-:W-:Y:S02]  /*2be80*/  IADD3 R6, R8.reuse, c[0x0][0x198], RZ ;  /* 0x0000660008067a10 */ /* 0x040fe40007ffe0ff */
[----:B------:R-:W-:Y:S01]  /*2be90*/  ISETP.GE.AND P0, PT, R11, c[0x0][0x17c], PT ;  /* 0x00005f000b007a0c */ /* 0x000fe20003f06270 */
[----:B------:R-:W-:Y:S01]  /*2bea0*/  IMAD.WIDE R8, R8, 0x2, R28 ;  /* 0x0000000208087825 */ /* 0x000fe200078e021c */
[----:B------:R-:W-:Y:S01]  /*2beb0*/  ISETP.GE.AND P2, PT, R10, c[0x0][0x17c], PT ;  /* 0x00005f000a007a0c */ /* 0x000fe20003f46270 */
[----:B------:R0:W-:Y:S02]  /*2bec0*/  @P4 STG.E.U16 [R4.64], R0 ;  /* 0x0000000004004986 */ /* 0x0001e4000c101506 */
[----:B------:R-:W-:-:S02]  /*2bed0*/  IMAD.WIDE R10, R6, 0x2, R2 ;  /* 0x00000002060a7825 */ /* 0x000fc400078e0202 */
[----:B------:R-:W-:Y:S04]  /*2bee0*/  @P1 STG.E.U16 [R8.64], R12 ;  /* 0x0000000c08001986 */ /* 0x000fe8000c101506 */
[----:B--2---:R-:W-:Y:S01]  /*2bef0*/  @P6 STG.E.U16 [R10.64], R22 ;  /* 0x000000160a006986 */ /* 0x004fe2000c101506 */
[----:B0-----:R-:W-:Y:S01]  /*2bf00*/  IMAD.WIDE R4, R6, 0x2, R28 ;  /* 0x0000000206047825 */ /* 0x001fe200078e021c */
[----:B---3--:R-:W-:-:S04]  /*2bf10*/  PRMT R0, R24, 0x7632, R0 ;  /* 0x0000763218007816 */ /* 0x008fc80000000000 */
[----:B------:R0:W-:Y:S04]  /*2bf20*/  @P3 STG.E.U16 [R4.64], R24 ;  /* 0x0000001804003986 */ /* 0x0001e8000c101506 */
[----:B0-----:R-:W2:Y:S04]  /*2bf30*/  LDL.LU R24, [R1+0x1ac] ;  /* 0x0001ac0001187983 */ /* 0x001ea80000300800 */
[----:B------:R-:W3:Y:S01]  /*2bf40*/  LDL.LU R17, [R1+0x1ec] ;  /* 0x0001ec0001117983 */ /* 0x000ee20000300800 */
[----:B------:R-:W-:Y:S02]  /*2bf50*/  ISETP.LT.AND P6, PT, R16, c[0x0][0x178], !P5 ;  /* 0x00005e0010007a0c */ /* 0x000fe40006fc1270 */
[----:B------:R-:W-:Y:S01]  /*2bf60*/  IADD3 R11, R6, c[0x0][0x198], RZ ;  /* 0x00006600060b7a10 */ /* 0x000fe20007ffe0ff */
[----:B------:R-:W0:Y:S01]  /*2bf70*/  S2R R21, SR_TID.X ;  /* 0x0000000000157919 */ /* 0x000e220000002100 */
[----:B------:R-:W-:-:S02]  /*2bf80*/  ISETP.LT.AND P5, PT, R23, c[0x0][0x178], !P5 ;  /* 0x00005e0017007a0c */ /* 0x000fc40006fa1270 */
[----:B------:R-:W-:Y:S01]  /*2bf90*/  ISETP.LT.AND P3, PT, R16, c[0x0][0x178], !P0 ;  /* 0x00005e0010007a0c */ /* 0x000fe20004761270 */
[C---:B------:R-:W-:Y:S01]  /*2bfa0*/  IMAD.WIDE R8, R11.reuse, 0x2, R2 ;  /* 0x000000020b087825 */ /* 0x040fe200078e0202 */
[----:B------:R-:W-:Y:S01]  /*2bfb0*/  PRMT R10, R22, 0x7632, R10 ;  /* 0x00007632160a7816 */ /* 0x000fe2000000000a */
[----:B------:R-:W5:Y:S01]  /*2bfc0*/  LDL.LU R20, [R1+0x3c] ;  /* 0x00003c0001147983 */ /* 0x000f620000300800 */
[----:B------:R-:W-:Y:S02]  /*2bfd0*/  IADD3 R6, R11, c[0x0][0x198], RZ ;  /* 0x000066000b067a10 */ /* 0x000fe40007ffe0ff */
[----:B------:R-:W-:Y:S01]  /*2bfe0*/  ISETP.LT.AND P0, PT, R23, c[0x0][0x178], !P0 ;  /* 0x00005e0017007a0c */ /* 0x000fe20004701270 */
[----:B------:R-:W-:Y:S01]  /*2bff0*/  IMAD.WIDE R4, R11, 0x2, R28 ;  /* 0x000000020b047825 */ /* 0x000fe200078e021c */
[----:B------:R1:W-:Y:S01]  /*2c000*/  @P6 STG.E.U16 [R8.64], R10 ;  /* 0x0000000a08006986 */ /* 0x0003e2000c101506 */
[----:B------:R-:W-:-:S03]  /*2c010*/  IADD3 R13, R26, 0x3c, RZ ;  /* 0x0000003c1a0d7810 */ /* 0x000fc60007ffe0ff */
[----:B------:R0:W-:Y:S01]  /*2c020*/  @P5 STG.E.U16 [R4.64], R0 ;  /* 0x0000000004005986 */ /* 0x0001e2000c101506 */
[----:B------:R-:W-:Y:S01]  /*2c030*/  ISETP.GE.AND P4, PT, R13, c[0x0][0x17c], PT ;  /* 0x00005f000d007a0c */ /* 0x000fe20003f86270 */
[----:B-1----:R-:W-:-:S04]  /*2c040*/  IMAD.WIDE R8, R6, 0x2, R2 ;  /* 0x0000000206087825 */ /* 0x002fc800078e0202 */
[----:B0-----:R-:W-:Y:S01]  /*2c050*/  IMAD.WIDE R4, R6, 0x2, R28 ;  /* 0x0000000206047825 */ /* 0x001fe200078e021c */
[----:B------:R-:W-:Y:S02]  /*2c060*/  IADD3 R10, R26, 0x3f, RZ ;  /* 0x0000003f1a0a7810 */ /* 0x000fe40007ffe0ff */
[----:B------:R-:W-:Y:S02]  /*2c070*/  IADD3 R6, R6, c[0x0][0x198], RZ ;  /* 0x0000660006067a10 */ /* 0x000fe40007ffe0ff */
[----:B------:R-:W-:Y:S02]  /*2c080*/  ISETP.GE.AND P5, PT, R10, c[0x0][0x17c], PT ;  /* 0x00005f000a007a0c */ /* 0x000fe40003fa6270 */
[----:B------:R-:W-:Y:S02]  /*2c090*/  IADD3 R10, R6, c[0x0][0x198], RZ ;  /* 0x00006600060a7a10 */ /* 0x000fe40007ffe0ff */
[----:B------:R-:W-:Y:S02]  /*2c0a0*/  PRMT R11, R7, 0x7632, R11 ;  /* 0x00007632070b7816 */ /* 0x000fe4000000000b */
[----:B------:R-:W-:Y:S01]  /*2c0b0*/  IADD3 R14, R26, 0x3d, RZ ;  /* 0x0000003d1a0e7810 */ /* 0x000fe20007ffe0ff */
[----:B------:R-:W-:Y:S03]  /*2c0c0*/  STL [R1+0xde8], R18 ;  /* 0x000de81201007387 */ /* 0x000fe60000100800 */
[----:B------:R-:W-:-:S02]  /*2c0d0*/  ISETP.GE.AND P1, PT, R14, c[0x0][0x17c], PT ;  /* 0x00005f000e007a0c */ /* 0x000fc40003f26270 */
[C---:B------:R-:W-:Y:S01]  /*2c0e0*/  IADD3 R13, R26.reuse, 0x41, RZ ;  /* 0x000000411a0d7810 */ /* 0x040fe20007ffe0ff */
[----:B------:R-:W0:Y:S01]  /*2c0f0*/  S2R R22, SR_TID.X ;  /* 0x0000000000167919 */ /* 0x000e220000002100 */
[----:B------:R-:W-:-:S04]  /*2c100*/  IADD3 R12, R26, 0x3e, RZ ;  /* 0x0000003e1a0c7810 */ /* 0x000fc80007ffe0ff */
[----:B------:R-:W-:Y:S02]  /*2c110*/  ISETP.GE.AND P6, PT, R12, c[0x0][0x17c], PT ;  /* 0x00005f000c007a0c */ /* 0x000fe40003fc6270 */
[----:B------:R-:W-:Y:S02]  /*2c120*/  IADD3 R12, R26, 0x40, RZ ;  /* 0x000000401a0c7810 */ /* 0x000fe40007ffe0ff */
[----:B----4-:R-:W-:Y:S01]  /*2c130*/  PRMT R0, R27, 0x7632, R0 ;  /* 0x000076321b007816 */ /* 0x010fe20000000000 */
[----:B------:R1:W-:Y:S01]  /*2c140*/  @P3 STG.E.U16 [R8.64], R27 ;  /* 0x0000001b08003986 */ /* 0x0003e2000c101506 */
[C---:B------:R-:W-:Y:S02]  /*2c150*/  ISETP.LT.AND P3, PT, R16.reuse, c[0x0][0x178], !P2 ;  /* 0x00005e0010007a0c */ /* 0x040fe40005761270 */
[----:B------:R-:W-:Y:S01]  /*2c160*/  ISETP.LT.AND P2, PT, R23, c[0x0][0x178], !P2 ;  /* 0x00005e0017007a0c */ /* 0x000fe20005741270 */
[----:B------:R4:W-:Y:S01]  /*2c170*/  @P0 STG.E.U16 [R4.64], R7 ;  /* 0x0000000704000986 */ /* 0x0009e2000c101506 */
[----:B------:R-:W-:-:S03]  /*2c180*/  ISETP.LT.AND P0, PT, R16, c[0x0][0x178], !P4 ;  /* 0x00005e0010007a0c */ /* 0x000fc60006701270 */
[----:B-1----:R-:W1:Y:S01]  /*2c190*/  S2R R27, SR_TID.X ;  /* 0x00000000001b7919 */ /* 0x002e620000002100 */
[----:B------:R-:W-:-:S04]  /*2c1a0*/  IMAD.WIDE R8, R10, 0x2, R2 ;  /* 0x000000020a087825 */ /* 0x000fc800078e0202 */
[----:B----4-:R-:W-:-:S04]  /*2c1b0*/  IMAD.WIDE R4, R6, 0x2, R2 ;  /* 0x0000000206047825 */ /* 0x010fc800078e0202 */
[----:B------:R-:W-:Y:S01]  /*2c1c0*/  IMAD.WIDE R6, R6, 0x2, R28 ;  /* 0x0000000206067825 */ /* 0x000fe200078e021c */
[----:B------:R-:W-:Y:S04]  /*2c1d0*/  @P3 STG.E.U16 [R4.64], R0 ;  /* 0x0000000004003986 */ /* 0x000fe8000c101506 */
[----:B------:R-:W-:Y:S04]  /*2c1e0*/  @P2 STG.E.U16 [R6.64], R11 ;  /* 0x0000000b06002986 */ /* 0x000fe8000c101506 */
[----:B--2---:R2:W-:Y:S01]  /*2c1f0*/  @P0 STG.E.U16 [R8.64], R24 ;  /* 0x0000001808000986 */ /* 0x0045e2000c101506 */
[----:B-1----:R-:W-:-:S02]  /*2c200*/  LOP3.LUT R19, R27, 0x7f, RZ, 0xc0, !PT ;  /* 0x0000007f1b137812 */ /* 0x002fc400078ec0ff */
[----:B--2---:R-:W-:Y:S01]  /*2c210*/  PRMT R9, R24, 0x7632, R9 ;  /* 0x0000763218097816 */ /* 0x004fe20000000009 */
[----:B------:R-:W-:-:S05]  /*2c220*/  IMAD.SHL.U32 R24, R21, 0x800, RZ ;  /* 0x0000080015187824 */ /* 0x000fca00078e00ff */
[----:B------:R-:W-:Y:S01]  /*2c230*/  LOP3.LUT R24, R24, 0x3000, RZ, 0xc0, !PT ;  /* 0x0000300018187812 */ /* 0x000fe200078ec0ff */
[----:B---3--:R-:W-:Y:S04]  /*2c240*/  STL.64 [R1+0xde0], R16 ;  /* 0x000de01001007387 */ /* 0x008fe80000100a00 */
[----:B------:R-:W-:Y:S01]  /*2c250*/  IMAD R24, R19, 0x10, R24 ;  /* 0x0000001013187824 */ /* 0x000fe200078e0218 */
[----:B------:R-:W-:-:S04]  /*2c260*/  ISETP.LT.AND P0, PT, R16, c[0x0][0x178], !P1 ;  /* 0x00005e0010007a0c */ /* 0x000fc80004f01270 */
[----:B------:R-:W1:Y:S01]  /*2c270*/  LDS.128 R16, [R24] ;  /* 0x0000000018107984 */ /* 0x000e620000000c00 */
[----:B------:R-:W-:-:S03]  /*2c280*/  ISETP.GE.AND P2, PT, R13, c[0x0][0x17c], PT ;  /* 0x00005f000d007a0c */ /* 0x000fc60003f46270 */
[----:B-1----:R-:W-:Y:S01]  /*2c290*/  STL [R1+0x24], R17 ;  /* 0x0000241101007387 */ /* 0x002fe20000100800 */
[----:B------:R-:W-:-:S03]  /*2c2a0*/  IMAD.MOV.U32 R13, RZ, RZ, R16 ;  /* 0x000000ffff0d7224 */ /* 0x000fc600078e0010 */
[----:B------:R1:W-:Y:S04]  /*2c2b0*/  STL.64 [R1+0x28], R18 ;  /* 0x0000281201007387 */ /* 0x0003e80000100a00 */
[----:B-1----:R-:W2:Y:S04]  /*2c2c0*/  LDL.LU R18, [R1+0xde8] ;  /* 0x000de80001127983 */ /* 0x002ea80000300800 */
[----:B------:R-:W3:Y:S01]  /*2c2d0*/  LDL.LU.64 R16, [R1+0xde0] ;  /* 0x000de00001107983 */ /* 0x000ee20000300a00 */
[----:B------:R-:W-:Y:S02]  /*2c2e0*/  ISETP.GE.AND P3, PT, R12, c[0x0][0x17c], PT ;  /* 0x00005f000c007a0c */ /* 0x000fe40003f66270 */
[C---:B0-----:R-:W-:Y:S01]  /*2c2f0*/  LOP3.LUT R12, R22.reuse, 0x7f, RZ, 0xc0, !PT ;  /* 0x0000007f160c7812 */ /* 0x041fe200078ec0ff */
[----:B------:R-:W-:Y:S01]  /*2c300*/  IMAD.SHL.U32 R22, R22, 0x800, RZ ;  /* 0x0000080016167824 */ /* 0x000fe200078e00ff */
[----:B------:R-:W-:-:S04]  /*2c310*/  ISETP.LT.AND P4, PT, R23, c[0x0][0x178], !P4 ;  /* 0x00005e0017007a0c */ /* 0x000fc80006781270 */
[----:B------:R-:W-:Y:S01]  /*2c320*/  LOP3.LUT R22, R22, 0x3000, RZ, 0xc0, !PT ;  /* 0x0000300016167812 */ /* 0x000fe200078ec0ff */
[----:B------:R-:W-:-:S04]  /*2c330*/  IMAD.WIDE R4, R10, 0x2, R28 ;  /* 0x000000020a047825 */ /* 0x000fc800078e021c */
[----:B------:R-:W-:Y:S01]  /*2c340*/  IMAD R22, R12, 0x10, R22 ;  /* 0x000000100c167824 */ /* 0x000fe200078e0216 */
[----:B------:R-:W-:Y:S04]  /*2c350*/  STL [R1+0xddc], R14 ;  /* 0x000ddc0e01007387 */ /* 0x000fe80000100800 */
[----:B------:R-:W-:Y:S01]  /*2c360*/  LOP3.LUT R22, R22, 0x20, RZ, 0x3c, !PT ;  /* 0x0000002016167812 */ /* 0x000fe200078e3cff */
[----:B------:R-:W-:Y:S01]  /*2c370*/  @P4 STG.E.U16 [R4.64], R15 ;  /* 0x0000000f04004986 */ /* 0x000fe2000c101506 */
[----:B------:R-:W-:-:S03]  /*2c380*/  PRMT R8, R15, 0x7632, R8 ;  /* 0x000076320f087816 */ /* 0x000fc60000000008 */
[----:B------:R-:W-:Y:S04]  /*2c390*/  STL [R1+0xdd8], R13 ;  /* 0x000dd80d01007387 */ /* 0x000fe80000100800 */
[----:B------:R-:W0:Y:S04]  /*2c3a0*/  LDS.128 R12, [R22] ;  /* 0x00000000160c7984 */ /* 0x000e280000000c00 */
[----:B------:R-:W4:Y:S04]  /*2c3b0*/  LDL.LU R27, [R1+0x40] ;  /* 0x00004000011b7983 */ /* 0x000f280000300800 */
[----:B0-----:R-:W-:Y:S04]  /*2c3c0*/  STL [R1+0x34], R13 ;  /* 0x0000340d01007387 */ /* 0x001fe80000100800 */
[----:B------:R0:W-:Y:S04]  /*2c3d0*/  STL.64 [R1+0x38], R14 ;  /* 0x0000380e01007387 */ /* 0x0001e80000100a00 */
[----:B0-----:R-:W4:Y:S01]  /*2c3e0*/  LDL.LU R14, [R1+0xddc] ;  /* 0x000ddc00010e7983 */ /* 0x001f220000300800 */
[----:B------:R-:W-:-:S02]  /*2c3f0*/  ISETP.LT.AND P1, PT, R23, c[0x0][0x178], !P1 ;  /* 0x00005e0017007a0c */ /* 0x000fc40004f21270 */
[----:B------:R-:W-:Y:S01]  /*2c400*/  IADD3 R6, R10, c[0x0][0x198], RZ ;  /* 0x000066000a067a10 */ /* 0x000fe20007ffe0ff */
[----:B------:R-:W2:Y:S03]  /*2c410*/  LDL.LU R13, [R1+0xdd8] ;  /* 0x000dd800010d7983 */ /* 0x000ea60000300800 */
[C---:B------:R-:W-:Y:S01]  /*2c420*/  IADD3 R0, R6.reuse, c[0x0][0x198], RZ ;  /* 0x0000660006007a10 */ /* 0x040fe20007ffe0ff */
[----:B------:R-:W-:Y:S01]  /*2c430*/  IMAD.WIDE R4, R6, 0x2, R2 ;  /* 0x0000000206047825 */ /* 0x000fe200078e0202 */
[----:B-----5:R-:W-:Y:S01]  /*2c440*/  PRMT R11, R20, 0x7632, R11 ;  /* 0x00007632140b7816 */ /* 0x020fe2000000000b */
[----:B------:R-:W5:Y:S02]  /*2c450*/  LDL.LU R22, [R1+0x60] ;  /* 0x0000600001167983 */ /* 0x000f640000300800 */
[----:B------:R-:W-:Y:S02]  /*2c460*/  IMAD.WIDE R6, R6, 0x2, R28 ;  /* 0x0000000206067825 */ /* 0x000fe400078e021c */
[----:B------:R0:W-:Y:S04]  /*2c470*/  @P0 STG.E.U16 [R4.64], R9 ;  /* 0x0000000904000986 */ /* 0x0001e8000c101506 */
[----:B------:R1:W-:Y:S01]  /*2c480*/  @P1 STG.E.U16 [R6.64], R8 ;  /* 0x0000000806001986 */ /* 0x0003e2000c101506 */
[----:B0-----:R-:W-:-:S04]  /*2c490*/  IMAD.WIDE R4, R0, 0x2, R2 ;  /* 0x0000000200047825 */ /* 0x001fc800078e0202 */
[----:B-1----:R-:W-:Y:S01]  /*2c4a0*/  IMAD.WIDE R6, R0, 0x2, R28 ;  /* 0x0000000200067825 */ /* 0x002fe200078e021c */
[----:B------:R-:W-:-:S04]  /*2c4b0*/  IADD3 R10, R26, 0x42, RZ ;  /* 0x000000421a0a7810 */ /* 0x000fc80007ffe0ff */
[----:B------:R-:W-:Y:S02]  /*2c4c0*/  ISETP.GE.AND P0, PT, R10, c[0x0][0x17c], PT ;  /* 0x00005f000a007a0c */ /* 0x000fe40003f06270 */
[----:B------:R-:W-:-:S04]  /*2c4d0*/  IADD3 R9, R26, 0x43, RZ ;  /* 0x000000431a097810 */ /* 0x000fc80007ffe0ff */
[----:B------:R-:W-:Y:S02]  /*2c4e0*/  ISETP.GE.AND P1, PT, R9, c[0x0][0x17c], PT ;  /* 0x00005f0009007a0c */ /* 0x000fe40003f26270 */
[----:B---3--:R-:W-:Y:S02]  /*2c4f0*/  ISETP.LT.AND P4, PT, R16, c[0x0][0x178], !P6 ;  /* 0x00005e0010007a0c */ /* 0x008fe40007781270 */
[----:B------:R-:W-:-:S11]  /*2c500*/  ISETP.LT.AND P6, PT, R23, c[0x0][0x178], !P6 ;  /* 0x00005e0017007a0c */ /* 0x000fd600077c1270 */
[----:B------:R-:W-:Y:S04]  /*2c510*/  @P4 STG.E.U16 [R4.64], R17 ;  /* 0x0000001104004986 */ /* 0x000fe8000c101506 */
[----:B------:R0:W-:Y:S04]  /*2c520*/  @P6 STG.E.U16 [R6.64], R20 ;  /* 0x0000001406006986 */ /* 0x0001e8000c101506 */
[----:B0-----:R-:W0:Y:S01]  /*2c530*/  S2R R20, SR_TID.X ;  /* 0x0000000000147919 */ /* 0x001e220000002100 */
[----:B------:R-:W-:Y:S02]  /*2c540*/  ISETP.LT.AND P4, PT, R16, c[0x0][0x178], !P5 ;  /* 0x00005e0010007a0c */ /* 0x000fe40006f81270 */
[----:B------:R-:W-:-:S02]  /*2c550*/  IADD3 R6, R0, c[0x0][0x198], RZ ;  /* 0x0000660000067a10 */ /* 0x000fc40007ffe0ff */
[----:B------:R-:W-:Y:S02]  /*2c560*/  ISETP.LT.AND P5, PT, R23, c[0x0][0x178], !P5 ;  /* 0x00005e0017007a0c */ /* 0x000fe40006fa1270 */
[----:B------:R-:W-:Y:S01]  /*2c570*/  PRMT R10, R17, 0x7632, R10 ;  /* 0x00007632110a7816 */ /* 0x000fe2000000000a */
[C---:B------:R-:W-:Y:S01]  /*2c580*/  IMAD.WIDE R4, R6.reuse, 0x2, R2 ;  /* 0x0000000206047825 */ /* 0x040fe200078e0202 */
[----:B------:R-:W-:Y:S02]  /*2c590*/  IADD3 R0, R6, c[0x0][0x198], RZ ;  /* 0x0000660006007a10 */ /* 0x000fe40007ffe0ff */
[C---:B0-----:R-:W-:Y:S01]  /*2c5a0*/  LOP3.LUT R15, R20.reuse, 0x7f, RZ, 0xc0, !PT ;  /* 0x0000007f140f7812 */ /* 0x041fe200078ec0ff */
[----:B------:R-:W-:-:S05]  /*2c5b0*/  IMAD.SHL.U32 R20, R20, 0x800, RZ ;  /* 0x0000080014147824 */ /* 0x000fca00078e00ff */
[----:B------:R-:W-:Y:S01]  /*2c5c0*/  LOP3.LUT R20, R20, 0x3000, RZ, 0xc0, !PT ;  /* 0x0000300014147812 */ /* 0x000fe200078ec0ff */
[----:B------:R-:W-:Y:S01]  /*2c5d0*/  IMAD.WIDE R6, R6, 0x2, R28 ;  /* 0x0000000206067825 */ /* 0x000fe200078e021c */
[----:B------:R0:W-:Y:S03]  /*2c5e0*/  @P4 STG.E.U16 [R4.64], R10 ;  /* 0x0000000a04004986 */ /* 0x0001e6000c101506 */
[----:B------:R-:W-:Y:S01]  /*2c5f0*/  IMAD R20, R15, 0x10, R20 ;  /* 0x000000100f147824 */ /* 0x000fe200078e0214 */
[----:B------:R-:W-:Y:S04]  /*2c600*/  @P5 STG.E.U16 [R6.64], R11 ;  /* 0x0000000b06005986 */ /* 0x000fe8000c101506 */
[----:B------:R-:W-:-:S02]  /*2c610*/  LOP3.LUT R20, R20, 0x40, RZ, 0x3c, !PT ;  /* 0x0000004014147812 */ /* 0x000fc400078e3cff */
[----:B0-----:R-:W-:-:S04]  /*2c620*/  IADD3 R4, R26, 0x45, RZ ;  /* 0x000000451a047810 */ /* 0x001fc80007ffe0ff */
[----:B------:R-:W-:Y:S02]  /*2c630*/  ISETP.GE.AND P5, PT, R4, c[0x0][0x17c], PT ;  /* 0x00005f0004007a0c */ /* 0x000fe40003fa6270 */
[----:B------:R-:W0:Y:S01]  /*2c640*/  LDS.128 R4, [R20] ;  /* 0x0000000014047984 */ /* 0x000e220000000c00 */
[----:B------:R-:W-:Y:S01]  /*2c650*/  ISETP.LT.AND P6, PT, R16, c[0x0][0x178], !P3 ;  /* 0x00005e0010007a0c */ /* 0x000fe20005fc1270 */
[----:B------:R-:W-:Y:S02]  /*2c660*/  IMAD.WIDE R8, R0, 0x2, R2 ;  /* 0x0000000200087825 */ /* 0x000fe400078e0202 */
[----:B0-----:R0:W-:Y:S04]  /*2c670*/  STL [R1+0xd98], R7 ;  /* 0x000d980701007387 */ /* 0x0011e80000100800 */
[----:B0-----:R-:W3:Y:S01]  /*2c680*/  LDL R7, [R1+0x760] ;  /* 0x0007600001077983 */ /* 0x001ee20000100800 */
[----:B----4-:R-:W-:-:S05]  /*2c690*/  PRMT R14, R27, 0x7632, R14 ;  /* 0x000076321b0e7816 */ /* 0x010fca000000000e */
[----:B------:R0:W-:Y:S04]  /*2c6a0*/  @P6 STG.E.U16 [R8.64], R27 ;  /* 0x0000001b08006986 */ /* 0x0001e8000c101506 */
[----:B0-----:R-:W4:Y:S01]  /*2c6b0*/  LDL.LU R27, [R1+0x80] ;  /* 0x00008000011b7983 */ /* 0x001f220000300800 */
[----:B------:R-:W-:Y:S01]  /*2c6c0*/  ISETP.LT.AND P3, PT, R23, c[0x0][0x178], !P3 ;  /* 0x00005e0017007a0c */ /* 0x000fe20005f61270 */
[----:B------:R-:W-:Y:S01]  /*2c6d0*/  IMAD.WIDE R10, R0, 0x2, R28 ;  /* 0x00000002000a7825 */ /* 0x000fe200078e021c */
[C---:B------:R-:W-:Y:S02]  /*2c6e0*/  LOP3.LUT R15, R21.reuse, 0x7f, RZ, 0xc0, !PT ;  /* 0x0000007f150f7812 */ /* 0x040fe400078ec0ff */
[----:B------:R-:W-:Y:S01]  /*2c6f0*/  ISETP.LT.AND P6, PT, R16, c[0x0][0x178], !P2 ;  /* 0x00005e0010007a0c */ /* 0x000fe200057c1270 */
[----:B------:R-:W-:Y:S01]  /*2c700*/  IMAD.SHL.U32 R21, R21, 0x800, RZ ;  /* 0x0000080015157824 */ /* 0x000fe200078e00ff */
[----:B------:R-:W-:-:S02]  /*2c710*/  IADD3 R8, R0, c[0x0][0x198], RZ ;  /* 0x0000660000087a10 */ /* 0x000fc40007ffe0ff */
[----:B------:R-:W-:Y:S01]  /*2c720*/  ISETP.LT.AND P2, PT, R23, c[0x0][0x178], !P2 ;  /* 0x00005e0017007a0c */ /* 0x000fe20005741270 */
[----:B------:R-:W-:Y:S01]  /*2c730*/  IMAD.MOV.U32 R17, RZ, RZ, R12 ;  /* 0x000000ffff117224 */ /* 0x000fe200078e000c */
[----:B------:R-:W-:-:S03]  /*2c740*/  LOP3.LUT R21, R21, 0x3000, RZ, 0xc0, !PT ;  /* 0x0000300015157812 */ /* 0x000fc600078ec0ff */
[----:B--2---:R0:W-:Y:S01]  /*2c750*/  @P3 STG.E.U16 [R10.64], R13 ;  /* 0x0000000d0a003986 */ /* 0x0041e2000c101506 */
[----:B------:R-:W-:Y:S01]  /*2c760*/  IADD3 R12, R26, 0x44, RZ ;  /* 0x000000441a0c7810 */ /* 0x000fe20007ffe0ff */
[----:B------:R-:W-:Y:S01]  /*2c770*/  IMAD R21, R15, 0x10, R21 ;  /* 0x000000100f157824 */ /* 0x000fe200078e0215 */
[----:B------:R-:W-:Y:S02]  /*2c780*/  IADD3 R0, R8, c[0x0][0x198], RZ ;  /* 0x0000660008007a10 */ /* 0x000fe40007ffe0ff */
[----:B------:R-:W-:Y:S02]  /*2c790*/  ISETP.GE.AND P4, PT, R12, c[0x0][0x17c], PT ;  /* 0x00005f000c007a0c */ /* 0x000fe40003f86270 */
[----:B------:R-:W-:Y:S01]  /*2c7a0*/  PRMT R12, R13, 0x7632, R12 ;  /* 0x000076320d0c7816 */ /* 0x000fe2000000000c */
[----:B0-----:R-:W-:Y:S01]  /*2c7b0*/  IMAD.WIDE R10, R8, 0x2, R2 ;  /* 0x00000002080a7825 */ /* 0x001fe200078e0202 */
[----:B------:R-:W-:-:S03]  /*2c7c0*/  LOP3.LUT R21, R21, 0x60, RZ, 0x3c, !PT ;  /* 0x0000006015157812 */ /* 0x000fc600078e3cff */
[----:B------:R-:W-:Y:S01]  /*2c7d0*/  IMAD.WIDE R8, R8, 0x2, R28 ;  /* 0x0000000208087825 */ /* 0x000fe200078e021c */
[----:B------:R0:W-:Y:S01]  /*2c7e0*/  @P6 STG.E.U16 [R10.64], R14 ;  /* 0x0000000e0a006986 */ /* 0x0001e2000c101506 */
[----:B------:R-:W-:Y:S02]  /*2c7f0*/  ISETP.LT.AND P6, PT, R23, c[0x0][0x178], !P0 ;  /* 0x00005e0017007a0c */ /* 0x000fe400047c1270 */
[----:B------:R-:W-:Y:S01]  /*2c800*/  IADD3 R13, R26, 0x46, RZ ;  /* 0x000000461a0d7810 */ /* 0x000fe20007ffe0ff */
[----:B------:R1:W-:Y:S01]  /*2c810*/  @P2 STG.E.U16 [R8.64], R12 ;  /* 0x0000000c08002986 */ /* 0x0003e2000c101506 */
[C---:B------:R-:W-:Y:S01]  /*2c820*/  IADD3 R16, R0.reuse, c[0x0][0x198], RZ ;  /* 0x0000660000107a10 */ /* 0x040fe20007ffe0ff */
[----:B0-----:R-:W-:Y:S01]  /*2c830*/  IMAD.WIDE R10, R0, 0x2, R2 ;  /* 0x00000002000a7825 */ /* 0x001fe200078e0202 */
[----:B------:R-:W-:Y:S02]  /*2c840*/  IADD3 R14, R26, 0x47, RZ ;  /* 0x000000471a0e7810 */ /* 0x000fe40007ffe0ff */
[----:B------:R-:W-:-:S02]  /*2c850*/  PRMT R18, R17, 0x7632, R18 ;  /* 0x0000763211127816 */ /* 0x000fc40000000012 */
[C---:B---3--:R-:W-:Y:S02]  /*2c860*/  ISETP.LT.AND P3, PT, R7.reuse, c[0x0][0x178], !P0 ;  /* 0x00005e0007007a0c */ /* 0x048fe40004761270 */
[----:B------:R-:W-:Y:S02]  /*2c870*/  ISETP.LT.AND P2, PT, R7, c[0x0][0x178], !P1 ;  /* 0x00005e0007007a0c */ /* 0x000fe40004f41270 */
[----:B------:R-:W-:Y:S01]  /*2c880*/  ISETP.GE.AND P0, PT, R13, c[0x0][0x17c], PT ;  /* 0x00005f000d007a0c */ /* 0x000fe20003f06270 */
[----:B-1----:R-:W-:Y:S01]  /*2c890*/  IMAD.WIDE R12, R0, 0x2, R28 ;  /* 0x00000002000c7825 */ /* 0x002fe200078e021c */
[----:B-----5:R-:W-:-:S07]  /*2c8a0*/  PRMT R0, R22, 0x7632, R0 ;  /* 0x0000763216007816 */ /* 0x020fce0000000000 */
[----:B------:R-:W-:Y:S04]  /*2c8b0*/  @P3 STG.E.U16 [R10.64], R22 ;  /* 0x000000160a003986 */ /* 0x000fe8000c101506 */
[----:B------:R-:W0:Y:S01]  /*2c8c0*/  LDS.128 R8, [R21] ;  /* 0x0000000015087984 */ /* 0x000e220000000c00 */
[----:B------:R-:W-:Y:S01]  /*2c8d0*/  ISETP.GE.AND P3, PT, R14, c[0x0][0x17c], PT ;  /* 0x00005f000e007a0c */ /* 0x000fe20003f66270 */
[----:B------:R-:W-:Y:S01]  /*2c8e0*/  IMAD.WIDE R14, R16, 0x2, R2 ;  /* 0x00000002100e7825 */ /* 0x000fe200078e0202 */
[----:B------:R-:W-:Y:S01]  /*2c8f0*/  ISETP.LT.AND P1, PT, R23, c[0x0][0x178], !P1 ;  /* 0x00005e0017007a0c */ /* 0x000fe20004f21270 */
[----:B------:R1:W-:Y:S01]  /*2c900*/  @P6 STG.E.U16 [R12.64], R17 ;  /* 0x000000110c006986 */ /* 0x0003e2000c101506 */
[----:B------:R-:W-:-:S03]  /*2c910*/  ISETP.LT.AND P6, PT, R7, c[0x0][0x178], !P4 ;  /* 0x00005e0007007a0c */ /* 0x000fc600067c1270 */
[----:B------:R2:W-:Y:S01]  /*2c920*/  @P2 STG.E.U16 [R14.64], R0 ;  /* 0x000000000e002986 */ /* 0x0005e2000c101506 */
[C---:B-1----:R-:W-:Y:S01]  /*2c930*/  IMAD.WIDE R12, R16.reuse, 0x2, R28 ;  /* 0x00000002100c7825 */ /* 0x042fe200078e021c */
[----:B--2---:R-:W-:-:S06]  /*2c940*/  IADD3 R0, R16, c[0x0][0x198], RZ ;  /* 0x0000660010007a10 */ /* 0x004fcc0007ffe0ff */
[----:B------:R-:W-:Y:S01]  /*2c950*/  @P1 STG.E.U16 [R12.64], R18 ;  /* 0x000000120c001986 */ /* 0x000fe2000c101506 */
[----:B------:R-:W-:-:S05]  /*2c960*/  IMAD.WIDE R14, R0, 0x2, R2 ;  /* 0x00000002000e7825 */ /* 0x000fca00078e0202 */
[----:B----4-:R-:W-:Y:S04]  /*2c970*/  @P6 STG.E.U16 [R14.64], R27 ;  /* 0x0000001b0e006986 */ /* 0x010fe8000c101506 */
[----:B------:R-:W1:Y:S04]  /*2c980*/  LDS.128 R12, [R24+0x800] ;  /* 0x00080000180c7984 */ /* 0x000e680000000c00 */
[----:B0-----:R0:W-:Y:S04]  /*2c990*/  STL.64 [R1+0xda0], R10 ;  /* 0x000da00a01007387 */ /* 0x0011e80000100a00 */
[----:B0-----:R-:W2:Y:S04]  /*2c9a0*/  LDL.LU R10, [R1+0x90] ;  /* 0x00009000010a7983 */ /* 0x001ea80000300800 */
[----:B-1----:R0:W-:Y:S04]  /*2c9b0*/  STL.64 [R1+0xda8], R14 ;  /* 0x000da80e01007387 */ /* 0x0021e80000100a00 */
[----:B0-----:R-:W3:Y:S01]  /*2c9c0*/  LDL R15, [R1+0x764] ;  /* 0x00076400010f7983 */ /* 0x001ee20000100800 */
[----:B------:R-:W-:-:S03]  /*2c9d0*/  PRMT R25, R27, 0x7632, R25 ;  /* 0x000076321b197816 */ /* 0x000fc60000000019 */
[----:B------:R-:W4:Y:S01]  /*2c9e0*/  LDL.LU R27, [R1+0xc0] ;  /* 0x0000c000011b7983 */ /* 0x000f220000300800 */
[----:B------:R-:W-:Y:S01]  /*2c9f0*/  ISETP.LT.AND P4, PT, R23, c[0x0][0x178], !P4 ;  /* 0x00005e0017007a0c */ /* 0x000fe20006781270 */
[C---:B------:R-:W-:Y:S02]  /*2ca00*/  IMAD.WIDE R16, R0.reuse, 0x2, R28 ;  /* 0x0000000200107825 */ /* 0x040fe400078e021c */
[----:B------:R-:W0:Y:S01]  /*2ca10*/  S2R R11, SR_TID.X ;  /* 0x00000000000b7919 */ /* 0x000e220000002100 */
[----:B------:R-:W-:Y:S02]  /*2ca20*/  IADD3 R18, R0, c[0x0][0x198], RZ ;  /* 0x0000660000127a10 */ /* 0x000fe40007ffe0ff */
[----:B------:R-:W-:Y:S02]  /*2ca30*/  ISETP.LT.AND P6, PT, R7, c[0x0][0x178], !P0 ;  /* 0x00005e0007007a0c */ /* 0x000fe400047c1270 */
[----:B------:R-:W-:-:S05]  /*2ca40*/  IADD3 R19, R26, 0x48, RZ ;  /* 0x000000481a137810 */ /* 0x000fca0007ffe0ff */
[----:B------:R1:W-:Y:S01]  /*2ca50*/  @P4 STG.E.U16 [R16.64], R4 ;  /* 0x0000000410004986 */ /* 0x0003e2000c101506 */
[----:B------:R-:W-:Y:S02]  /*2ca60*/  ISETP.LT.AND P4, PT, R7, c[0x0][0x178], !P5 ;  /* 0x00005e0007007a0c */ /* 0x000fe40006f81270 */
[----:B------:R-:W-:Y:S02]  /*2ca70*/  ISETP.LT.AND P5, PT, R23, c[0x0][0x178], !P5 ;  /* 0x00005e0017007a0c */ /* 0x000fe40006fa1270 */
[----:B------:R-:W-:Y:S02]  /*2ca80*/  IADD3 R20, R26, 0x49, RZ ;  /* 0x000000491a147810 */ /* 0x000fe40007ffe0ff */
[----:B------:R-:W-:Y:S02]  /*2ca90*/  IADD3 R0, R18, c[0x0][0x198], RZ ;  /* 0x0000660012007a10 */ /* 0x000fe40007ffe0ff */
[----:B------:R-:W-:Y:S02]  /*2caa0*/  ISETP.GE.AND P2, PT, R19, c[0x0][0x17c], PT ;  /* 0x00005f0013007a0c */ /* 0x000fe40003f46270 */
[----:B------:R-:W-:Y:S01]  /*2cab0*/  ISETP.GE.AND P1, PT, R20, c[0x0][0x17c], PT ;  /* 0x00005f0014007a0c */ /* 0x000fe20003f26270 */
[----:B-1----:R-:W-:Y:S01]  /*2cac0*/  IMAD.WIDE R16, R18, 0x2, R2 ;  /* 0x0000000212107825 */ /* 0x002fe200078e0202 */
[----:B------:R-:W-:-:S03]  /*2cad0*/  PRMT R4, R4, 0x7632, R4 ;  /* 0x0000763204047816 */ /* 0x000fc60000000004 */
[----:B------:R-:W-:Y:S01]  /*2cae0*/  IMAD.WIDE R18, R18, 0x2, R28 ;  /* 0x0000000212127825 */ /* 0x000fe200078e021c */
[----:B------:R1:W-:Y:S03]  /*2caf0*/  @P4 STG.E.U16 [R16.64], R25 ;  /* 0x0000001910004986 */ /* 0x0003e6000c101506 */
[C---:B------:R-:W-:Y:S01]  /*2cb00*/  IMAD.WIDE R20, R0.reuse, 0x2, R2 ;  /* 0x0000000200147825 */ /* 0x040fe200078e0202 */
[----:B------:R5:W-:Y:S03]  /*2cb10*/  @P5 STG.E.U16 [R18.64], R4 ;  /* 0x0000000412005986 */ /* 0x000be6000c101506 */
[----:B------:R-:W-:Y:S01]  /*2cb20*/  IMAD.WIDE R22, R0, 0x2, R28 ;  /* 0x0000000200167825 */ /* 0x000fe200078e021c */
[----:B------:R-:W-:-:S04]  /*2cb30*/  IADD3 R24, R26, 0x4a, RZ ;  /* 0x0000004a1a187810 */ /* 0x000fc80007ffe0ff */
[----:B------:R-:W-:Y:S02]  /*2cb40*/  ISETP.GE.AND P4, PT, R24, c[0x0][0x17c], PT ;  /* 0x00005f0018007a0c */ /* 0x000fe40003f86270 */
[----:B-1----:R-:W-:Y:S02]  /*2cb50*/  PRMT R25, R8, 0x7632, R25 ;  /* 0x0000763208197816 */ /* 0x002fe40000000019 */
[----:B------:R-:W-:Y:S02]  /*2cb60*/  IADD3 R24, R26, 0x4c, RZ ;  /* 0x0000004c1a187810 */ /* 0x000fe40007ffe0ff */
[----:B------:R-:W-:Y:S01]  /*2cb70*/  ISETP.LT.AND P5, PT, R7, c[0x0][0x178], !P2 ;  /* 0x00005e0007007a0c */ /* 0x000fe200057a1270 */
[----:B--2---:R0:W-:Y:S01]  /*2cb80*/  @P6 STG.E.U16 [R20.64], R10 ;  /* 0x0000000a14006986 */ /* 0x0041e2000c101506 */
[----:B-----5:R-:W-:Y:S02]  /*2cb90*/  PRMT R4, R10, 0x7632, R4 ;  /* 0x000076320a047816 */ /* 0x020fe40000000004 */
[C---:B0-----:R-:W-:Y:S01]  /*2cba0*/  LOP3.LUT R10, R11.reuse, 0x7f, RZ, 0xc0, !PT ;  /* 0x0000007f0b0a7812 */ /* 0x041fe200078ec0ff */
[----:B------:R-:W-:-:S05]  /*2cbb0*/  IMAD.SHL.U32 R11, R11, 0x800, RZ ;  /* 0x000008000b0b7824 */ /* 0x000fca00078e00ff */
[----:B------:R-:W-:-:S05]  /*2cbc0*/  LOP3.LUT R11, R11, 0x3000, RZ, 0xc0, !PT ;  /* 0x000030000b0b7812 */ /* 0x000fca00078ec0ff */
[----:B------:R-:W-:-:S05]  /*2cbd0*/  IMAD R11, R10, 0x10, R11 ;  /* 0x000000100a0b7824 */ /* 0x000fca00078e020b */
[----:B------:R-:W-:-:S05]  /*2cbe0*/  LOP3.LUT R11, R11, 0x20, RZ, 0x3c, !PT ;  /* 0x000000200b0b7812 */ /* 0x000fca00078e3cff */
[----:B------:R-:W0:Y:S01]  /*2cbf0*/  LDS.128 R16, [R11+0x800] ;  /* 0x000800000b107984 */ /* 0x000e220000000c00 */
[----:B---3--:R-:W-:Y:S02]  /*2cc00*/  ISETP.LT.AND P0, PT, R15, c[0x0][0x178], !P0 ;  /* 0x00005e000f007a0c */ /* 0x008fe40004701270 */
[----:B------:R-:W-:-:S11]  /*2cc10*/  IADD3 R20, R0, c[0x0][0x198], RZ ;  /* 0x0000660000147a10 */ /* 0x000fd60007ffe0ff */
[----:B------:R1:W-:Y:S01]  /*2cc20*/  @P0 STG.E.U16 [R22.64], R8 ;  /* 0x0000000816000986 */ /* 0x0003e2000c101506 */
[----:B------:R-:W-:Y:S01]  /*2cc30*/  ISETP.LT.AND P0, PT, R7, c[0x0][0x178], !P3 ;  /* 0x00005e0007007a0c */ /* 0x000fe20005f01270 */
[----:B-1----:R-:W-:Y:S01]  /*2cc40*/  IMAD.WIDE R22, R20, 0x2, R2 ;  /* 0x0000000214167825 */ /* 0x002fe200078e0202 */
[----:B------:R-:W-:-:S11]  /*2cc50*/  IADD3 R8, R26, 0x4b, RZ ;  /* 0x0000004b1a087810 */ /* 0x000fd60007ffe0ff */
[----:B------:R1:W-:Y:S01]  /*2cc60*/  @P0 STG.E.U16 [R22.64], R4 ;  /* 0x0000000416000986 */ /* 0x0003e2000c101506 */
[C---:B------:R-:W-:Y:S02]  /*2cc70*/  ISETP.LT.AND P3, PT, R15.reuse, c[0x0][0x178], !P3 ;  /* 0x00005e000f007a0c */ /* 0x040fe40005f61270 */
[----:B-1----:R-:W-:Y:S02]  /*2cc80*/  IADD3 R4, R26, 0x4d, RZ ;  /* 0x0000004d1a047810 */ /* 0x002fe40007ffe0ff */
[----:B------:R-:W1:Y:S04]  /*2cc90*/  S2R R26, SR_TID.X ;  /* 0x00000000001a7919 */ /* 0x000e680000002100 */
[----:B0-----:R0:W-:Y:S01]  /*2cca0*/  STL.64 [R1+0xdb0], R18 ;  /* 0x000db01201007387 */ /* 0x0011e20000100a00 */
[C---:B------:R-:W-:Y:S01]  /*2ccb0*/  IADD3 R0, R20.reuse, c[0x0][0x198], RZ ;  /* 0x0000660014007a10 */ /* 0x040fe20007ffe0ff */
[----:B------:R-:W-:Y:S01]  /*2ccc0*/  IMAD.WIDE R20, R20, 0x2, R28 ;  /* 0x0000000214147825 */ /* 0x000fe200078e021c */
[----:B------:R-:W-:Y:S01]  /*2ccd0*/  ISETP.LT.AND P2, PT, R15, c[0x0][0x178], !P2 ;  /* 0x00005e000f007a0c */ /* 0x000fe20005741270 */
[----:B------:R-:W2:Y:S04]  /*2cce0*/  LDL.LU R10, [R1+0xb0] ;  /* 0x0000b000010a7983 */ /* 0x000ea80000300800 */
[----:B0-----:R-:W0:Y:S01]  /*2ccf0*/  S2R R19, SR_TID.X ;  /* 0x0000000000137919 */ /* 0x001e220000002100 */
[----:B------:R-:W-:-:S03]  /*2cd00*/  IMAD.WIDE R22, R0, 0x2, R2 ;  /* 0x0000000200167825 */ /* 0x000fc600078e0202 */
[----:B------:R3:W-:Y:S01]  /*2cd10*/  @P3 STG.E.U16 [R20.64], R25 ;  /* 0x0000001914003986 */ /* 0x0007e2000c101506 */
[----:B------:R-:W-:Y:S01]  /*2cd20*/  ISETP.LT.AND P3, PT, R7, c[0x0][0x178], !P1 ;  /* 0x00005e0007007a0c */ /* 0x000fe20004f61270 */
[----:B-1----:R-:W-:Y:S01]  /*2cd30*/  IMAD.SHL.U32 R11, R26, 0x800, RZ ;  /* 0x000008001a0b7824 */ /* 0x002fe200078e00ff */
[----:B------:R-:W-:Y:S01]  /*2cd40*/  ISETP.GE.AND P6, PT, R8, c[0x0][0x17c], PT ;  /* 0x00005f0008007a0c */ /* 0x000fe20003fc6270 */
[----:B----4-:R1:W-:Y:S01]  /*2cd50*/  @P5 STG.E.U16 [R22.64], R27 ;  /* 0x0000001b16005986 */ /* 0x0103e2000c101506 */
[----:B------:R-:W-:Y:S01]  /*2cd60*/  LOP3.LUT R14, R26, 0x7f, RZ, 0xc0, !PT ;  /* 0x0000007f1a0e7812 */ /* 0x000fe200078ec0ff */
[C---:B---3--:R-:W-:Y:S01]  /*2cd70*/  IMAD.WIDE R20, R0.reuse, 0x2, R28 ;  /* 0x0000000200147825 */ /* 0x048fe200078e021c */
[----:B------:R-:W-:Y:S02]  /*2cd80*/  IADD3 R0, R0, c[0x0][0x198], RZ ;  /* 0x0000660000007a10 */ /* 0x000fe40007ffe0ff */
[----:B------:R-:W-:Y:S02]  /*2cd90*/  PRMT R8, R27, 0x7632, R8 ;  /* 0x000076321b087816 */ /* 0x000fe40000000008 */
[----:B------:R-:W-:Y:S01]  /*2cda0*/  LOP3.LUT R11, R11, 0x3000, RZ, 0xc0, !PT ;  /* 0x000030000b0b7812 */ /* 0x000fe200078ec0ff */
[----:B-1----:R-:W-:Y:S01]  /*2cdb0*/  IMAD.WIDE R26, R0, 0x2, R2 ;  /* 0x00000002001a7825 */ /* 0x002fe200078e0202 */
[----:B------:R-:W-:Y:S03]  /*2cdc0*/  @P2 STG.E.U16 [R20.64], R12 ;  /* 0x0000000c14002986 */ /* 0x000fe6000c101506 */
[----:B------:R-:W-:Y:S01]  /*2cdd0*/  IMAD R11, R14, 0x10, R11 ;  /* 0x000000100e0b7824 */ /* 0x000fe200078e020b */
[----:B------:R1:W-:Y:S01]  /*2cde0*/  @P3 STG.E.U16 [R26.64], R8 ;  /* 0x000000081a003986 */ /* 0x0003e2000c101506 */
[----:B0-----:R-:W-:-:S03]  /*2cdf0*/  LOP3.LUT R14, R19, 0x7f, RZ, 0xc0, !PT ;  /* 0x0000007f130e7812 */ /* 0x001fc600078ec0ff */
[----:B------:R-:W-:Y:S02]  /*2ce00*/  LOP3.LUT R11, R11, 0x40, RZ, 0x3c, !PT ;  /* 0x000000400b0b7812 */ /* 0x000fe400078e3cff */
[----:B------:R-:W-:-:S03]  /*2ce10*/  ISETP.LT.AND P1, PT, R15, c[0x0][0x178], !P1 ;  /* 0x00005e000f007a0c */ /* 0x000fc60004f21270 */
[----:B------:R0:W3:Y:S01]  /*2ce20*/  LDS.128 R20, [R11+0x800] ;  /* 0x000800000b147984 */ /* 0x0000e20000000c00 */
[----:B-1----:R-:W-:-:S05]  /*2ce30*/  IMAD.SHL.U32 R27, R19, 0x800, RZ ;  /* 0x00000800131b7824 */ /* 0x002fca00078e00ff */
[----:B------:R-:W-:Y:S01]  /*2ce40*/  LOP3.LUT R27, R27, 0x3000, RZ, 0xc0, !PT ;  /* 0x000030001b1b7812 */ /* 0x000fe200078ec0ff */
[----:B0-----:R-:W4:Y:S04]  /*2ce50*/  LDL.LU R11, [R1+0xa0] ;  /* 0x0000a000010b7983 */ /* 0x001f280000300800 */
[----:B------:R-:W-:Y:S01]  /*2ce60*/  IMAD R27, R14, 0x10, R27 ;  /* 0x000000100e1b7824 */ /* 0x000fe200078e021b */
[----:B------:R-:W-:Y:S01]  /*2ce70*/  ISETP.GE.AND P0, PT, R24, c[0x0][0x17c], PT ;  /* 0x00005f0018007a0c */ /* 0x000fe20003f06270 */
[----:B------:R-:W-:Y:S01]  /*2ce80*/  IMAD.WIDE R24, R0, 0x2, R28 ;  /* 0x0000000200187825 */ /* 0x000fe200078e021c */
[----:B------:R-:W-:Y:S02]  /*2ce90*/  PRMT R12, R12, 0x7632, R12 ;  /* 0x000076320c0c7816 */ /* 0x000fe4000000000c */
[----:B------:R-:W-:-:S03]  /*2cea0*/  LOP3.LUT R27, R27, 0x60, RZ, 0x3c, !PT ;  /* 0x000000601b1b7812 */ /* 0x000fc600078e3cff */
[----:B------:R-:W-:Y:S04]  /*2ceb0*/  @P1 STG.E.U16 [R24.64], R12 ;  /* 0x0000000c18001986 */ /* 0x000fe8000c101506 */
[----:B------:R-:W0:Y:S04]  /*2cec0*/  LDS.128 R24, [R27+0x800] ;  /* 0x000800001b187984 */ /* 0x000e280000000c00 */
[----:B---3--:R1:W-:Y:S04]  /*2ced0*/  STL [R1+0xd94], R23 ;  /* 0x000d941701007387 */ /* 0x0083e80000100800 */
[----:B-1----:R-:W3:Y:S04]  /*2cee0*/  LDL.LU R23, [R1+0x75c] ;  /* 0x00075c0001177983 */ /* 0x002ee80000300800 */
[----:B0-----:R0:W-:Y:S04]  /*2cef0*/  STL [R1+0xd90], R27 ;  /* 0x000d901b01007387 */ /* 0x0011e80000100800 */
[----:B0-----:R-:W5:Y:S01]  /*2cf00*/  LDL.LU R27, [R1+0x764] ;  /* 0x00076400011b7983 */ /* 0x001f620000300800 */
[----:B------:R-:W-:-:S02]  /*2cf10*/  ISETP.LT.AND P2, PT, R7, c[0x0][0x178], !P4 ;  /* 0x00005e0007007a0c */ /* 0x000fc40006741270 */
[----:B------:R-:W-:Y:S02]  /*2cf20*/  ISETP.LT.AND P4, PT, R15, c[0x0][0x178], !P4 ;  /* 0x00005e000f007a0c */ /* 0x000fe40006781270 */
[----:B------:R-:W-:Y:S02]  /*2cf30*/  IADD3 R0, R0, c[0x0][0x198], RZ ;  /* 0x0000660000007a10 */ /* 0x000fe40007ffe0ff */
[----:B------:R-:W-:Y:S02]  /*2cf40*/  ISETP.LT.AND P1, PT, R7, c[0x0][0x178], !P6 ;  /* 0x00005e0007007a0c */ /* 0x000fe40007721270 */
[----:B------:R-:W-:Y:S01]  /*2cf50*/  ISETP.GE.AND P5, PT, R4, c[0x0][0x17c], PT ;  /* 0x00005f0004007a0c */ /* 0x000fe20003fa6270 */
[----:B------:R-:W-:Y:S01]  /*2cf60*/  IMAD.WIDE R18, R0, 0x2, R2 ;  /* 0x0000000200127825 */ /* 0x000fe200078e0202 */
[----:B------:R-:W-:-:S03]  /*2cf70*/  ISETP.LT.AND P6, PT, R15, c[0x0][0x178], !P6 ;  /* 0x00005e000f007a0c */ /* 0x000fc600077c1270 */
[C---:B------:R-:W-:Y:S01]  /*2cf80*/  IMAD.WIDE R14, R0.reuse, 0x2, R28 ;  /* 0x00000002000e7825 */ /* 0x040fe200078e021c */
[----:B------:R-:W-:Y:S02]  /*2cf90*/  IADD3 R0, R0, c[0x0][0x198], RZ ;  /* 0x0000660000007a10 */ /* 0x000fe40007ffe0ff */
[----:B------:R-:W-:Y:S01]  /*2cfa0*/  PRMT R12, R16, 0x7632, R12 ;  /* 0x00007632100c7816 */ /* 0x000fe2000000000c */
[----:B------:R-:W-:Y:S04]  /*2cfb0*/  STL.64 [R1+0xdc8], R16 ;  /* 0x000dc81001007387 */ /* 0x000fe80000100a00 */
[----:B--2---:R0:W-:Y:S01]  /*2cfc0*/  @P2 STG.E.U16 [R18.64], R10 ;  /* 0x0000000a12002986 */ /* 0x0041e2000c101506 */
[----:B------:R-:W-:-:S03]  /*2cfd0*/  PRMT R8, R10, 0x7632, R8 ;  /* 0x000076320a087816 */ /* 0x000fc60000000008 */
[----:B------:R1:W-:Y:S01]  /*2cfe0*/  @P4 STG.E.U16 [R14.64], R16 ;  /* 0x000000100e004986 */ /* 0x0003e2000c101506 */
[C---:B------:R-:W-:Y:S01]  /*2cff0*/  ISETP.LT.AND P4, PT, R7.reuse, c[0x0][0x178], !P0 ;  /* 0x00005e0007007a0c */ /* 0x040fe20004781270 */
[C---:B0-----:R-:W-:Y:S02]  /*2d000*/  IMAD.WIDE R18, R0.reuse, 0x2, R2 ;  /* 0x0000000200127825 */ /* 0x041fe400078e0202 */
[----:B------:R-:W2:Y:S02]  /*2d010*/  LDL.LU R10, [R1+0x50] ;  /* 0x00005000010a7983 */ /* 0x000ea40000300800 */
[----:B-1----:R-:W-:Y:S02]  /*2d020*/  IMAD.WIDE R14, R0, 0x2, R28 ;  /* 0x00000002000e7825 */ /* 0x002fe400078e021c */
[----:B------:R-:W-:Y:S04]  /*2d030*/  @P1 STG.E.U16 [R18.64], R8 ;  /* 0x0000000812001986 */ /* 0x000fe8000c101506 */
[----:B------:R0:W-:Y:S01]  /*2d040*/  @P6 STG.E.U16 [R14.64], R12 ;  /* 0x0000000c0e006986 */ /* 0x0001e2000c101506 */
[----:B------:R-:W-:-:S02]  /*2d050*/  ISETP.LT.AND P6, PT, R7, c[0x0][0x178], !P5 ;  /* 0x00005e0007007a0c */ /* 0x000fc40006fc1270 */
[----:B---3--:R-:W-:-:S04]  /*2d060*/  IADD3 R4, R23, 0x4e, RZ ;  /* 0x0000004e17047810 */ /* 0x008fc80007ffe0ff */
[----:B------:R-:W-:Y:S02]  /*2d070*/  ISETP.GE.AND P3, PT, R4, c[0x0][0x17c], PT ;  /* 0x00005f0004007a0c */ /* 0x000fe40003f66270 */
[----:B------:R-:W-:-:S04]  /*2d080*/  IADD3 R4, R23, 0x4f, RZ ;  /* 0x0000004f17047810 */ /* 0x000fc80007ffe0ff */
[----:B------:R-:W-:Y:S02]  /*2d090*/  ISETP.GE.AND P2, PT, R4, c[0x0][0x17c], PT ;  /* 0x00005f0004007a0c */ /* 0x000fe40003f46270 */
[----:B------:R-:W-:Y:S02]  /*2d0a0*/  IADD3 R4, R0, c[0x0][0x198], RZ ;  /* 0x0000660000047a10 */ /* 0x000fe40007ffe0ff */
[----:B------:R-:W-:-:S03]  /*2d0b0*/  IADD3 R0, R23, 0x50, RZ ;  /* 0x0000005017007810 */ /* 0x000fc60007ffe0ff */
[----:B0-----:R-:W-:Y:S01]  /*2d0c0*/  IMAD.WIDE R14, R4, 0x2, R2 ;  /* 0x00000002040e7825 */ /* 0x001fe200078e0202 */
[----:B------:R-:W-:Y:S02]  /*2d0d0*/  ISETP.GE.AND P1, PT, R0, c[0x0][0x17c], PT ;  /* 0x00005f0000007a0c */ /* 0x000fe40003f26270 */
[C---:B------:R-:W-:Y:S02]  /*2d0e0*/  IADD3 R0, R4.reuse, c[0x0][0x198], RZ ;  /* 0x0000660004007a10 */ /* 0x040fe40007ffe0ff */
[----:B-----5:R-:W-:Y:S01]  /*2d0f0*/  ISETP.LT.AND P0, PT, R27, c[0x0][0x178], !P0 ;  /* 0x00005e001b007a0c */ /* 0x020fe20004701270 */
[----:B----4-:R0:W-:Y:S01]  /*2d100*/  @P4 STG.E.U16 [R14.64], R11 ;  /* 0x0000000b0e004986 */ /* 0x0101e2000c101506 */
[----:B------:R-:W-:Y:S01]  /*2d110*/  IMAD.WIDE R16, R4, 0x2, R28 ;  /* 0x0000000204107825 */ /* 0x000fe200078e021c */
[----:B------:R-:W-:-:S03]  /*2d120*/  PRMT R4, R11, 0x7632, R4 ;  /* 0x000076320b047816 */ /* 0x000fc60000000004 */
[----:B0-----:R-:W-:-:S07]  /*2d130*/  IMAD.WIDE R14, R0, 0x2, R2 ;  /* 0x00000002000e7825 */ /* 0x001fce00078e0202 */
[----:B------:R-:W-:Y:S04]  /*2d140*/  @P0 STG.E.U16 [R16.64], R20 ;  /* 0x0000001410000986 */ /* 0x000fe8000c101506 */
[----:B------:R0:W-:Y:S04]  /*2d150*/  @P6 STG.E.U16 [R14.64], R4 ;  /* 0x000000040e006986 */ /* 0x0001e8000c101506 */
[----:B0-----:R-:W3:Y:S04]  /*2d160*/  LDL.LU R14, [R1+0x44] ;  /* 0x00004400010e7983 */ /* 0x001ee80000300800 */
[----:B------:R-:W4:Y:S04]  /*2d170*/  LDL.LU R11, [R1+0x24] ;  /* 0x00002400010b7983 */ /* 0x000f280000300800 */
[----:B------:R0:W-:Y:S04]  /*2d180*/  STL.64 [R1+0xdd0], R20 ;  /* 0x000dd01401007387 */ /* 0x0001e80000100a00 */
[----:B------:R-:W5:Y:S01]  /*2d190*/  LDL.LU R15, [R1+0x64] ;  /* 0x00006400010f7983 */ /* 0x000f620000300800 */
[----:B------:R-:W-:-:S02]  /*2d1a0*/  ISETP.LT.AND P5, PT, R27, c[0x0][0x178], !P5 ;  /* 0x00005e001b007a0c */ /* 0x000fc40006fa1270 */
[----:B------:R-:W-:Y:S02]  /*2d1b0*/  ISETP.LT.AND P0, PT, R7, c[0x0][0x178], !P3 ;  /* 0x00005e0007007a0c */ /* 0x000fe40005f01270 */
[----:B------:R-:W-:Y:S02]  /*2d1c0*/  IADD3 R4, R0, c[0x0][0x198], RZ ;  /* 0x0000660000047a10 */ /* 0x000fe40007ffe0ff */
[----:B------:R-:W-:Y:S01]  /*2d1d0*/  PRMT R12, R20, 0x7632, R12 ;  /* 0x00007632140c7816 */ /* 0x000fe2000000000c */
[----:B0-----:R-:W-:Y:S01]  /*2d1e0*/  IMAD.WIDE R20, R0, 0x2, R28 ;  /* 0x0000000200147825 */ /* 0x001fe200078e021c */
[----:B------:R-:W-:-:S03]  /*2d1f0*/  ISETP.LT.AND P3, PT, R27, c[0x0][0x178], !P3 ;  /* 0x00005e001b007a0c */ /* 0x000fc60005f61270 */
[C---:B------:R-:W-:Y:S01]  /*2d200*/  IMAD.WIDE R18, R4.reuse, 0x2, R2 ;  /* 0x0000000204127825 */ /* 0x040fe200078e0202 */
[----:B------:R-:W-:Y:S01]  /*2d210*/  IADD3 R0, R23, 0x53, RZ ;  /* 0x0000005317007810 */ /* 0x000fe20007ffe0ff */
[----:B------:R0:W-:Y:S02]  /*2d220*/  @P5 STG.E.U16 [R20.64], R12 ;  /* 0x0000000c14005986 */ /* 0x0001e4000c101506 */
[C---:B------:R-:W-:Y:S01]  /*2d230*/  IMAD.WIDE R16, R4.reuse, 0x2, R28 ;  /* 0x0000000204107825 */ /* 0x040fe200078e021c */
[----:B------:R-:W-:Y:S02]  /*2d240*/  IADD3 R4, R4, c[0x0][0x198], RZ ;  /* 0x0000660004047a10 */ /* 0x000fe40007ffe0ff */
[----:B------:R-:W-:Y:S02]  /*2d250*/  ISETP.GE.AND P5, PT, R0, c[0x0][0x17c], PT ;  /* 0x00005f0000007a0c */ /* 0x000fe40003fa6270 */
[C---:B------:R-:W-:Y:S01]  /*2d260*/  IADD3 R0, R4.reuse, c[0x0][0x198], RZ ;  /* 0x0000660004007a10 */ /* 0x040fe20007ffe0ff */
[----:B0-----:R-:W-:Y:S01]  /*2d270*/  IMAD.WIDE R20, R4, 0x2, R2 ;  /* 0x0000000204147825 */ /* 0x001fe200078e0202 */
[----:B--2---:R0:W-:Y:S01]  /*2d280*/  @P0 STG.E.U16 [R18.64], R10 ;  /* 0x0000000a12000986 */ /* 0x0041e2000c101506 */
[----:B------:R-:W-:-:S02]  /*2d290*/  ISETP.LT.AND P0, PT, R7, c[0x0][0x178], !P2 ;  /* 0x00005e0007007a0c */ /* 0x000fc40005701270 */
[----:B------:R-:W-:Y:S01]  /*2d2a0*/  ISETP.LT.AND P2, PT, R27, c[0x0][0x178], !P2 ;  /* 0x00005e001b007a0c */ /* 0x000fe20005741270 */
[----:B------:R1:W-:Y:S01]  /*2d2b0*/  @P3 STG.E.U16 [R16.64], R24 ;  /* 0x0000001810003986 */ /* 0x0003e2000c101506 */
[----:B------:R-:W-:Y:S01]  /*2d2c0*/  PRMT R12, R10, 0x7632, R12 ;  /* 0x000076320a0c7816 */ /* 0x000fe2000000000c */
[----:B0-----:R-:W-:Y:S01]  /*2d2d0*/  IMAD.WIDE R18, R0, 0x2, R2 ;  /* 0x0000000200127825 */ /* 0x001fe200078e0202 */
[----:B-1----:R-:W-:-:S03]  /*2d2e0*/  PRMT R24, R24, 0x7632, R24 ;  /* 0x0000763218187816 */ /* 0x002fc60000000018 */
[----:B------:R-:W-:-:S04]  /*2d2f0*/  IMAD.WIDE R16, R4, 0x2, R28 ;  /* 0x0000000204107825 */ /* 0x000fc800078e021c */
[----:B------:R0:W-:Y:S04]  /*2d300*/  @P0 STG.E.U16 [R20.64], R12 ;  /* 0x0000000c14000986 */ /* 0x0001e8000c101506 */
[----:B------:R1:W-:Y:S04]  /*2d310*/  @P2 STG.E.U16 [R16.64], R24 ;  /* 0x0000001810002986 */ /* 0x0003e8000c101506 */
[----:B-----5:R-:W-:Y:S04]  /*2d320*/  STL [R1+0xdb8], R15 ;  /* 0x000db80f01007387 */ /* 0x020fe80000100800 */
[----:B------:R-:W2:Y:S04]  /*2d330*/  LDL.LU R10, [R1+0x34] ;  /* 0x00003400010a7983 */ /* 0x000ea80000300800 */
[----:B------:R-:W-:Y:S04]  /*2d340*/  STL.64 [R1+0x8], R18 ;  /* 0x0000081201007387 */ /* 0x000fe80000100a00 */
[----:B0-----:R-:W3:Y:S04]  /*2d350*/  LDL.LU.64 R20, [R1+0xdd0] ;  /* 0x000dd00001147983 */ /* 0x001ee80000300a00 */
[----:B-1----:R-:W4:Y:S04]  /*2d360*/  LDL.LU.64 R16, [R1+0xdc8] ;  /* 0x000dc80001107983 */ /* 0x002f280000300a00 */
[----:B------:R0:W-:Y:S04]  /*2d370*/  STL.64 [R1+0xdc0], R24 ;  /* 0x000dc01801007387 */ /* 0x0001e80000100a00 */
[----:B0-----:R-:W5:Y:S01]  /*2d380*/  LDL.LU.64 R24, [R1+0x8] ;  /* 0x0000080001187983 */ /* 0x001f620000300a00 */
[----:B------:R-:W-:-:S02]  /*2d390*/  ISETP.LT.AND P3, PT, R7, c[0x0][0x178], !P1 ;  /* 0x00005e0007007a0c */ /* 0x000fc40004f61270 */
[----:B------:R-:W-:Y:S02]  /*2d3a0*/  ISETP.LT.AND P1, PT, R27, c[0x0][0x178], !P1 ;  /* 0x00005e001b007a0c */ /* 0x000fe40004f21270 */
[----:B------:R-:W-:Y:S01]  /*2d3b0*/  IADD3 R8, R23, 0x51, RZ ;  /* 0x0000005117087810 */ /* 0x000fe20007ffe0ff */
[----:B------:R-:W-:-:S03]  /*2d3c0*/  IMAD.WIDE R18, R0, 0x2, R28 ;  /* 0x0000000200127825 */ /* 0x000fc600078e021c */
[----:B------:R-:W-:Y:S02]  /*2d3d0*/  ISETP.GE.AND P4, PT, R8, c[0x0][0x17c], PT ;  /* 0x00005f0008007a0c */ /* 0x000fe40003f86270 */
[----:B------:R-:W-:-:S04]  /*2d3e0*/  IADD3 R8, R23, 0x52, RZ ;  /* 0x0000005217087810 */ /* 0x000fc80007ffe0ff */
[----:B------:R-:W-:Y:S02]  /*2d3f0*/  ISETP.GE.AND P6, PT, R8, c[0x0][0x17c], PT ;  /* 0x00005f0008007a0c */ /* 0x000fe40003fc6270 */
[----:B------:R-:W-:-:S04]  /*2d400*/  IADD3 R8, R23, 0x54, RZ ;  /* 0x0000005417087810 */ /* 0x000fc80007ffe0ff */
[----:B------:R-:W-:Y:S02]  /*2d410*/  ISETP.GE.AND P0, PT, R8, c[0x0][0x17c], PT ;  /* 0x00005f0008007a0c */ /* 0x000fe40003f06270 */
[----:B------:R-:W-:Y:S02]  /*2d420*/  IADD3 R8, R0, c[0x0][0x198], RZ ;  /* 0x0000660000087a10 */ /* 0x000fe40007ffe0ff */
[----:B---3--:R-:W-:Y:S02]  /*2d430*/  PRMT R20, R14, 0x7632, R20 ;  /* 0x000076320e147816 */ /* 0x008fe40000000014 */
[----:B----4-:R-:W-:Y:S01]  /*2d440*/  PRMT R16, R11, 0x7632, R16 ;  /* 0x000076320b107816 */ /* 0x010fe20000000010 */
[----:B-----5:R0:W-:Y:S04]  /*2d450*/  @P3 STG.E.U16 [R24.64], R14 ;  /* 0x0000000e18003986 */ /* 0x0201e8000c101506 */
[----:B------:R1:W-:Y:S01]  /*2d460*/  @P1 STG.E.U16 [R18.64], R11 ;  /* 0x0000000b12001986 */ /* 0x0003e2000c101506 */
[----:B------:R-:W-:-:S02]  /*2d470*/  ISETP.LT.AND P1, PT, R7, c[0x0][0x178], !P4 ;  /* 0x00005e0007007a0c */ /* 0x000fc40006721270 */
[----:B------:R-:W-:Y:S01]  /*2d480*/  ISETP.LT.AND P4, PT, R27, c[0x0][0x178], !P4 ;  /* 0x00005e001b007a0c */ /* 0x000fe20006781270 */
[----:B0-----:R-:W-:-:S04]  /*2d490*/  IMAD.WIDE R24, R8, 0x2, R2 ;  /* 0x0000000208187825 */ /* 0x001fc800078e0202 */
[----:B------:R-:W-:Y:S01]  /*2d4a0*/  IMAD.WIDE R14, R8, 0x2, R28 ;  /* 0x00000002080e7825 */ /* 0x000fe200078e021c */
[----:B-1----:R-:W3:Y:S05]  /*2d4b0*/  LDL.LU R11, [R1+0x84] ;  /* 0x00008400010b7983 */ /* 0x002eea0000300800 */
[----:B------:R0:W-:Y:S04]  /*2d4c0*/  @P1 STG.E.U16 [R24.64], R20 ;  /* 0x0000001418001986 */ /* 0x0001e8000c101506 */
[----:B------:R1:W-:Y:S04]  /*2d4d0*/  @P4 STG.E.U16 [R14.64], R16 ;  /* 0x000000100e004986 */ /* 0x0003e8000c101506 */
[----:B0-----:R-:W4:Y:S04]  /*2d4e0*/  LDL.LU.64 R24, [R1+0xdc0] ;  /* 0x000dc00001187983 */ /* 0x001f280000300a00 */
[----:B-1----:R-:W5:Y:S01]  /*2d4f0*/  LDL.LU R15, [R1+0xdb8] ;  /* 0x000db800010f7983 */ /* 0x002f620000300800 */
[----:B------:R-:W-:-:S02]  /*2d500*/  ISETP.LT.AND P2, PT, R7, c[0x0][0x178], !P6 ;  /* 0x00005e0007007a0c */ /* 0x000fc40007741270 */
[----:B------:R-:W-:Y:S02]  /*2d510*/  IADD3 R0, R8, c[0x0][0x198], RZ ;  /* 0x0000660008007a10 */ /* 0x000fe40007ffe0ff */
[----:B------:R-:W-:-:S03]  /*2d520*/  ISETP.LT.AND P6, PT, R27, c[0x0][0x178], !P6 ;  /* 0x00005e001b007a0c */ /* 0x000fc600077c1270 */
[----:B------:R-:W-:Y:S01]  /*2d530*/  IMAD.WIDE R18, R0, 0x2, R2 ;  /* 0x0000000200127825 */ /* 0x000fe200078e0202 */
[----:B------:R-:W-:Y:S02]  /*2d540*/  ISETP.LT.AND P4, PT, R7, c[0x0][0x178], !P5 ;  /* 0x00005e0007007a0c */ /* 0x000fe40006f81270 */
[----:B------:R-:W-:Y:S02]  /*2d550*/  IADD3 R12, R23, 0x56, RZ ;  /* 0x00000056170c7810 */ /* 0x000fe40007ffe0ff */
[----:B--2---:R-:W-:Y:S02]  /*2d560*/  PRMT R8, R10, 0x7632, R8 ;  /* 0x000076320a087816 */ /* 0x004fe40000000008 */
[----:B------:R-:W-:Y:S02]  /*2d570*/  ISETP.LT.AND P5, PT, R27, c[0x0][0x178], !P5 ;  /* 0x00005e001b007a0c */ /* 0x000fe40006fa1270 */
[----:B------:R-:W-:Y:S02]  /*2d580*/  ISETP.GE.AND P1, PT, R12, c[0x0][0x17c], PT ;  /* 0x00005f000c007a0c */ /* 0x000fe40003f26270 */
[----:B------:R-:W-:Y:S01]  /*2d590*/  IADD3 R4, R23, 0x55, RZ ;  /* 0x0000005517047810 */ /* 0x000fe20007ffe0ff */
[----:B-----5:R0:W-:Y:S01]  /*2d5a0*/  @P2 STG.E.U16 [R18.64], R15 ;  /* 0x0000000f12002986 */ /* 0x0201e2000c101506 */
[----:B------:R-:W-:Y:S01]  /*2d5b0*/  PRMT R12, R15, 0x7632, R12 ;  /* 0x000076320f0c7816 */ /* 0x000fe2000000000c */
[C---:B0-----:R-:W-:Y:S01]  /*2d5c0*/  IMAD.WIDE R18, R0.reuse, 0x2, R28 ;  /* 0x0000000200127825 */ /* 0x041fe200078e021c */
[----:B------:R-:W-:-:S04]  /*2d5d0*/  IADD3 R0, R0, c[0x0][0x198], RZ ;  /* 0x0000660000007a10 */ /* 0x000fc80007ffe0ff */
[----:B------:R0:W-:Y:S01]  /*2d5e0*/  @P6 STG.E.U16 [R18.64], R10 ;  /* 0x0000000a12006986 */ /* 0x0001e2000c101506 */
[----:B------:R-:W-:Y:S01]  /*2d5f0*/  ISETP.LT.AND P6, PT, R7, c[0x0][0x178], !P0 ;  /* 0x00005e0007007a0c */ /* 0x000fe200047c1270 */
[C---:B------:R-:W-:Y:S02]  /*2d600*/  IMAD.WIDE R14, R0.reuse, 0x2, R28 ;  /* 0x00000002000e7825 */ /* 0x040fe400078e021c */
[----:B0-----:R-:W2:Y:S02]  /*2d610*/  LDL.LU R10, [R1+0x94] ;  /* 0x00009400010a7983 */ /* 0x001ea40000300800 */
[C---:B------:R-:W-:Y:S01]  /*2d620*/  IMAD.WIDE R18, R0.reuse, 0x2, R2 ;  /* 0x0000000200127825 */ /* 0x040fe200078e0202 */
[----:B------:R-:W-:-:S04]  /*2d630*/  IADD3 R0, R0, c[0x0][0x198], RZ ;  /* 0x0000660000007a10 */ /* 0x000fc80007ffe0ff */
[----:B------:R0:W-:Y:S04]  /*2d640*/  @P4 STG.E.U16 [R18.64], R12 ;  /* 0x0000000c12004986 */ /* 0x0001e8000c101506 */
[----:B------:R3:W-:Y:S01]  /*2d650*/  @P5 STG.E.U16 [R14.64], R8 ;  /* 0x000000080e005986 */ /* 0x0007e2000c101506 */
[----:B0-----:R-:W-:Y:S01]  /*2d660*/  IMAD.WIDE R18, R0, 0x2, R2 ;  /* 0x0000000200127825 */ /* 0x001fe200078e0202 */
[----:B---3--:R-:W-:-:S04]  /*2d670*/  PRMT R8, R11, 0x7632, R8 ;  /* 0x000076320b087816 */ /* 0x008fc80000000008 */
[----:B------:R0:W-:Y:S04]  /*2d680*/  @P6 STG.E.U16 [R18.64], R11 ;  /* 0x0000000b12006986 */ /* 0x0001e8000c101506 */
[----:B0-----:R-:W3:Y:S04]  /*2d690*/  LDL.LU.64 R18, [R1+0xdb0] ;  /* 0x000db00001127983 */ /* 0x001ee80000300a00 */
[----:B------:R-:W5:Y:S01]  /*2d6a0*/  LDL.LU R11, [R1+0xc4] ;  /* 0x0000c400010b7983 */ /* 0x000f620000300800 */
[----:B------:R-:W-:Y:S02]  /*2d6b0*/  ISETP.LT.AND P0, PT, R27, c[0x0][0x178], !P0 ;  /* 0x00005e001b007a0c */ /* 0x000fe40004701270 */
[----:B------:R-:W-:-:S02]  /*2d6c0*/  ISETP.GE.AND P3, PT, R4, c[0x0][0x17c], PT ;  /* 0x00005f0004007a0c */ /* 0x000fc40003f66270 */
[----:B------:R-:W-:Y:S02]  /*2d6d0*/  IADD3 R4, R23, 0x57, RZ ;  /* 0x0000005717047810 */ /* 0x000fe40007ffe0ff */
[----:B------:R-:W-:Y:S01]  /*2d6e0*/  ISETP.LT.AND P5, PT, R7, c[0x0][0x178], !P3 ;  /* 0x00005e0007007a0c */ /* 0x000fe20005fa1270 */
[----:B------:R-:W-:Y:S01]  /*2d6f0*/  IMAD.WIDE R14, R0, 0x2, R28 ;  /* 0x00000002000e7825 */ /* 0x000fe200078e021c */
[----:B------:R-:W-:Y:S02]  /*2d700*/  ISETP.GE.AND P2, PT, R4, c[0x0][0x17c], PT ;  /* 0x00005f0004007a0c */ /* 0x000fe40003f46270 */
[----:B------:R-:W-:Y:S02]  /*2d710*/  IADD3 R4, R23, 0x58, RZ ;  /* 0x0000005817047810 */ /* 0x000fe40007ffe0ff */
[----:B------:R-:W-:Y:S02]  /*2d720*/  IADD3 R0, R0, c[0x0][0x198], RZ ;  /* 0x0000660000007a10 */ /* 0x000fe40007ffe0ff */
[----:B------:R-:W-:Y:S01]  /*2d730*/  ISETP.LT.AND P3, PT, R27, c[0x0][0x178], !P3 ;  /* 0x00005e001b007a0c */ /* 0x000fe20005f61270 */
[----:B------:R0:W-:Y:S01]  /*2d740*/  @P0 STG.E.U16 [R14.64], R5 ;  /* 0x000000050e000986 */ /* 0x0001e2000c101506 */
[----:B------:R-:W-:-:S02]  /*2d750*/  ISETP.GE.AND P4, PT, R4, c[0x0][0x17c], PT ;  /* 0x00005f0004007a0c */ /* 0x000fc40003f86270 */
[----:B------:R-:W-:Y:S02]  /*2d760*/  IADD3 R4, R23, 0x59, RZ ;  /* 0x0000005917047810 */ /* 0x000fe40007ffe0ff */
[----:B------:R-:W-:Y:S02]  /*2d770*/  ISETP.LT.AND P0, PT, R7, c[0x0][0x178], !P1 ;  /* 0x00005e0007007a0c */ /* 0x000fe40004f01270 */
[----:B------:R-:W-:Y:S02]  /*2d780*/  ISETP.GE.AND P6, PT, R4, c[0x0][0x17c], PT ;  /* 0x00005f0004007a0c */ /* 0x000fe40003fc6270 */
[----:B------:R-:W-:Y:S01]  /*2d790*/  PRMT R12, R5, 0x7632, R12 ;  /* 0x00007632050c7816 */ /* 0x000fe2000000000c */
[----:B0-----:R-:W-:Y:S01]  /*2d7a0*/  IMAD.WIDE R14, R0, 0x2, R2 ;  /* 0x00000002000e7825 */ /* 0x001fe200078e0202 */
[----:B------:R-:W-:-:S03]  /*2d7b0*/  ISETP.LT.AND P1, PT, R27, c[0x0][0x178], !P1 ;  /* 0x00005e001b007a0c */ /* 0x000fc60004f21270 */
[C---:B------:R-:W-:Y:S01]  /*2d7c0*/  IMAD.WIDE R4, R0.reuse, 0x2, R28 ;  /* 0x0000000200047825 */ /* 0x040fe200078e021c */
[----:B------:R-:W-:Y:S01]  /*2d7d0*/  IADD3 R0, R0, c[0x0][0x198], RZ ;  /* 0x0000660000007a10 */ /* 0x000fe20007ffe0ff */
[----:B------:R0:W-:Y:S01]  /*2d7e0*/  @P5 STG.E.U16 [R14.64], R8 ;  /* 0x000000080e005986 */ /* 0x0001e2000c101506 */
[----:B------:R-:W-:-:S03]  /*2d7f0*/  ISETP.LT.AND P5, PT, R7, c[0x0][0x178], !P2 ;  /* 0x00005e0007007a0c */ /* 0x000fc600057a1270 */
[----:B------:R1:W-:Y:S01]  /*2d800*/  @P3 STG.E.U16 [R4.64], R12 ;  /* 0x0000000c04003986 */ /* 0x0003e2000c101506 */
[----:B0-----:R-:W-:Y:S01]  /*2d810*/  IADD3 R8, R23, 0x5a, RZ ;  /* 0x0000005a17087810 */ /* 0x001fe20007ffe0ff */
[----:B------:R-:W-:-:S03]  /*2d820*/  IMAD.WIDE R14, R0, 0x2, R28 ;  /* 0x00000002000e7825 */ /* 0x000fc600078e021c */
[----:B------:R-:W-:Y:S01]  /*2d830*/  ISETP.GE.AND P3, PT, R8, c[0x0][0x17c], PT ;  /* 0x00005f0008007a0c */ /* 0x000fe20003f66270 */
[C---:B-1----:R-:W-:Y:S01]  /*2d840*/  IMAD.WIDE R4, R0.reuse, 0x2, R2 ;  /* 0x0000000200047825 */ /* 0x042fe200078e0202 */
[----:B------:R-:W-:Y:S02]  /*2d850*/  IADD3 R8, R0, c[0x0][0x198], RZ ;  /* 0x0000660000087a10 */ /* 0x000fe40007ffe0ff */
[----:B------:R-:W-:Y:S02]  /*2d860*/  ISETP.LT.AND P2, PT, R27, c[0x0][0x178], !P2 ;  /* 0x00005e001b007a0c */ /* 0x000fe40005741270 */
[----:B------:R-:W-:Y:S02]  /*2d870*/  PRMT R20, R9, 0x7632, R20 ;  /* 0x0000763209147816 */ /* 0x000fe40000000014 */
[----:B------:R-:W-:Y:S01]  /*2d880*/  IADD3 R16, R23, 0x5d, RZ ;  /* 0x0000005d17107810 */ /* 0x000fe20007ffe0ff */
[----:B--2---:R0:W-:Y:S01]  /*2d890*/  @P0 STG.E.U16 [R4.64], R10 ;  /* 0x0000000a04000986 */ /* 0x0041e2000c101506 */
[----:B------:R-:W-:-:S03]  /*2d8a0*/  PRMT R0, R10, 0x7632, R0 ;  /* 0x000076320a007816 */ /* 0x000fc60000000000 */
[----:B------:R1:W-:Y:S01]  /*2d8b0*/  @P1 STG.E.U16 [R14.64], R9 ;  /* 0x000000090e001986 */ /* 0x0003e2000c101506 */
[----:B------:R-:W-:Y:S01]  /*2d8c0*/  ISETP.LT.AND P1, PT, R7, c[0x0][0x178], !P4 ;  /* 0x00005e0007007a0c */ /* 0x000fe20006721270 */
[----:B0-----:R-:W-:-:S05]  /*2d8d0*/  IMAD.WIDE R4, R8, 0x2, R2 ;  /* 0x0000000208047825 */ /* 0x001fca00078e0202 */
[----:B------:R0:W-:Y:S01]  /*2d8e0*/  @P5 STG.E.U16 [R4.64], R0 ;  /* 0x0000000004005986 */ /* 0x0001e2000c101506 */
[C---:B-1----:R-:W-:Y:S01]  /*2d8f0*/  IMAD.WIDE R14, R8.reuse, 0x2, R28 ;  /* 0x00000002080e7825 */ /* 0x042fe200078e021c */
[----:B------:R-:W-:Y:S02]  /*2d900*/  ISETP.LT.AND P4, PT, R27, c[0x0][0x178], !P4 ;  /* 0x00005e001b007a0c */ /* 0x000fe40006781270 */
[----:B0-----:R-:W-:Y:S02]  /*2d910*/  IADD3 R0, R8, c[0x0][0x198], RZ ;  /* 0x0000660008007a10 */ /* 0x001fe40007ffe0ff */
[----:B------:R0:W-:Y:S03]  /*2d920*/  @P2 STG.E.U16 [R14.64], R20 ;  /* 0x000000140e002986 */ /* 0x0001e6000c101506 */
[----:B------:R-:W-:-:S05]  /*2d930*/  IMAD.WIDE R4, R0, 0x2, R2 ;  /* 0x0000000200047825 */ /* 0x000fca00078e0202 */
[----:B-----5:R1:W-:Y:S01]  /*2d940*/  @P1 STG.E.U16 [R4.64], R11 ;  /* 0x0000000b04001986 */ /* 0x0203e2000c101506 */
[----:B------:R-:W-:Y:S01]  /*2d950*/  ISETP.LT.AND P1, PT, R7, c[0x0][0x178], !P6 ;  /* 0x00005e0007007a0c */ /* 0x000fe20007721270 */
[----:B------:R-:W-:Y:S01]  /*2d960*/  IMAD.WIDE R8, R0, 0x2, R28 ;  /* 0x0000000200087825 */ /* 0x000fe200078e021c */
[----:B----4-:R-:W-:Y:S01]  /*2d970*/  PRMT R24, R11, 0x7632, R24 ;  /* 0x000076320b187816 */ /* 0x010fe20000000018 */
[----:B0-----:R-:W2:Y:S01]  /*2d980*/  LDL.LU.64 R14, [R1+0xda8] ;  /* 0x000da800010e7983 */ /* 0x001ea20000300a00 */
[----:B------:R-:W-:Y:S02]  /*2d990*/  ISETP.GE.AND P2, PT, R16, c[0x0][0x17c], PT ;  /* 0x00005f0010007a0c */ /* 0x000fe40003f46270 */
[----:B-1----:R-:W-:Y:S02]  /*2d9a0*/  IADD3 R4, R0, c[0x0][0x198], RZ ;  /* 0x0000660000047a10 */ /* 0x002fe40007ffe0ff */
[----:B------:R-:W-:-:S03]  /*2d9b0*/  IADD3 R16, R23, 0x5e, RZ ;  /* 0x0000005e17107810 */ /* 0x000fc60007ffe0ff */
[----:B------:R-:W-:Y:S01]  /*2d9c0*/  IMAD.WIDE R10, R4, 0x2, R2 ;  /* 0x00000002040a7825 */ /* 0x000fe200078e0202 */
[----:B------:R-:W-:Y:S04]  /*2d9d0*/  @P4 STG.E.U16 [R8.64], R13 ;  /* 0x0000000d08004986 */ /* 0x000fe8000c101506 */
[----:B------:R0:W-:Y:S01]  /*2d9e0*/  @P1 STG.E.U16 [R10.64], R24 ;  /* 0x000000180a001986 */ /* 0x0001e2000c101506 */
[----:B------:R-:W-:-:S03]  /*2d9f0*/  ISETP.GE.AND P1, PT, R16, c[0x0][0x17c], PT ;  /* 0x00005f0010007a0c */ /* 0x000fc60003f26270 */
[----:B0-----:R-:W4:Y:S04]  /*2da00*/  LDL.LU.64 R10, [R1+0xda0] ;  /* 0x000da000010a7983 */ /* 0x001f280000300a00 */
[----:B------:R-:W5:Y:S01]  /*2da10*/  LDL.LU R16, [R1+0xb4] ;  /* 0x0000b40001107983 */ /* 0x000f620000300800 */
[----:B------:R-:W-:Y:S02]  /*2da20*/  ISETP.LT.AND P6, PT, R27, c[0x0][0x178], !P6 ;  /* 0x00005e001b007a0c */ /* 0x000fe400077c1270 */
[----:B------:R-:W-:Y:S02]  /*2da30*/  ISETP.LT.AND P4, PT, R7, c[0x0][0x178], !P3 ;  /* 0x00005e0007007a0c */ /* 0x000fe40005f81270 */
[C---:B------:R-:W-:Y:S01]  /*2da40*/  IADD3 R0, R4.reuse, c[0x0][0x198], RZ ;  /* 0x0000660004007a10 */ /* 0x040fe20007ffe0ff */
[----:B------:R-:W-:Y:S01]  /*2da50*/  IMAD.WIDE R4, R4, 0x2, R28 ;  /* 0x0000000204047825 */ /* 0x000fe200078e021c */
[----:B------:R-:W-:-:S02]  /*2da60*/  IADD3 R12, R23, 0x5b, RZ ;  /* 0x0000005b170c7810 */ /* 0x000fc40007ffe0ff */
[----:B------:R-:W-:Y:S01]  /*2da70*/  PRMT R20, R13, 0x7632, R20 ;  /* 0x000076320d147816 */ /* 0x000fe20000000014 */
[----:B------:R-:W-:Y:S01]  /*2da80*/  IMAD.WIDE R8, R0, 0x2, R2 ;  /* 0x0000000200087825 */ /* 0x000fe200078e0202 */
[----:B------:R-:W-:Y:S02]  /*2da90*/  ISETP.GE.AND P0, PT, R12, c[0x0][0x17c], PT ;  /* 0x00005f000c007a0c */ /* 0x000fe40003f06270 */
[----:B------:R-:W-:Y:S01]  /*2daa0*/  ISETP.LT.AND P3, PT, R27, c[0x0][0x178], !P3 ;  /* 0x00005e001b007a0c */ /* 0x000fe20005f61270 */
[----:B------:R0:W-:Y:S01]  /*2dab0*/  @P6 STG.E.U16 [R4.64], R20 ;  /* 0x0000001404006986 */ /* 0x0001e2000c101506 */
[----:B------:R-:W-:-:S04]  /*2dac0*/  IADD3 R12, R23, 0x5c, RZ ;  /* 0x0000005c170c7810 */ /* 0x000fc80007ffe0ff */
[----:B------:R-:W-:Y:S01]  /*2dad0*/  ISETP.GE.AND P5, PT, R12, c[0x0][0x17c], PT ;  /* 0x00005f000c007a0c */ /* 0x000fe20003fa6270 */
[----:B------:R-:W-:Y:S01]  /*2dae0*/  IMAD.WIDE R12, R0, 0x2, R28 ;  /* 0x00000002000c7825 */ /* 0x000fe200078e021c */
[----:B-----5:R1:W-:Y:S01]  /*2daf0*/  @P4 STG.E.U16 [R8.64], R16 ;  /* 0x0000001008004986 */ /* 0x0203e2000c101506 */
[----:B------:R-:W-:Y:S02]  /*2db00*/  ISETP.LT.AND P4, PT, R7, c[0x0][0x178], !P0 ;  /* 0x00005e0007007a0c */ /* 0x000fe40004781270 */
[----:B0-----:R-:W-:Y:S02]  /*2db10*/  PRMT R20, R16, 0x7632, R20 ;  /* 0x0000763210147816 */ /* 0x001fe40000000014 */
[----:B-1----:R-:W-:Y:S01]  /*2db20*/  IADD3 R8, R0, c[0x0][0x198], RZ ;  /* 0x0000660000087a10 */ /* 0x002fe20007ffe0ff */
[----:B------:R-:W-:Y:S04]  /*2db30*/  @P3 STG.E.U16 [R12.64], R17 ;  /* 0x000000110c003986 */ /* 0x000fe8000c101506 */
[----:B------:R-:W-:-:S05]  /*2db40*/  IMAD.WIDE R4, R8, 0x2, R2 ;  /* 0x0000000208047825 */ /* 0x000fca00078e0202 */
[----:B------:R0:W-:Y:S04]  /*2db50*/  @P4 STG.E.U16 [R4.64], R20 ;  /* 0x0000001404004986 */ /* 0x0001e8000c101506 */
[----:B0-----:R-:W5:Y:S01]  /*2db60*/  LDL.LU R20, [R1+0xa4] ;  /* 0x0000a40001147983 */ /* 0x001f620000300800 */
[----:B------:R-:W-:Y:S02]  /*2db70*/  ISETP.LT.AND P0, PT, R27, c[0x0][0x178], !P0 ;  /* 0x00005e001b007a0c */ /* 0x000fe40004701270 */
[----:B------:R-:W-:Y:S02]  /*2db80*/  ISETP.LT.AND P6, PT, R7, c[0x0][0x178], !P5 ;  /* 0x00005e0007007a0c */ /* 0x000fe40006fc1270 */
[----:B------:R-:W-:Y:S02]  /*2db90*/  IADD3 R12, R23, 0x5f, RZ ;  /* 0x0000005f170c7810 */ /* 0x000fe40007ffe0ff */
[C---:B------:R-:W-:Y:S01]  /*2dba0*/  IADD3 R0, R8.reuse, c[0x0][0x198], RZ ;  /* 0x0000660008007a10 */ /* 0x040fe20007ffe0ff */
[----:B------:R-:W-:Y:S01]  /*2dbb0*/  IMAD.WIDE R8, R8, 0x2, R28 ;  /* 0x0000000208087825 */ /* 0x000fe200078e021c */
[----:B------:R-:W-:-:S02]  /*2dbc0*/  PRMT R17, R17, 0x7632, R17 ;  /* 0x0000763211117816 */ /* 0x000fc40000000011 */
[----:B------:R-:W-:Y:S01]  /*2dbd0*/  ISETP.GE.AND P3, PT, R12, c[0x0][0x17c], PT ;  /* 0x00005f000c007a0c */ /* 0x000fe20003f66270 */
[C---:B------:R-:W-:Y:S01]  /*2dbe0*/  IMAD.WIDE R12, R0.reuse, 0x2, R2 ;  /* 0x00000002000c7825 */ /* 0x040fe200078e0202 */
[----:B------:R-:W-:Y:S01]  /*2dbf0*/  ISETP.LT.AND P5, PT, R27, c[0x0][0x178], !P5 ;  /* 0x00005e001b007a0c */ /* 0x000fe20006fa1270 */
[----:B------:R0:W-:Y:S02]  /*2dc00*/  @P0 STG.E.U16 [R8.64], R17 ;  /* 0x0000001108000986 */ /* 0x0001e4000c101506 */
[C---:B------:R-:W-:Y:S01]  /*2dc10*/  IMAD.WIDE R4, R0.reuse, 0x2, R28 ;  /* 0x0000000200047825 */ /* 0x040fe200078e021c */
[----:B------:R-:W-:Y:S02]  /*2dc20*/  IADD3 R0, R0, c[0x0][0x198], RZ ;  /* 0x0000660000007a10 */ /* 0x000fe40007ffe0ff */
[----:B0-----:R-:W-:Y:S01]  /*2dc30*/  IADD3 R8, R23, 0x61, RZ ;  /* 0x0000006117087810 */ /* 0x001fe20007ffe0ff */
[----:B------:R-:W2:Y:S03]  /*2dc40*/  LDL.LU R17, [R1+0x48] ;  /* 0x0000480001117983 */ /* 0x000ea60000300800 */
[----:B------:R-:W-:Y:S01]  /*2dc50*/  ISETP.GE.AND P0, PT, R8, c[0x0][0x17c], PT ;  /* 0x00005f0008007a0c */ /* 0x000fe20003f06270 */
[----:B------:R-:W-:Y:S01]  /*2dc60*/  IMAD.WIDE R8, R0, 0x2, R2 ;  /* 0x0000000200087825 */ /* 0x000fe200078e0202 */
[----:B-----5:R0:W-:Y:S01]  /*2dc70*/  @P6 STG.E.U16 [R12.64], R20 ;  /* 0x000000140c006986 */ /* 0x0201e2000c101506 */
[----:B------:R-:W-:-:S03]  /*2dc80*/  ISETP.LT.AND P6, PT, R7, c[0x0][0x178], !P2 ;  /* 0x00005e0007007a0c */ /* 0x000fc600057c1270 */
[----:B------:R1:W-:Y:S01]  /*2dc90*/  @P5 STG.E.U16 [R4.64], R21 ;  /* 0x0000001504005986 */ /* 0x0003e2000c101506 */
[----:B0-----:R-:W-:Y:S02]  /*2dca0*/  PRMT R12, R20, 0x7632, R12 ;  /* 0x00007632140c7816 */ /* 0x001fe4000000000c */
[----:B------:R-:W-:Y:S01]  /*2dcb0*/  IADD3 R13, R23, 0x62, RZ ;  /* 0x00000062170d7810 */ /* 0x000fe20007ffe0ff */
[----:B------:R-:W5:Y:S06]  /*2dcc0*/  LDL.LU R20, [R1+0x28] ;  /* 0x0000280001147983 */ /* 0x000f6c0000300800 */
[----:B------:R0:W-:Y:S01]  /*2dcd0*/  @P6 STG.E.U16 [R8.64], R12 ;  /* 0x0000000c08006986 */ /* 0x0001e2000c101506 */
[----:B------:R-:W-:-:S03]  /*2dce0*/  ISETP.GE.AND P6, PT, R13, c[0x0][0x17c], PT ;  /* 0x00005f000d007a0c */ /* 0x000fc60003fc6270 */
[----:B------:R-:W2:Y:S01]  /*2dcf0*/  LDL.LU R13, [R1+0x54] ;  /* 0x00005400010d7983 */ /* 0x000ea20000300800 */
[----:B------:R-:W-:Y:S01]  /*2dd00*/  ISETP.LT.AND P2, PT, R27, c[0x0][0x178], !P2 ;  /* 0x00005e001b007a0c */ /* 0x000fe20005741270 */
[C---:B-1----:R-:W-:Y:S01]  /*2dd10*/  IMAD.WIDE R4, R0.reuse, 0x2, R28 ;  /* 0x0000000200047825 */ /* 0x042fe200078e021c */
[----:B------:R-:W-:Y:S02]  /*2dd20*/  ISETP.LT.AND P5, PT, R7, c[0x0][0x178], !P1 ;  /* 0x00005e0007007a0c */ /* 0x000fe40004fa1270 */
[----:B------:R-:W-:Y:S02]  /*2dd30*/  PRMT R21, R21, 0x7632, R21 ;  /* 0x0000763215157816 */ /* 0x000fe40000000015 */
[----:B------:R-:W-:Y:S02]  /*2dd40*/  ISETP.LT.AND P1, PT, R27, c[0x0][0x178], !P1 ;  /* 0x00005e001b007a0c */ /* 0x000fe40004f21270 */
[----:B------:R-:W-:Y:S02]  /*2dd50*/  IADD3 R0, R0, c[0x0][0x198], RZ ;  /* 0x0000660000007a10 */ /* 0x000fe40007ffe0ff */
[----:B------:R-:W-:-:S03]  /*2dd60*/  IADD3 R16, R23, 0x60, RZ ;  /* 0x0000006017107810 */ /* 0x000fc60007ffe0ff */
[----:B------:R1:W-:Y:S01]  /*2dd70*/  @P2 STG.E.U16 [R4.64], R21 ;  /* 0x0000001504002986 */ /* 0x0003e2000c101506 */
[----:B------:R-:W-:Y:S01]  /*2dd80*/  ISETP.LT.AND P2, PT, R7, c[0x0][0x178], !P3 ;  /* 0x00005e0007007a0c */ /* 0x000fe20005f41270 */
[----:B0-----:R-:W-:Y:S01]  /*2dd90*/  IMAD.WIDE R8, R0, 0x2, R28 ;  /* 0x0000000200087825 */ /* 0x001fe200078e021c */
[----:B------:R-:W-:Y:S02]  /*2dda0*/  ISETP.LT.AND P3, PT, R27, c[0x0][0x178], !P3 ;  /* 0x00005e001b007a0c */ /* 0x000fe40005f61270 */
[----:B------:R-:W-:Y:S02]  /*2ddb0*/  IADD3 R12, R23, 0x63, RZ ;  /* 0x00000063170c7810 */ /* 0x000fe40007ffe0ff */
[----:B------:R-:W-:Y:S01]  /*2ddc0*/  ISETP.GE.AND P4, PT, R16, c[0x0][0x17c], PT ;  /* 0x00005f0010007a0c */ /* 0x000fe20003f86270 */
[C---:B-1----:R-:W-:Y:S01]  /*2ddd0*/  IMAD.WIDE R4, R0.reuse, 0x2, R2 ;  /* 0x0000000200047825 */ /* 0x042fe200078e0202 */
[----:B------:R-:W-:-:S04]  /*2dde0*/  IADD3 R0, R0, c[0x0][0x198], RZ ;  /* 0x0000660000007a10 */ /* 0x000fc80007ffe0ff */
[----:B--2---:R0:W-:Y:S01]  /*2ddf0*/  @P5 STG.E.U16 [R4.64], R13 ;  /* 0x0000000d04005986 */ /* 0x0041e2000c101506 */
[----:B------:R-:W-:Y:S02]  /*2de00*/  ISETP.GE.AND P5, PT, R12, c[0x0][0x17c], PT ;  /* 0x00005f000c007a0c */ /* 0x000fe40003fa6270 */
[----:B------:R-:W-:Y:S01]  /*2de10*/  PRMT R12, R13, 0x7632, R12 ;  /* 0x000076320d0c7816 */ /* 0x000fe2000000000c */
[----:B------:R1:W-:Y:S01]  /*2de20*/  @P1 STG.E.U16 [R8.64], R25 ;  /* 0x0000001908001986 */ /* 0x0003e2000c101506 */
[----:B------:R-:W-:Y:S01]  /*2de30*/  ISETP.LT.AND P1, PT, R7, c[0x0][0x178], !P4 ;  /* 0x00005e0007007a0c */ /* 0x000fe20006721270 */
[----:B0-----:R-:W-:Y:S01]  /*2de40*/  IMAD.WIDE R4, R0, 0x2, R2 ;  /* 0x0000000200047825 */ /* 0x001fe200078e0202 */
[----:B-1----:R-:W-:-:S03]  /*2de50*/  PRMT R25, R25, 0x7632, R25 ;  /* 0x0000763219197816 */ /* 0x002fc60000000019 */
[C---:B------:R-:W-:Y:S01]  /*2de60*/  IMAD.WIDE R8, R0.reuse, 0x2, R28 ;  /* 0x0000000200087825 */ /* 0x040fe200078e021c */
[----:B------:R-:W-:Y:S01]  /*2de70*/  IADD3 R0, R0, c[0x0][0x198], RZ ;  /* 0x0000660000007a10 */ /* 0x000fe20007ffe0ff */
[----:B------:R0:W-:Y:S01]  /*2de80*/  @P2 STG.E.U16 [R4.64], R12 ;  /* 0x0000000c04002986 */ /* 0x0001e2000c101506 */
[----:B------:R-:W-:-:S03]  /*2de90*/  ISETP.LT.AND P4, PT, R27, c[0x0][0x178], !P4 ;  /* 0x00005e001b007a0c */ /* 0x000fc60006781270 */
[----:B------:R1:W-:Y:S01]  /*2dea0*/  @P3 STG.E.U16 [R8.64], R25 ;  /* 0x0000001908003986 */ /* 0x0003e2000c101506 */
[----:B------:R-:W-:Y:S02]  /*2deb0*/  ISETP.LT.AND P3, PT, R7, c[0x0][0x178], !P0 ;  /* 0x00005e0007007a0c */ /* 0x000fe40004761270 */
[----:B0-----:R-:W-:Y:S01]  /*2dec0*/  IADD3 R12, R23, 0x64, RZ ;  /* 0x00000064170c7810 */ /* 0x001fe20007ffe0ff */
[----:B------:R-:W-:-:S03]  /*2ded0*/  IMAD.WIDE R4, R0, 0x2, R2 ;  /* 0x0000000200047825 */ /* 0x000fc600078e0202 */
[----:B------:R-:W-:Y:S01]  /*2dee0*/  ISETP.GE.AND P2, PT, R12, c[0x0][0x17c], PT ;  /* 0x00005f000c007a0c */ /* 0x000fe20003f46270 */
[----:B-1----:R-:W2:Y:S01]  /*2def0*/  LDL.LU R25, [R1+0x38] ;  /* 0x0000380001197983 */ /* 0x002ea20000300800 */
[----:B------:R-:W-:Y:S02]  /*2df00*/  IADD3 R8, R23, 0x65, RZ ;  /* 0x0000006517087810 */ /* 0x000fe40007ffe0ff */
[----:B------:R-:W-:Y:S01]  /*2df10*/  IADD3 R12, R0, c[0x0][0x198], RZ ;  /* 0x00006600000c7a10 */ /* 0x000fe20007ffe0ff */
[----:B------:R0:W-:Y:S01]  /*2df20*/  @P1 STG.E.U16 [R4.64], R17 ;  /* 0x0000001104001986 */ /* 0x0001e2000c101506 */
[----:B------:R-:W-:-:S03]  /*2df30*/  ISETP.GE.AND P1, PT, R8, c[0x0][0x17c], PT ;  /* 0x00005f0008007a0c */ /* 0x000fc60003f26270 */
[----:B------:R-:W-:-:S04]  /*2df40*/  IMAD.WIDE R8, R12, 0x2, R2 ;  /* 0x000000020c087825 */ /* 0x000fc800078e0202 */
[----:B0-----:R-:W-:Y:S01]  /*2df50*/  IMAD.WIDE R4, R0, 0x2, R28 ;  /* 0x0000000200047825 */ /* 0x001fe200078e021c */
[----:B------:R-:W-:Y:S02]  /*2df60*/  PRMT R0, R17, 0x7632, R0 ;  /* 0x0000763211007816 */ /* 0x000fe40000000000 */
[----:B------:R-:W-:Y:S02]  /*2df70*/  IADD3 R17, R23, 0x66, RZ ;  /* 0x0000006617117810 */ /* 0x000fe40007ffe0ff */
[----:B-----5:R0:W-:Y:S04]  /*2df80*/  @P4 STG.E.U16 [R4.64], R20 ;  /* 0x0000001404004986 */ /* 0x0201e8000c101506 */
[----:B------:R1:W-:Y:S01]  /*2df90*/  @P3 STG.E.U16 [R8.64], R0 ;  /* 0x0000000008003986 */ /* 0x0003e2000c101506 */
[----:B------:R-:W-:-:S03]  /*2dfa0*/  ISETP.GE.AND P3, PT, R17, c[0x0][0x17c], PT ;  /* 0x00005f0011007a0c */ /* 0x000fc60003f66270 */
[----:B------:R-:W5:Y:S01]  /*2dfb0*/  LDL.LU R17, [R1+0x68] ;  /* 0x0000680001117983 */ /* 0x000f620000300800 */
[----:B------:R-:W-:Y:S02]  /*2dfc0*/  ISETP.LT.AND P0, PT, R27, c[0x0][0x178], !P0 ;  /* 0x00005e001b007a0c */ /* 0x000fe40004701270 */
[----:B------:R-:W-:Y:S01]  /*2dfd0*/  ISETP.LT.AND P4, PT, R7, c[0x0][0x178], !P6 ;  /* 0x00005e0007007a0c */ /* 0x000fe20007781270 */
[C---:B0-----:R-:W-:Y:S01]  /*2dfe0*/  IMAD.WIDE R4, R12.reuse, 0x2, R28 ;  /* 0x000000020c047825 */ /* 0x041fe200078e021c */
[----:B-1----:R-:W-:Y:S02]  /*2dff0*/  IADD3 R0, R12, c[0x0][0x198], RZ ;  /* 0x000066000c007a10 */ /* 0x002fe40007ffe0ff */
[----:B------:R-:W-:-:S03]  /*2e000*/  PRMT R16, R20, 0x7632, R16 ;  /* 0x0000763214107816 */ /* 0x000fc60000000010 */
[----:B------:R-:W-:Y:S01]  /*2e010*/  IMAD.WIDE R8, R0, 0x2, R2 ;  /* 0x0000000200087825 */ /* 0x000fe200078e0202 */
[----:B------:R-:W-:-:S03]  /*2e020*/  ISETP.LT.AND P6, PT, R27, c[0x0][0x178], !P6 ;  /* 0x00005e001b007a0c */ /* 0x000fc600077c1270 */
[----:B------:R-:W-:Y:S01]  /*2e030*/  @P0 STG.E.U16 [R4.64], R16 ;  /* 0x0000001004000986 */ /* 0x000fe2000c101506 */
[----:B------:R-:W-:Y:S01]  /*2e040*/  IADD3 R20, R23, 0x67, RZ ;  /* 0x0000006717147810 */ /* 0x000fe20007ffe0ff */
[----:B------:R-:W-:-:S03]  /*2e050*/  IMAD.WIDE R12, R0, 0x2, R28 ;  /* 0x00000002000c7825 */ /* 0x000fc600078e021c */
[----:B------:R-:W-:Y:S02]  /*2e060*/  ISETP.GE.AND P0, PT, R20, c[0x0][0x17c], PT ;  /* 0x00005f0014007a0c */ /* 0x000fe40003f06270 */
[----:B------:R-:W-:Y:S02]  /*2e070*/  IADD3 R20, R23, 0x68, RZ ;  /* 0x0000006817147810 */ /* 0x000fe40007ffe0ff */
[----:B--2---:R-:W-:Y:S01]  /*2e080*/  PRMT R21, R25, 0x7632, R21 ;  /* 0x0000763219157816 */ /* 0x004fe20000000015 */
[----:B-----5:R0:W-:Y:S01]  /*2e090*/  @P4 STG.E.U16 [R8.64], R17 ;  /* 0x0000001108004986 */ /* 0x0201e2000c101506 */
[----:B------:R-:W-:Y:S02]  /*2e0a0*/  ISETP.LT.AND P4, PT, R7, c[0x0][0x178], !P5 ;  /* 0x00005e0007007a0c */ /* 0x000fe40006f81270 */
[----:B------:R-:W-:Y:S01]  /*2e0b0*/  PRMT R24, R17, 0x7632, R24 ;  /* 0x0000763211187816 */ /* 0x000fe20000000018 */
[----:B------:R1:W-:Y:S01]  /*2e0c0*/  @P6 STG.E.U16 [R12.64], R25 ;  /* 0x000000190c006986 */ /* 0x0003e2000c101506 */
[----:B0-----:R-:W-:-:S02]  /*2e0d0*/  IADD3 R8, R0, c[0x0][0x198], RZ ;  /* 0x0000660000087a10 */ /* 0x001fc40007ffe0ff */
[----:B------:R-:W-:Y:S02]  /*2e0e0*/  ISETP.LT.AND P6, PT, R7, c[0x0][0x178], !P2 ;  /* 0x00005e0007007a0c */ /* 0x000fe400057c1270 */
[----:B------:R-:W2:Y:S01]  /*2e0f0*/  LDL.LU R7, [R1+0xd98] ;  /* 0x000d980001077983 */ /* 0x000ea20000300800 */
[----:B------:R-:W-:-:S03]  /*2e100*/  IMAD.WIDE R4, R8, 0x2, R2 ;  /* 0x0000000208047825 */ /* 0x000fc600078e0202 */
[----:B-1----:R-:W5:Y:S04]  /*2e110*/  LDL.LU R25, [R1+0x98] ;  /* 0x0000980001197983 */ /* 0x002f680000300800 */
[----:B------:R0:W-:Y:S01]  /*2e120*/  @P4 STG.E.U16 [R4.64], R24 ;  /* 0x0000001804004986 */ /* 0x0001e2000c101506 */
[----:B------:R-:W-:-:S03]  /*2e130*/  ISETP.GE.AND P4, PT, R20, c[0x0][0x17c], PT ;  /* 0x00005f0014007a0c */ /* 0x000fc60003f86270 */
[----:B0-----:R-:W2:Y:S04]  /*2e140*/  LDL.LU R5, [R1+0x88] ;  /* 0x0000880001057983 */ /* 0x001ea80000300800 */
[----:B------:R-:W2:Y:S04]  /*2e150*/  LDL.LU R20, [R1+0x760] ;  /* 0x0007600001147983 */ /* 0x000ea80000300800 */
[----:B------:R-:W3:Y:S01]  /*2e160*/  LDL.LU R24, [R1+0xc8] ;  /* 0x0000c80001187983 */ /* 0x000ee20000300800 */
[C---:B------:R-:W-:Y:S02]  /*2e170*/  ISETP.LT.AND P5, PT, R27.reuse, c[0x0][0x178], !P5 ;  /* 0x00005e001b007a0c */ /* 0x040fe40006fa1270 */
[----:B------:R-:W-:-:S02]  /*2e180*/  ISETP.LT.AND P2, PT, R27, c[0x0][0x178], !P2 ;  /* 0x00005e001b007a0c */ /* 0x000fc40005741270 */
[C---:B------:R-:W-:Y:S01]  /*2e190*/  IADD3 R0, R8.reuse, c[0x0][0x198], RZ ;  /* 0x0000660008007a10 */ /* 0x040fe20007ffe0ff */
[----:B------:R-:W-:-:S04]  /*2e1a0*/  IMAD.WIDE R8, R8, 0x2, R28 ;  /* 0x0000000208087825 */ /* 0x000fc800078e021c */
[----:B------:R-:W-:-:S04]  /*2e1b0*/  IMAD.WIDE R12, R0, 0x2, R2 ;  /* 0x00000002000c7825 */ /* 0x000fc800078e0202 */
[----:B------:R0:W-:Y:S01]  /*2e1c0*/  @P5 STG.E.U16 [R8.64], R21 ;  /* 0x0000001508005986 */ /* 0x0001e2000c101506 */
[C---:B------:R-:W-:Y:S01]  /*2e1d0*/  IMAD.WIDE R16, R0.reuse, 0x2, R28 ;  /* 0x0000000200107825 */ /* 0x040fe200078e021c */
[----:B0-----:R-:W-:-:S04]  /*2e1e0*/  IADD3 R8, R0, c[0x0][0x198], RZ ;  /* 0x0000660000087a10 */ /* 0x001fc80007ffe0ff */
[----:B------:R-:W-:Y:S02]  /*2e1f0*/  IADD3 R0, R8, c[0x0][0x198], RZ ;  /* 0x0000660008007a10 */ /* 0x000fe40007ffe0ff */
[C---:B--2---:R-:W-:Y:S01]  /*2e200*/  ISETP.LT.AND P5, PT, R20.reuse, c[0x0][0x178], !P1 ;  /* 0x00005e0014007a0c */ /* 0x044fe20004fa1270 */
[----:B------:R0:W-:Y:S01]  /*2e210*/  @P6 STG.E.U16 [R12.64], R5 ;  /* 0x000000050c006986 */ /* 0x0001e2000c101506 */
[C---:B------:R-:W-:Y:S02]  /*2e220*/  ISETP.LT.AND P1, PT, R27.reuse, c[0x0][0x178], !P1 ;  /* 0x00005e001b007a0c */ /* 0x040fe40004f21270 */
[----:B------:R-:W-:Y:S01]  /*2e230*/  ISETP.LT.AND P6, PT, R20, c[0x0][0x178], !P3 ;  /* 0x00005e0014007a0c */ /* 0x000fe20005fc1270 */
[----:B------:R1:W-:Y:S01]  /*2e240*/  @P2 STG.E.U16 [R16.64], R6 ;  /* 0x0000000610002986 */ /* 0x0003e2000c101506 */
[----:B------:R-:W-:Y:S02]  /*2e250*/  ISETP.LT.AND P3, PT, R27, c[0x0][0x178], !P3 ;  /* 0x00005e001b007a0c */ /* 0x000fe40005f61270 */
[----:B0-----:R-:W-:-:S02]  /*2e260*/  IADD3 R12, R23, 0x69, RZ ;  /* 0x00000069170c7810 */ /* 0x001fc40007ffe0ff */
[----:B-1----:R-:W-:Y:S01]  /*2e270*/  PRMT R6, R5, 0x7632, R6 ;  /* 0x0000763205067816 */ /* 0x002fe20000000006 */
[----:B------:R-:W-:Y:S01]  /*2e280*/  IMAD.WIDE R4, R8, 0x2, R2 ;  /* 0x0000000208047825 */ /* 0x000fe200078e0202 */
[----:B------:R-:W-:Y:S02]  /*2e290*/  ISETP.GE.AND P2, PT, R12, c[0x0][0x17c], PT ;  /* 0x00005f000c007a0c */ /* 0x000fe40003f46270 */
[----:B------:R-:W-:Y:S01]  /*2e2a0*/  PRMT R16, R6, 0x7632, R16 ;  /* 0x0000763206107816 */ /* 0x000fe20000000010 */
[----:B------:R-:W-:Y:S01]  /*2e2b0*/  IMAD.WIDE R8, R8, 0x2, R28 ;  /* 0x0000000208087825 */ /* 0x000fe200078e021c */
[----:B------:R0:W-:Y:S03]  /*2e2c0*/  @P5 STG.E.U16 [R4.64], R6 ;  /* 0x0000000604005986 */ /* 0x0001e6000c101506 */
[----:B------:R-:W-:Y:S01]  /*2e2d0*/  IMAD.WIDE R12, R0, 0x2, R2 ;  /* 0x00000002000c7825 */ /* 0x000fe200078e0202 */
[----:B------:R-:W-:Y:S01]  /*2e2e0*/  @P1 STG.E.U16 [R8.64], R16 ;  /* 0x0000001008001986 */ /* 0x000fe2000c101506 */
[----:B0-----:R-:W-:-:S03]  /*2e2f0*/  IADD3 R6, R23, 0x6b, RZ ;  /* 0x0000006b17067810 */ /* 0x001fc60007ffe0ff */
[----:B-----5:R0:W-:Y:S01]  /*2e300*/  @P6 STG.E.U16 [R12.64], R25 ;  /* 0x000000190c006986 */ /* 0x0201e2000c101506 */
[----:B------:R-:W-:Y:S02]  /*2e310*/  ISETP.GE.AND P1, PT, R6, c[0x0][0x17c], PT ;  /* 0x00005f0006007a0c */ /* 0x000fe40003f26270 */
[----:B------:R-:W-:Y:S01]  /*2e320*/  PRMT R6, R25, 0x7632, R6 ;  /* 0x0000763219067816 */ /* 0x000fe20000000006 */
[--C-:B------:R-:W-:Y:S01]  /*2e330*/  IMAD.WIDE R4, R0, 0x2, R28.reuse ;  /* 0x0000000200047825 */ /* 0x100fe200078e021c */
[----:B------:R-:W-:Y:S01]  /*2e340*/  ISETP.LT.AND P6, PT, R20, c[0x0][0x178], !P0 ;  /* 0x00005e0014007a0c */ /* 0x000fe200047c1270 */
[----:B0-----:R-:W2:Y:S01]  /*2e350*/  LDL.LU R25, [R1+0xb8] ;  /* 0x0000b80001197983 */ /* 0x001ea20000300800 */
[----:B------:R-:W-:Y:S02]  /*2e360*/  IADD3 R0, R0, c[0x0][0x198], RZ ;  /* 0x0000660000007a10 */ /* 0x000fe40007ffe0ff */
[----:B------:R-:W-:Y:S01]  /*2e370*/  ISETP.LT.AND P0, PT, R27, c[0x0][0x178], !P0 ;  /* 0x00005e001b007a0c */ /* 0x000fe20004701270 */
[----:B----4-:R0:W-:Y:S01]  /*2e380*/  @P3 STG.E.U16 [R4.64], R10 ;  /* 0x0000000a04003986 */ /* 0x0101e2000c101506 */
[----:B------:R-:W-:Y:S01]  /*2e390*/  ISETP.LT.AND P3, PT, R20, c[0x0][0x178], !P4 ;  /* 0x00005e0014007a0c */ /* 0x000fe20006761270 */
[----:B------:R-:W-:-:S04]  /*2e3a0*/  IMAD.WIDE R8, R0, 0x2, R28 ;  /* 0x0000000200087825 */ /* 0x000fc800078e021c */
[C---:B0-----:R-:W-:Y:S01]  /*2e3b0*/  IMAD.WIDE R4, R0.reuse, 0x2, R2 ;  /* 0x0000000200047825 */ /* 0x041fe200078e0202 */
[----:B------:R-:W-:Y:S02]  /*2e3c0*/  IADD3 R0, R0, c[0x0][0x198], RZ ;  /* 0x0000660000007a10 */ /* 0x000fe40007ffe0ff */
[----:B------:R-:W-:Y:S02]  /*2e3d0*/  PRMT R10, R10, 0x7632, R10 ;  /* 0x000076320a0a7816 */ /* 0x000fe4000000000a */
[----:B------:R0:W-:Y:S04]  /*2e3e0*/  @P6 STG.E.U16 [R4.64], R6 ;  /* 0x0000000604006986 */ /* 0x0001e8000c101506 */
[----:B------:R-:W-:Y:S01]  /*2e3f0*/  @P0 STG.E.U16 [R8.64], R10 ;  /* 0x0000000a08000986 */ /* 0x000fe2000c101506 */
[----:B0-----:R-:W-:Y:S01]  /*2e400*/  IMAD.WIDE R4, R0, 0x2, R2 ;  /* 0x0000000200047825 */ /* 0x001fe200078e0202 */
[----:B------:R-:W-:-:S04]  /*2e410*/  IADD3 R6, R23, 0x6d, RZ ;  /* 0x0000006d17067810 */ /* 0x000fc80007ffe0ff */
[----:B---3--:R0:W-:Y:S01]  /*2e420*/  @P3 STG.E.U16 [R4.64], R24 ;  /* 0x0000001804003986 */ /* 0x0081e2000c101506 */
[----:B------:R-:W-:Y:S02]  /*2e430*/  ISETP.GE.AND P3, PT, R6, c[0x0][0x17c], PT ;  /* 0x00005f0006007a0c */ /* 0x000fe40003f66270 */
[----:B------:R-:W-:Y:S02]  /*2e440*/  PRMT R6, R24, 0x7632, R6 ;  /* 0x0000763218067816 */ /* 0x000fe40000000006 */
[----:B0-----:R-:W3:Y:S01]  /*2e450*/  LDL.LU R24, [R1+0xa8] ;  /* 0x0000a80001187983 */ /* 0x001ee20000300800 */
[----:B------:R-:W-:Y:S02]  /*2e460*/  ISETP.LT.AND P4, PT, R27, c[0x0][0x178], !P4 ;  /* 0x00005e001b007a0c */ /* 0x000fe40006781270 */
[----:B------:R-:W-:Y:S01]  /*2e470*/  IADD3 R17, R23, 0x6a, RZ ;  /* 0x0000006a17117810 */ /* 0x000fe20007ffe0ff */
[----:B------:R-:W-:Y:S01]  /*2e480*/  IMAD.WIDE R8, R0, 0x2, R28 ;  /* 0x0000000200087825 */ /* 0x000fe200078e021c */
[----:B------:R-:W-:-:S02]  /*2e490*/  ISETP.LT.AND P0, PT, R20, c[0x0][0x178], !P2 ;  /* 0x00005e0014007a0c */ /* 0x000fc40005701270 */
[----:B------:R-:W-:Y:S02]  /*2e4a0*/  ISETP.GE.AND P5, PT, R17, c[0x0][0x17c], PT ;  /* 0x00005f0011007a0c */ /* 0x000fe40003fa6270 */
[----:B------:R-:W-:Y:S02]  /*2e4b0*/  IADD3 R0, R0, c[0x0][0x198], RZ ;  /* 0x0000660000007a10 */ /* 0x000fe40007ffe0ff */
[----:B------:R-:W-:-:S03]  /*2e4c0*/  ISETP.LT.AND P2, PT, R27, c[0x0][0x178], !P2 ;  /* 0x00005e001b007a0c */ /* 0x000fc60005741270 */
[----:B------:R0:W-:Y:S01]  /*2e4d0*/  @P4 STG.E.U16 [R8.64], R14 ;  /* 0x0000000e08004986 */ /* 0x0001e2000c101506 */
[----:B------:R-:W-:Y:S01]  /*2e4e0*/  ISETP.LT.AND P4, PT, R20, c[0x0][0x178], !P5 ;  /* 0x00005e0014007a0c */ /* 0x000fe20006f81270 */
[----:B------:R-:W-:Y:S01]  /*2e4f0*/  IMAD.WIDE R4, R0, 0x2, R2 ;  /* 0x0000000200047825 */ /* 0x000fe200078e0202 */
[----:B------:R-:W-:-:S04]  /*2e500*/  ISETP.LT.AND P5, PT, R27, c[0x0][0x178], !P5 ;  /* 0x00005e001b007a0c */ /* 0x000fc80006fa1270 */
[----:B------:R1:W-:Y:S01]  /*2e510*/  @P0 STG.E.U16 [R4.64], R6 ;  /* 0x0000000604000986 */ /* 0x0003e2000c101506 */
[C---:B0-----:R-:W-:Y:S01]  /*2e520*/  IMAD.WIDE R8, R0.reuse, 0x2, R28 ;  /* 0x0000000200087825 */ /* 0x041fe200078e021c */
[----:B------:R-:W-:Y:S02]  /*2e530*/  IADD3 R0, R0, c[0x0][0x198], RZ ;  /* 0x0000660000007a10 */ /* 0x000fe40007ffe0ff */
[----:B------:R-:W-:-:S03]  /*2e540*/  PRMT R14, R14, 0x7632, R14 ;  /* 0x000076320e0e7816 */ /* 0x000fc6000000000e */
[----:B-1----:R-:W-:Y:S01]  /*2e550*/  IMAD.WIDE R4, R0, 0x2, R2 ;  /* 0x0000000200047825 */ /* 0x002fe200078e0202 */
[C---:B------:R-:W-:Y:S01]  /*2e560*/  IADD3 R6, R23.reuse, 0x6e, RZ ;  /* 0x0000006e17067810 */ /* 0x040fe20007ffe0ff */
[----:B------:R0:W-:Y:S01]  /*2e570*/  @P2 STG.E.U16 [R8.64], R14 ;  /* 0x0000000e08002986 */ /* 0x0001e2000c101506 */
[----:B------:R-:W-:Y:S02]  /*2e580*/  ISETP.LT.AND P2, PT, R20, c[0x0][0x178], !P1 ;  /* 0x00005e0014007a0c */ /* 0x000fe40004f41270 */
[----:B------:R-:W-:Y:S02]  /*2e590*/  ISETP.GE.AND P0, PT, R6, c[0x0][0x17c], PT ;  /* 0x00005f0006007a0c */ /* 0x000fe40003f06270 */
[----:B------:R-:W-:Y:S02]  /*2e5a0*/  IADD3 R6, R0, c[0x0][0x198], RZ ;  /* 0x0000660000067a10 */ /* 0x000fe40007ffe0ff */
[C---:B------:R-:W-:Y:S02]  /*2e5b0*/  IADD3 R12, R23.reuse, 0x6c, RZ ;  /* 0x0000006c170c7810 */ /* 0x040fe40007ffe0ff */
[----:B0-----:R-:W-:-:S02]  /*2e5c0*/  IADD3 R8, R23, 0x6f, RZ ;  /* 0x0000006f17087810 */ /* 0x001fc40007ffe0ff */
[----:B------:R-:W-:Y:S02]  /*2e5d0*/  ISETP.GE.AND P6, PT, R12, c[0x0][0x17c], PT ;  /* 0x00005f000c007a0c */ /* 0x000fe40003fc6270 */
[----:B------:R-:W-:Y:S01]  /*2e5e0*/  ISETP.LT.AND P1, PT, R27, c[0x0][0x178], !P1 ;  /* 0x00005e001b007a0c */ /* 0x000fe20004f21270 */
[----:B--2---:R0:W-:Y:S01]  /*2e5f0*/  @P4 STG.E.U16 [R4.64], R25 ;  /* 0x0000001904004986 */ /* 0x0041e2000c101506 */
[----:B------:R-:W-:Y:S01]  /*2e600*/  ISETP.GE.AND P4, PT, R8, c[0x0][0x17c], PT ;  /* 0x00005f0008007a0c */ /* 0x000fe20003f86270 */
[----:B------:R-:W-:-:S04]  /*2e610*/  IMAD.WIDE R8, R6, 0x2, R2 ;  /* 0x0000000206087825 */ /* 0x000fc800078e0202 */
[----:B0-----:R-:W-:Y:S01]  /*2e620*/  IMAD.WIDE R4, R0, 0x2, R28 ;  /* 0x0000000200047825 */ /* 0x001fe200078e021c */
[----:B------:R-:W-:Y:S02]  /*2e630*/  PRMT R0, R25, 0x7632, R0 ;  /* 0x0000763219007816 */ /* 0x000fe40000000000 */
[----:B------:R-:W2:Y:S04]  /*2e640*/  LDL.LU R25, [R1+0x58] ;  /* 0x0000580001197983 */ /* 0x000ea80000300800 */
[----:B------:R0:W-:Y:S01]  /*2e650*/  @P5 STG.E.U16 [R4.64], R18 ;  /* 0x0000001204005986 */ /* 0x0001e2000c101506 */
[----:B------:R-:W-:-:S03]  /*2e660*/  ISETP.LT.AND P5, PT, R20, c[0x0][0x178], !P6 ;  /* 0x00005e0014007a0c */ /* 0x000fc600077a1270 */
[----:B------:R1:W-:Y:S04]  /*2e670*/  @P2 STG.E.U16 [R8.64], R0 ;  /* 0x0000000008002986 */ /* 0x0003e8000c101506 */
[----:B------:R-:W4:Y:S01]  /*2e680*/  LDL.LU R14, [R1+0x4c] ;  /* 0x00004c00010e7983 */ /* 0x000f220000300800 */
[----:B0-----:R-:W-:Y:S01]  /*2e690*/  PRMT R18, R18, 0x7632, R18 ;  /* 0x0000763212127816 */ /* 0x001fe20000000012 */
[C---:B------:R-:W-:Y:S01]  /*2e6a0*/  IMAD.WIDE R4, R6.reuse, 0x2, R28 ;  /* 0x0000000206047825 */ /* 0x040fe200078e021c */
[----:B-1----:R-:W-:Y:S02]  /*2e6b0*/  IADD3 R0, R6, c[0x0][0x198], RZ ;  /* 0x0000660006007a10 */ /* 0x002fe40007ffe0ff */
[----:B------:R-:W-:-:S03]  /*2e6c0*/  IADD3 R6, R23, 0x71, RZ ;  /* 0x0000007117067810 */ /* 0x000fc60007ffe0ff */
[----:B------:R-:W-:Y:S01]  /*2e6d0*/  IMAD.WIDE R8, R0, 0x2, R2 ;  /* 0x0000000200087825 */ /* 0x000fe200078e0202 */
[----:B------:R-:W-:Y:S01]  /*2e6e0*/  @P1 STG.E.U16 [R4.64], R18 ;  /* 0x0000001204001986 */ /* 0x000fe2000c101506 */
[----:B------:R-:W-:-:S03]  /*2e6f0*/  ISETP.GE.AND P1, PT, R6, c[0x0][0x17c], PT ;  /* 0x00005f0006007a0c */ /* 0x000fc60003f26270 */
[----:B---3--:R0:W-:Y:S01]  /*2e700*/  @P5 STG.E.U16 [R8.64], R24 ;  /* 0x0000001808005986 */ /* 0x0081e2000c101506 */
[----:B------:R-:W-:-:S03]  /*2e710*/  PRMT R6, R24, 0x7632, R6 ;  /* 0x0000763218067816 */ /* 0x000fc60000000006 */
[----:B0-----:R-:W3:Y:S01]  /*2e720*/  LDL.LU R24, [R1+0x2c] ;  /* 0x00002c0001187983 */ /* 0x001ee20000300800 */
[C---:B------:R-:W-:Y:S01]  /*2e730*/  ISETP.LT.AND P6, PT, R27.reuse, c[0x0][0x178], !P6 ;  /* 0x00005e001b007a0c */ /* 0x040fe200077c1270 */
[----:B------:R-:W-:Y:S01]  /*2e740*/  IMAD.WIDE R12, R0, 0x2, R28 ;  /* 0x00000002000c7825 */ /* 0x000fe200078e021c */
[----:B------:R-:W-:Y:S01]  /*2e750*/  ISETP.LT.AND P5, PT, R20, c[0x0][0x178], !P3 ;  /* 0x00005e0014007a0c */ /* 0x000fe20005fa1270 */
[----:B------:R-:W5:Y:S01]  /*2e760*/  LDL.LU R21, [R1+0x6c] ;  /* 0x00006c0001157983 */ /* 0x000f620000300800 */
[----:B------:R-:W-:Y:S02]  /*2e770*/  ISETP.LT.AND P3, PT, R27, c[0x0][0x178], !P3 ;  /* 0x00005e001b007a0c */ /* 0x000fe40005f61270 */
[----:B------:R-:W-:-:S07]  /*2e780*/  IADD3 R8, R0, c[0x0][0x198], RZ ;  /* 0x0000660000087a10 */ /* 0x000fce0007ffe0ff */
[----:B------:R0:W-:Y:S01]  /*2e790*/  @P6 STG.E.U16 [R12.64], R22 ;  /* 0x000000160c006986 */ /* 0x0001e2000c101506 */
[----:B------:R-:W-:Y:S02]  /*2e7a0*/  ISETP.LT.AND P6, PT, R20, c[0x0][0x178], !P0 ;  /* 0x00005e0014007a0c */ /* 0x000fe400047c1270 */
[----:B------:R-:W-:Y:S02]  /*2e7b0*/  ISETP.LT.AND P0, PT, R27, c[0x0][0x178], !P0 ;  /* 0x00005e001b007a0c */ /* 0x000fe40004701270 */
[C---:B------:R-:W-:Y:S01]  /*2e7c0*/  IADD3 R0, R8.reuse, c[0x0][0x198], RZ ;  /* 0x0000660008007a10 */ /* 0x040fe20007ffe0ff */
[----:B------:R-:W-:Y:S01]  /*2e7d0*/  IMAD.WIDE R4, R8, 0x2, R2 ;  /* 0x0000000208047825 */ /* 0x000fe200078e0202 */
[----:B------:R-:W-:-:S03]  /*2e7e0*/  IADD3 R10, R23, 0x70, RZ ;  /* 0x00000070170a7810 */ /* 0x000fc60007ffe0ff */
[----:B------:R-:W-:Y:S01]  /*2e7f0*/  IMAD.WIDE R8, R8, 0x2, R28 ;  /* 0x0000000208087825 */ /* 0x000fe200078e021c */
[----:B0-----:R-:W-:-:S03]  /*2e800*/  PRMT R22, R22, 0x7632, R22 ;  /* 0x0000763216167816 */ /* 0x001fc60000000016 */
[C---:B------:R-:W-:Y:S01]  /*2e810*/  IMAD.WIDE R12, R0.reuse, 0x2, R2 ;  /* 0x00000002000c7825 */ /* 0x040fe200078e0202 */
[----:B------:R0:W-:Y:S03]  /*2e820*/  @P5 STG.E.U16 [R4.64], R6 ;  /* 0x0000000604005986 */ /* 0x0001e6000c101506 */
[----:B------:R-:W-:Y:S01]  /*2e830*/  IMAD.WIDE R16, R0, 0x2, R28 ;  /* 0x0000000200107825 */ /* 0x000fe200078e021c */
[----:B------:R1:W-:Y:S01]  /*2e840*/  @P3 STG.E.U16 [R8.64], R22 ;  /* 0x0000001608003986 */ /* 0x0003e2000c101506 */
[----:B------:R-:W-:Y:S02]  /*2e850*/  ISETP.GE.AND P2, PT, R10, c[0x0][0x17c], PT ;  /* 0x00005f000a007a0c */ /* 0x000fe40003f46270 */
[----:B------:R-:W-:Y:S02]  /*2e860*/  IADD3 R10, R23, 0x72, RZ ;  /* 0x00000072170a7810 */ /* 0x000fe40007ffe0ff */
[----:B------:R-:W-:-:S02]  /*2e870*/  ISETP.LT.AND P3, PT, R20, c[0x0][0x178], !P2 ;  /* 0x00005e0014007a0c */ /* 0x000fc40005761270 */
[----:B------:R-:W-:Y:S02]  /*2e880*/  ISETP.GE.AND P5, PT, R10, c[0x0][0x17c], PT ;  /* 0x00005f000a007a0c */ /* 0x000fe40003fa6270 */
[----:B0-----:R-:W-:Y:S02]  /*2e890*/  IADD3 R4, R0, c[0x0][0x198], RZ ;  /* 0x0000660000047a10 */ /* 0x001fe40007ffe0ff */
[----:B------:R-:W-:Y:S02]  /*2e8a0*/  ISETP.LT.AND P2, PT, R27, c[0x0][0x178], !P2 ;  /* 0x00005e001b007a0c */ /* 0x000fe40005741270 */
[C---:B------:R-:W-:Y:S01]  /*2e8b0*/  IADD3 R6, R4.reuse, c[0x0][0x198], RZ ;  /* 0x0000660004067a10 */ /* 0x040fe20007ffe0ff */
[----:B-1----:R-:W-:-:S04]  /*2e8c0*/  IMAD.WIDE R8, R4, 0x2, R2 ;  /* 0x0000000204087825 */ /* 0x002fc800078e0202 */
[----:B------:R-:W-:Y:S01]  /*2e8d0*/  IMAD.WIDE R4, R4, 0x2, R28 ;  /* 0x0000000204047825 */ /* 0x000fe200078e021c */
[----:B--2---:R0:W-:Y:S04]  /*2e8e0*/  @P6 STG.E.U16 [R12.64], R25 ;  /* 0x000000190c006986 */ /* 0x0041e8000c101506 */
[----:B------:R1:W-:Y:S01]  /*2e8f0*/  @P0 STG.E.U16 [R16.64], R26 ;  /* 0x0000001a10000986 */ /* 0x0003e2000c101506 */
[----:B------:R-:W-:Y:S02]  /*2e900*/  ISETP.LT.AND P0, PT, R20, c[0x0][0x178], !P4 ;  /* 0x00005e0014007a0c */ /* 0x000fe40006701270 */
[----:B------:R-:W-:Y:S02]  /*2e910*/  ISETP.LT.AND P4, PT, R27, c[0x0][0x178], !P4 ;  /* 0x00005e001b007a0c */ /* 0x000fe40006781270 */
[----:B------:R-:W-:-:S02]  /*2e920*/  PRMT R10, R25, 0x7632, R10 ;  /* 0x00007632190a7816 */ /* 0x000fc4000000000a */
[----:B0-----:R-:W2:Y:S01]  /*2e930*/  LDL.LU R25, [R1+0x3c] ;  /* 0x00003c0001197983 */ /* 0x001ea20000300800 */
[----:B-1----:R-:W-:-:S06]  /*2e940*/  PRMT R26, R26, 0x7632, R26 ;  /* 0x000076321a1a7816 */ /* 0x002fcc000000001a */
[----:B------:R0:W-:Y:S04]  /*2e950*/  @P0 STG.E.U16 [R8.64], R10 ;  /* 0x0000000a08000986 */ /* 0x0001e8000c101506 */
[----:B------:R1:W-:Y:S01]  /*2e960*/  @P4 STG.E.U16 [R4.64], R26 ;  /* 0x0000001a04004986 */ /* 0x0003e2000c101506 */
[----:B0-----:R-:W-:-:S04]  /*2e970*/  IMAD.WIDE R8, R6, 0x2, R2 ;  /* 0x0000000206087825 */ /* 0x001fc800078e0202 */
[----:B-1----:R-:W-:Y:S01]  /*2e980*/  IMAD.WIDE R4, R6, 0x2, R28 ;  /* 0x0000000206047825 */ /* 0x002fe200078e021c */
[----:B----4-:R-:W-:Y:S01]  /*2e990*/  @P3 STG.E.U16 [R8.64], R14 ;  /* 0x0000000e08003986 */ /* 0x010fe2000c101506 */
[----:B---3--:R-:W-:-:S03]  /*2e9a0*/  PRMT R10, R24, 0x7632, R10 ;  /* 0x00007632180a7816 */ /* 0x008fc6000000000a */
[----:B------:R0:W-:Y:S04]  /*2e9b0*/  @P2 STG.E.U16 [R4.64], R24 ;  /* 0x0000001804002986 */ /* 0x0001e8000c101506 */
[----:B0-----:R-:W3:Y:S01]  /*2e9c0*/  LDL.LU R24, [R1+0x8c] ;  /* 0x00008c0001187983 */ /* 0x001ee20000300800 */
[----:B------:R-:W-:Y:S02]  /*2e9d0*/  ISETP.LT.AND P3, PT, R20, c[0x0][0x178], !P1 ;  /* 0x00005e0014007a0c */ /* 0x000fe40004f61270 */
[----:B------:R-:W-:Y:S02]  /*2e9e0*/  ISETP.LT.AND P1, PT, R27, c[0x0][0x178], !P1 ;  /* 0x00005e001b007a0c */ /* 0x000fe40004f21270 */
[C---:B------:R-:W-:Y:S02]  /*2e9f0*/  IADD3 R12, R23.reuse, 0x73, RZ ;  /* 0x00000073170c7810 */ /* 0x040fe40007ffe0ff */
[----:B------:R-:W-:-:S02]  /*2ea00*/  IADD3 R0, R23, 0x74, RZ ;  /* 0x0000007417007810 */ /* 0x000fc40007ffe0ff */
[----:B------:R-:W-:Y:S02]  /*2ea10*/  IADD3 R13, R6, c[0x0][0x198], RZ ;  /* 0x00006600060d7a10 */ /* 0x000fe40007ffe0ff */
[----:B------:R-:W-:Y:S02]  /*2ea20*/  ISETP.LT.AND P4, PT, R20, c[0x0][0x178], !P5 ;  /* 0x00005e0014007a0c */ /* 0x000fe40006f81270 */
[----:B------:R-:W-:Y:S01]  /*2ea30*/  ISETP.LT.AND P5, PT, R27, c[0x0][0x178], !P5 ;  /* 0x00005e001b007a0c */ /* 0x000fe20006fa1270 */
[C---:B------:R-:W-:Y:S01]  /*2ea40*/  IMAD.WIDE R4, R13.reuse, 0x2, R2 ;  /* 0x000000020d047825 */ /* 0x040fe200078e0202 */
[----:B------:R-:W-:Y:S02]  /*2ea50*/  ISETP.GE.AND P6, PT, R12, c[0x0][0x17c], PT ;  /* 0x00005f000c007a0c */ /* 0x000fe40003fc6270 */
[----:B------:R-:W-:Y:S01]  /*2ea60*/  ISETP.GE.AND P0, PT, R0, c[0x0][0x17c], PT ;  /* 0x00005f0000007a0c */ /* 0x000fe20003f06270 */
[----:B------:R-:W-:Y:S01]  /*2ea70*/  IMAD.WIDE R8, R13, 0x2, R28 ;  /* 0x000000020d087825 */ /* 0x000fe200078e021c */
[----:B------:R-:W-:-:S02]  /*2ea80*/  PRMT R0, R14, 0x7632, R0 ;  /* 0x000076320e007816 */ /* 0x000fc40000000000 */
[----:B------:R-:W-:Y:S02]  /*2ea90*/  IADD3 R12, R23, 0x75, RZ ;  /* 0x00000075170c7810 */ /* 0x000fe40007ffe0ff */
[----:B------:R-:W-:Y:S01]  /*2eaa0*/  IADD3 R6, R13, c[0x0][0x198], RZ ;  /* 0x000066000d067a10 */ /* 0x000fe20007ffe0ff */
[----:B------:R0:W-:Y:S01]  /*2eab0*/  @P3 STG.E.U16 [R4.64], R0 ;  /* 0x0000000004003986 */ /* 0x0001e2000c101506 */
[----:B------:R-:W-:-:S03]  /*2eac0*/  ISETP.GE.AND P2, PT, R12, c[0x0][0x17c], PT ;  /* 0x00005f000c007a0c */ /* 0x000fc60003f46270 */
[----:B------:R-:W-:Y:S01]  /*2ead0*/  IMAD.WIDE R12, R6, 0x2, R2 ;  /* 0x00000002060c7825 */ /* 0x000fe200078e0202 */
[----:B------:R1:W-:Y:S01]  /*2eae0*/  @P1 STG.E.U16 [R8.64], R10 ;  /* 0x0000000a08001986 */ /* 0x0003e2000c101506 */
[----:B------:R-:W-:Y:S02]  /*2eaf0*/  ISETP.LT.AND P1, PT, R20, c[0x0][0x178], !P6 ;  /* 0x00005e0014007a0c */ /* 0x000fe40007721270 */
[C---:B------:R-:W-:Y:S01]  /*2eb00*/  IADD3 R17, R6.reuse, c[0x0][0x198], RZ ;  /* 0x0000660006117a10 */ /* 0x040fe20007ffe0ff */
[----:B0-----:R-:W-:Y:S01]  /*2eb10*/  IMAD.WIDE R4, R6, 0x2, R28 ;  /* 0x0000000206047825 */ /* 0x001fe200078e021c */
[----:B-----5:R-:W-:Y:S01]  /*2eb20*/  @P4 STG.E.U16 [R12.64], R21 ;  /* 0x000000150c004986 */ /* 0x020fe2000c101506 */
[----:B------:R-:W-:Y:S02]  /*2eb30*/  ISETP.LT.AND P6, PT, R27, c[0x0][0x178], !P6 ;  /* 0x00005e001b007a0c */ /* 0x000fe400077c1270 */
[----:B------:R-:W-:Y:S01]  /*2eb40*/  ISETP.LT.AND P4, PT, R20, c[0x0][0x178], !P0 ;  /* 0x00005e0014007a0c */ /* 0x000fe20004781270 */
[----:B-1----:R-:W-:Y:S01]  /*2eb50*/  IMAD.WIDE R8, R17, 0x2, R2 ;  /* 0x0000000211087825 */ /* 0x002fe200078e0202 */
[----:B------:R-:W-:-:S02]  /*2eb60*/  PRMT R0, R21, 0x7632, R0 ;  /* 0x0000763215007816 */ /* 0x000fc40000000000 */
[----:B------:R-:W-:Y:S02]  /*2eb70*/  IADD3 R6, R17, c[0x0][0x198], RZ ;  /* 0x0000660011067a10 */ /* 0x000fe40007ffe0ff */
[----:B--2---:R-:W-:Y:S01]  /*2eb80*/  PRMT R10, R25, 0x7632, R10 ;  /* 0x00007632190a7816 */ /* 0x004fe2000000000a */
[----:B------:R0:W-:Y:S04]  /*2eb90*/  @P5 STG.E.U16 [R4.64], R25 ;  /* 0x0000001904005986 */ /* 0x0001e8000c101506 */
[----:B------:R1:W-:Y:S04]  /*2eba0*/  @P1 STG.E.U16 [R8.64], R0 ;  /* 0x0000000008001986 */ /* 0x0003e8000c101506 */
[----:B0-----:R-:W2:Y:S01]  /*2ebb0*/  LDL.LU R25, [R1+0x9c] ;  /* 0x00009c0001197983 */ /* 0x001ea20000300800 */
[----:B------:R-:W-:-:S04]  /*2ebc0*/  IMAD.WIDE R4, R17, 0x2, R28 ;  /* 0x0000000211047825 */ /* 0x000fc800078e021c */
[----:B-1----:R-:W-:Y:S01]  /*2ebd0*/  IMAD.WIDE R8, R6, 0x2, R2 ;  /* 0x0000000206087825 */ /* 0x002fe200078e0202 */
[----:B------:R-:W-:Y:S04]  /*2ebe0*/  @P6 STG.E.U16 [R4.64], R10 ;  /* 0x0000000a04006986 */ /* 0x000fe8000c101506 */
[----:B---3--:R0:W-:Y:S02]  /*2ebf0*/  @P4 STG.E.U16 [R8.64], R24 ;  /* 0x0000001808004986 */ /* 0x0081e4000c101506 */
[----:B0-----:R-:W-:Y:S02]  /*2ec00*/  PRMT R9, R24, 0x7632, R9 ;  /* 0x0000763218097816 */ /* 0x001fe40000000009 */
[----:B------:R-:W3:Y:S01]  /*2ec10*/  LDL.LU R24, [R1+0xcc] ;  /* 0x0000cc0001187983 */ /* 0x000ee20000300800 */
[----:B------:R-:W-:-:S02]  /*2ec20*/  ISETP.LT.AND P0, PT, R27, c[0x0][0x178], !P0 ;  /* 0x00005e001b007a0c */ /* 0x000fc40004701270 */
[----:B------:R-:W-:Y:S01]  /*2ec30*/  IADD3 R14, R23, 0x76, RZ ;  /* 0x00000076170e7810 */ /* 0x000fe20007ffe0ff */
[----:B------:R-:W-:Y:S01]  /*2ec40*/  IMAD.WIDE R4, R6, 0x2, R28 ;  /* 0x0000000206047825 */ /* 0x000fe200078e021c */
[----:B------:R-:W-:Y:S02]  /*2ec50*/  ISETP.LT.AND P6, PT, R20, c[0x0][0x178], !P2 ;  /* 0x00005e0014007a0c */ /* 0x000fe400057c1270 */
[----:B------:R-:W-:Y:S02]  /*2ec60*/  ISETP.GE.AND P3, PT, R14, c[0x0][0x17c], PT ;  /* 0x00005f000e007a0c */ /* 0x000fe40003f66270 */
[----:B------:R-:W-:Y:S02]  /*2ec70*/  IADD3 R17, R6, c[0x0][0x198], RZ ;  /* 0x0000660006117a10 */ /* 0x000fe40007ffe0ff */
[----:B------:R-:W-:-:S03]  /*2ec80*/  ISETP.LT.AND P2, PT, R27, c[0x0][0x178], !P2 ;  /* 0x00005e001b007a0c */ /* 0x000fc60005741270 */
[----:B------:R0:W-:Y:S01]  /*2ec90*/  @P0 STG.E.U16 [R4.64], R7 ;  /* 0x0000000704000986 */ /* 0x0001e2000c101506 */
[----:B------:R-:W-:Y:S02]  /*2eca0*/  ISETP.LT.AND P0, PT, R20, c[0x0][0x178], !P3 ;  /* 0x00005e0014007a0c */ /* 0x000fe40005f01270 */
[----:B------:R-:W-:Y:S02]  /*2ecb0*/  ISETP.LT.AND P3, PT, R27, c[0x0][0x178], !P3 ;  /* 0x00005e001b007a0c */ /* 0x000fe40005f61270 */
[----:B------:R-:W-:Y:S02]  /*2ecc0*/  IADD3 R13, R17, c[0x0][0x198], RZ ;  /* 0x00006600110d7a10 */ /* 0x000fe40007ffe0ff */
[----:B------:R-:W-:Y:S01]  /*2ecd0*/  IADD3 R8, R23, 0x7a, RZ ;  /* 0x0000007a17087810 */ /* 0x000fe20007ffe0ff */
[----:B0-----:R-:W-:Y:S01]  /*2ece0*/  IMAD.WIDE R4, R17, 0x2, R2 ;  /* 0x0000000211047825 */ /* 0x001fe200078e0202 */
[----:B------:R-:W-:Y:S02]  /*2ecf0*/  IADD3 R16, R23, 0x77, RZ ;  /* 0x0000007717107810 */ /* 0x000fe40007ffe0ff */
[----:B------:R-:W-:-:S02]  /*2ed00*/  PRMT R0, R7, 0x7632, R0 ;  /* 0x0000763207007816 */ /* 0x000fc40000000000 */
[----:B------:R0:W-:Y:S01]  /*2ed10*/  @P6 STG.E.U16 [R4.64], R9 ;  /* 0x0000000904006986 */ /* 0x0001e2000c101506 */
[----:B------:R-:W-:Y:S01]  /*2ed20*/  IADD3 R14, R23, 0x78, RZ ;  /* 0x00000078170e7810 */ /* 0x000fe20007ffe0ff */
[----:B------:R-:W-:Y:S01]  /*2ed30*/  IMAD.WIDE R6, R13, 0x2, R2 ;  /* 0x000000020d067825 */ /* 0x000fe200078e0202 */
[----:B------:R-:W-:Y:S02]  /*2ed40*/  ISETP.GE.AND P6, PT, R8, c[0x0][0x17c], PT ;  /* 0x00005f0008007a0c */ /* 0x000fe40003fc6270 */
[----:B------:R-:W-:Y:S02]  /*2ed50*/  ISETP.GE.AND P5, PT, R16, c[0x0][0x17c], PT ;  /* 0x00005f0010007a0c */ /* 0x000fe40003fa6270 */
[----:B------:R-:W-:Y:S01]  /*2ed60*/  IADD3 R12, R23, 0x79, RZ ;  /* 0x00000079170c7810 */ /* 0x000fe20007ffe0ff */
[----:B0-----:R-:W-:Y:S01]  /*2ed70*/  IMAD.WIDE R4, R17, 0x2, R28 ;  /* 0x0000000211047825 */ /* 0x001fe200078e021c */
[----:B------:R-:W-:-:S03]  /*2ed80*/  ISETP.GE.AND P1, PT, R14, c[0x0][0x17c], PT ;  /* 0x00005f000e007a0c */ /* 0x000fc60003f26270 */
[C---:B------:R-:W-:Y:S01]  /*2ed90*/  IMAD.WIDE R8, R13.reuse, 0x2, R28 ;  /* 0x000000020d087825 */ /* 0x040fe200078e021c */
[----:B------:R0:W-:Y:S01]  /*2eda0*/  @P2 STG.E.U16 [R4.64], R0 ;  /* 0x0000000004002986 */ /* 0x0001e2000c101506 */
[----:B------:R-:W-:Y:S02]  /*2edb0*/  ISETP.GE.AND P4, PT, R12, c[0x0][0x17c], PT ;  /* 0x00005f000c007a0c */ /* 0x000fe40003f86270 */
[----:B------:R-:W-:-:S04]  /*2edc0*/  IADD3 R13, R13, c[0x0][0x198], RZ ;  /* 0x000066000d0d7a10 */ /* 0x000fc80007ffe0ff */
[----:B------:R-:W-:Y:S02]  /*2edd0*/  IADD3 R17, R13, c[0x0][0x198], RZ ;  /* 0x000066000d117a10 */ /* 0x000fe40007ffe0ff */
[----:B------:R-:W-:Y:S01]  /*2ede0*/  PRMT R14, R11, 0x7632, R14 ;  /* 0x000076320b0e7816 */ /* 0x000fe2000000000e */
[----:B0-----:R-:W-:Y:S01]  /*2edf0*/  IMAD.WIDE R4, R13, 0x2, R2 ;  /* 0x000000020d047825 */ /* 0x001fe200078e0202 */
[----:B------:R-:W-:Y:S01]  /*2ee00*/  IADD3 R0, R23, 0x7c, RZ ;  /* 0x0000007c17007810 */ /* 0x000fe20007ffe0ff */
[----:B--2---:R0:W-:Y:S01]  /*2ee10*/  @P0 STG.E.U16 [R6.64], R25 ;  /* 0x0000001906000986 */ /* 0x0041e2000c101506 */
[----:B------:R-:W-:Y:S02]  /*2ee20*/  ISETP.LT.AND P0, PT, R20, c[0x0][0x178], !P5 ;  /* 0x00005e0014007a0c */ /* 0x000fe40006f01270 */
[----:B------:R-:W-:Y:S01]  /*2ee30*/  ISETP.LT.AND P5, PT, R27, c[0x0][0x178], !P5 ;  /* 0x00005e001b007a0c */ /* 0x000fe20006fa1270 */
[----:B------:R1:W-:Y:S01]  /*2ee40*/  @P3 STG.E.U16 [R8.64], R11 ;  /* 0x0000000b08003986 */ /* 0x0003e2000c101506 */
[----:B------:R-:W-:-:S02]  /*2ee50*/  PRMT R12, R25, 0x7632, R12 ;  /* 0x00007632190c7816 */ /* 0x000fc4000000000c */
[----:B------:R-:W-:Y:S01]  /*2ee60*/  ISETP.LT.AND P3, PT, R20, c[0x0][0x178], !P1 ;  /* 0x00005e0014007a0c */ /* 0x000fe20004f61270 */
[----:B0-----:R-:W2:Y:S01]  /*2ee70*/  LDL.LU R25, [R1+0xbc] ;  /* 0x0000bc0001197983 */ /* 0x001ea20000300800 */
[----:B------:R-:W-:-:S04]  /*2ee80*/  IMAD.WIDE R6, R13, 0x2, R28 ;  /* 0x000000020d067825 */ /* 0x000fc800078e021c */
[----:B-1----:R-:W-:Y:S01]  /*2ee90*/  IMAD.WIDE R8, R17, 0x2, R2 ;  /* 0x0000000211087825 */ /* 0x002fe200078e0202 */
[----:B------:R-:W-:Y:S01]  /*2eea0*/  @P0 STG.E.U16 [R4.64], R12 ;  /* 0x0000000c04000986 */ /* 0x000fe2000c101506 */
[----:B------:R-:W-:-:S03]  /*2eeb0*/  ISETP.GE.AND P0, PT, R0, c[0x0][0x17c], PT ;  /* 0x00005f0000007a0c */ /* 0x000fc60003f06270 */
[----:B------:R-:W-:Y:S01]  /*2eec0*/  @P5 STG.E.U16 [R6.64], R14 ;  /* 0x0000000e06005986 */ /* 0x000fe2000c101506 */
[----:B---3--:R-:W-:-:S03]  /*2eed0*/  PRMT R0, R24, 0x7632, R0 ;  /* 0x0000763218007816 */ /* 0x008fc60000000000 */
[----:B------:R0:W-:Y:S04]  /*2eee0*/  @P3 STG.E.U16 [R8.64], R24 ;  /* 0x0000001808003986 */ /* 0x0001e8000c101506 */
[----:B0-----:R-:W3:Y:S01]  /*2eef0*/  LDL.LU R24, [R1+0xac] ;  /* 0x0000ac0001187983 */ /* 0x001ee20000300800 */
[----:B------:R-:W-:Y:S02]  /*2ef00*/  IADD3 R10, R23, 0x7b, RZ ;  /* 0x0000007b170a7810 */ /* 0x000fe40007ffe0ff */
[----:B------:R-:W-:Y:S02]  /*2ef10*/  ISETP.LT.AND P1, PT, R27, c[0x0][0x178], !P1 ;  /* 0x00005e001b007a0c */ /* 0x000fe40004f21270 */
[----:B------:R-:W-:Y:S01]  /*2ef20*/  ISETP.GE.AND P2, PT, R10, c[0x0][0x17c], PT ;  /* 0x00005f000a007a0c */ /* 0x000fe20003f46270 */
[----:B------:R-:W-:Y:S01]  /*2ef30*/  IMAD.WIDE R10, R17, 0x2, R28 ;  /* 0x00000002110a7825 */ /* 0x000fe200078e021c */
[----:B------:R-:W-:-:S02]  /*2ef40*/  ISETP.LT.AND P3, PT, R20, c[0x0][0x178], !P4 ;  /* 0x00005e0014007a0c */ /* 0x000fc40006761270 */
[----:B------:R-:W-:Y:S02]  /*2ef50*/  ISETP.LT.AND P4, PT, R27, c[0x0][0x178], !P4 ;  /* 0x00005e001b007a0c */ /* 0x000fe40006781270 */
[----:B------:R-:W-:Y:S02]  /*2ef60*/  IADD3 R17, R17, c[0x0][0x198], RZ ;  /* 0x0000660011117a10 */ /* 0x000fe40007ffe0ff */
[----:B------:R-:W-:Y:S02]  /*2ef70*/  ISETP.LT.AND P5, PT, R20, c[0x0][0x178], !P6 ;  /* 0x00005e0014007a0c */ /* 0x000fe400077a1270 */
[C---:B------:R-:W-:Y:S01]  /*2ef80*/  IADD3 R21, R17.reuse, c[0x0][0x198], RZ ;  /* 0x0000660011157a10 */ /* 0x040fe20007ffe0ff */
[----:B------:R-:W-:Y:S01]  /*2ef90*/  IMAD.WIDE R4, R17, 0x2, R2 ;  /* 0x0000000211047825 */ /* 0x000fe200078e0202 */
[----:B------:R-:W-:-:S03]  /*2efa0*/  PRMT R16, R15, 0x7632, R16 ;  /* 0x000076320f107816 */ /* 0x000fc60000000010 */
[----:B------:R-:W-:Y:S01]  /*2efb0*/  IMAD.WIDE R6, R17, 0x2, R28 ;  /* 0x0000000211067825 */ /* 0x000fe200078e021c */
[----:B------:R0:W-:Y:S01]  /*2efc0*/  @P1 STG.E.U16 [R10.64], R15 ;  /* 0x0000000f0a001986 */ /* 0x0001e2000c101506 */
[----:B------:R-:W-:Y:S02]  /*2efd0*/  ISETP.LT.AND P6, PT, R27, c[0x0][0x178], !P6 ;  /* 0x00005e001b007a0c */ /* 0x000fe400077c1270 */
[----:B------:R-:W-:Y:S01]  /*2efe0*/  IMAD.WIDE R8, R21, 0x2, R2 ;  /* 0x0000000215087825 */ /* 0x000fe200078e0202 */
[----:B------:R1:W-:Y:S01]  /*2eff0*/  @P3 STG.E.U16 [R4.64], R0 ;  /* 0x0000000004003986 */ /* 0x0003e2000c101506 */
[----:B------:R-:W-:-:S03]  /*2f000*/  IADD3 R13, R23, 0x7d, RZ ;  /* 0x0000007d170d7810 */ /* 0x000fc60007ffe0ff */
[----:B------:R4:W-:Y:S01]  /*2f010*/  @P4 STG.E.U16 [R6.64], R16 ;  /* 0x0000001006004986 */ /* 0x0009e2000c101506 */
[----:B------:R-:W-:Y:S02]  /*2f020*/  ISETP.LT.AND P4, PT, R20, c[0x0][0x178], !P2 ;  /* 0x00005e0014007a0c */ /* 0x000fe40005781270 */
[----:B------:R-:W-:Y:S02]  /*2f030*/  ISETP.LT.AND P2, PT, R27, c[0x0][0x178], !P2 ;  /* 0x00005e001b007a0c */ /* 0x000fe40005741270 */
[----:B0-----:R-:W-:Y:S02]  /*2f040*/  IADD3 R11, R21, c[0x0][0x198], RZ ;  /* 0x00006600150b7a10 */ /* 0x001fe40007ffe0ff */
[----:B------:R-:W-:Y:S02]  /*2f050*/  IADD3 R12, R23, 0x7e, RZ ;  /* 0x0000007e170c7810 */ /* 0x000fe40007ffe0ff */
[----:B------:R-:W-:Y:S01]  /*2f060*/  ISETP.GE.AND P1, PT, R13, c[0x0][0x17c], PT ;  /* 0x00005f000d007a0c */ /* 0x000fe20003f26270 */
[----:B-1----:R-:W-:Y:S01]  /*2f070*/  IMAD.WIDE R4, R21, 0x2, R28 ;  /* 0x0000000215047825 */ /* 0x002fe200078e021c */
[----:B------:R-:W-:-:S02]  /*2f080*/  IADD3 R13, R11, c[0x0][0x198], RZ ;  /* 0x000066000b0d7a10 */ /* 0x000fc40007ffe0ff */
[----:B------:R-:W-:Y:S01]  /*2f090*/  ISETP.GE.AND P3, PT, R12, c[0x0][0x17c], PT ;  /* 0x00005f000c007a0c */ /* 0x000fe20003f66270 */
[----:B----4-:R-:W-:Y:S01]  /*2f0a0*/  IMAD.WIDE R6, R11, 0x2, R2 ;  /* 0x000000020b067825 */ /* 0x010fe200078e0202 */
[----:B------:R-:W-:Y:S02]  /*2f0b0*/  IADD3 R12, R23, 0x7f, RZ ;  /* 0x0000007f170c7810 */ /* 0x000fe40007ffe0ff */
[----:B------:R-:W-:Y:S01]  /*2f0c0*/  PRMT R0, R19, 0x7632, R0 ;  /* 0x0000763213007816 */ /* 0x000fe20000000000 */
[----:B------:R-:W4:Y:S04]  /*2f0d0*/  LDL.LU R23, [R1+0xd94] ;  /* 0x000d940001177983 */ /* 0x000f280000300800 */
[----:B--2---:R0:W-:Y:S01]  /*2f0e0*/  @P5 STG.E.U16 [R8.64], R25 ;  /* 0x0000001908005986 */ /* 0x0041e2000c101506 */
[----:B------:R-:W-:-:S02]  /*2f0f0*/  ISETP.LT.AND P5, PT, R20, c[0x0][0x178], !P0 ;  /* 0x00005e0014007a0c */ /* 0x000fc400047a1270 */
[----:B------:R-:W-:Y:S01]  /*2f100*/  PRMT R14, R25, 0x7632, R14 ;  /* 0x00007632190e7816 */ /* 0x000fe2000000000e */
[----:B------:R1:W-:Y:S01]  /*2f110*/  @P6 STG.E.U16 [R4.64], R19 ;  /* 0x0000001304006986 */ /* 0x0003e2000c101506 */
[----:B------:R-:W-:-:S03]  /*2f120*/  ISETP.GE.AND P6, PT, R12, c[0x0][0x17c], PT ;  /* 0x00005f000c007a0c */ /* 0x000fc60003fc6270 */
[----:B------:R2:W-:Y:S01]  /*2f130*/  @P4 STG.E.U16 [R6.64], R14 ;  /* 0x0000000e06004986 */ /* 0x0005e2000c101506 */
[----:B0-----:R-:W-:-:S03]  /*2f140*/  IMAD.WIDE R8, R11, 0x2, R28 ;  /* 0x000000020b087825 */ /* 0x001fc600078e021c */
[----:B------:R-:W5:Y:S01]  /*2f150*/  LDL.LU R25, [R1+0x5c] ;  /* 0x00005c0001197983 */ /* 0x000f620000300800 */
[----:B------:R-:W-:-:S03]  /*2f160*/  IMAD.WIDE R10, R13, 0x2, R2 ;  /* 0x000000020d0a7825 */ /* 0x000fc600078e0202 */
[----:B------:R0:W-:Y:S01]  /*2f170*/  @P2 STG.E.U16 [R8.64], R0 ;  /* 0x0000000008002986 */ /* 0x0001e2000c101506 */
[C---:B------:R-:W-:Y:S02]  /*2f180*/  ISETP.LT.AND P4, PT, R20.reuse, c[0x0][0x178], !P3 ;  /* 0x00005e0014007a0c */ /* 0x040fe40005f81270 */
[C---:B------:R-:W-:Y:S02]  /*2f190*/  ISETP.LT.AND P2, PT, R20.reuse, c[0x0][0x178], !P6 ;  /* 0x00005e0014007a0c */ /* 0x040fe40007741270 */
[C---:B------:R-:W-:Y:S02]  /*2f1a0*/  ISETP.LT.AND P0, PT, R27.reuse, c[0x0][0x178], !P0 ;  /* 0x00005e001b007a0c */ /* 0x040fe40004701270 */
[C---:B------:R-:W-:Y:S02]  /*2f1b0*/  ISETP.LT.AND P3, PT, R27.reuse, c[0x0][0x178], !P3 ;  /* 0x00005e001b007a0c */ /* 0x040fe40005f61270 */
[----:B------:R-:W-:Y:S01]  /*2f1c0*/  ISETP.LT.AND P6, PT, R27, c[0x0][0x178], !P6 ;  /* 0x00005e001b007a0c */ /* 0x000fe200077c1270 */
[----:B---3--:R3:W-:Y:S01]  /*2f1d0*/  @P5 STG.E.U16 [R10.64], R24 ;  /* 0x000000180a005986 */ /* 0x0087e2000c101506 */
[----:B------:R-:W-:-:S02]  /*2f1e0*/  ISETP.LT.AND P5, PT, R20, c[0x0][0x178], !P1 ;  /* 0x00005e0014007a0c */ /* 0x000fc40004fa1270 */
[----:B------:R-:W-:Y:S02]  /*2f1f0*/  ISETP.LT.AND P1, PT, R27, c[0x0][0x178], !P1 ;  /* 0x00005e001b007a0c */ /* 0x000fe40004f21270 */
[----:B------:R-:W5:Y:S01]  /*2f200*/  LDL.LU R27, [R1+0xd90] ;  /* 0x000d9000011b7983 */ /* 0x000f620000300800 */
[C---:B------:R-:W-:Y:S01]  /*2f210*/  IADD3 R15, R13.reuse, c[0x0][0x198], RZ ;  /* 0x000066000d0f7a10 */ /* 0x040fe20007ffe0ff */
[----:B-1----:R-:W-:-:S03]  /*2f220*/  IMAD.WIDE R4, R13, 0x2, R28 ;  /* 0x000000020d047825 */ /* 0x002fc600078e021c */
[C---:B------:R-:W-:Y:S01]  /*2f230*/  IADD3 R17, R15.reuse, c[0x0][0x198], RZ ;  /* 0x000066000f117a10 */ /* 0x040fe20007ffe0ff */
[----:B--2---:R-:W-:Y:S01]  /*2f240*/  IMAD.WIDE R6, R15, 0x2, R2 ;  /* 0x000000020f067825 */ /* 0x004fe200078e0202 */
[----:B0-----:R-:W-:Y:S02]  /*2f250*/  PRMT R0, R24, 0x7632, R0 ;  /* 0x0000763218007816 */ /* 0x001fe40000000000 */
[----:B------:R-:W-:Y:S01]  /*2f260*/  IADD3 R19, R17, c[0x0][0x198], RZ ;  /* 0x0000660011137a10 */ /* 0x000fe20007ffe0ff */
[----:B------:R-:W-:-:S04]  /*2f270*/  IMAD.WIDE R8, R15, 0x2, R28 ;  /* 0x000000020f087825 */ /* 0x000fc800078e021c */
[----:B---3--:R-:W-:-:S04]  /*2f280*/  IMAD.WIDE R10, R17, 0x2, R2 ;  /* 0x00000002110a7825 */ /* 0x008fc800078e0202 */
[----:B------:R-:W-:-:S04]  /*2f290*/  IMAD.WIDE R12, R17, 0x2, R28 ;  /* 0x00000002110c7825 */ /* 0x000fc800078e021c */
[----:B------:R-:W-:-:S04]  /*2f2a0*/  IMAD.WIDE R2, R19, 0x2, R2 ;  /* 0x0000000213027825 */ /* 0x000fc800078e0202 */
[----:B------:R-:W-:Y:S01]  /*2f2b0*/  IMAD.WIDE R28, R19, 0x2, R28 ;  /* 0x00000002131c7825 */ /* 0x000fe200078e021c */
[----:B----4-:R-:W-:Y:S01]  /*2f2c0*/  PRMT R14, R23, 0x7632, R14 ;  /* 0x00007632170e7816 */ /* 0x010fe2000000000e */
[----:B------:R5:W-:Y:S04]  /*2f2d0*/  @P0 STG.E.U16 [R4.64], R23 ;  /* 0x0000001704000986 */ /* 0x000be8000c101506 */
[----:B------:R0:W-:Y:S04]  /*2f2e0*/  @P5 STG.E.U16 [R6.64], R0 ;  /* 0x0000000006005986 */ /* 0x0001e8000c101506 */
[----:B------:R0:W-:Y:S01]  /*2f2f0*/  @P1 STG.E.U16 [R8.64], R14 ;  /* 0x0000000e08001986 */ /* 0x0001e2000c101506 */
[----:B-----5:R-:W-:-:S03]  /*2f300*/  PRMT R5, R25, 0x7632, R5 ;  /* 0x0000763219057816 */ /* 0x020fc60000000005 */
[----:B------:R0:W-:Y:S04]  /*2f310*/  @P4 STG.E.U16 [R10.64], R25 ;  /* 0x000000190a004986 */ /* 0x0001e8000c101506 */
[----:B------:R0:W-:Y:S04]  /*2f320*/  @P3 STG.E.U16 [R12.64], R27 ;  /* 0x0000001b0c003986 */ /* 0x0001e8000c101506 */
[----:B------:R0:W-:Y:S01]  /*2f330*/  @P2 STG.E.U16 [R2.64], R5 ;  /* 0x0000000502002986 */ /* 0x0001e2000c101506 */
[----:B------:R-:W-:Y:S05]  /*2f340*/  @!P6 EXIT ;  /* 0x000000000000e94d */ /* 0x000fea0003800000 */
[----:B0-----:R-:W-:-:S05]  /*2f350*/  PRMT R14, R27, 0x7632, R14 ;  /* 0x000076321b0e7816 */ /* 0x001fca000000000e */
[----:B------:R-:W-:Y:S01]  /*2f360*/  STG.E.U16 [R28.64], R14 ;  /* 0x0000000e1c007986 */ /* 0x000fe2000c101506 */
[----:B------:R-:W-:Y:S05]  /*2f370*/  EXIT ;  /* 0x000000000000794d */ /* 0x000fea0003800000 */
.L_x_4:
[----:B------:R-:W-:-:S00]  /*2f380*/  BRA `(.L_x_4) ;  /* 0xfffffff000007947 */ /* 0x000fc0000383ffff */
[----:B------:R-:W-:-:S00]  /*2f390*/  NOP ;  /* 0x0000000000007918 */ /* 0x000fc00000000000 */
        /* <DEDUP_REMOVED lines=14> */
.L_x_5:


//--------------------- .nv.shared.matmul_kernel  --------------------------
	.section	.nv.shared.matmul_kernel,"aw",@nobits
	.sectionflags	@""
	.align	16
